def matmul_kernel(
    a_ptr,
    b_ptr,
    c_ptr,
    M,
    N,
    K,
    stride_am,
    stride_ak,
    stride_bk,
    stride_bn,
    stride_cm,
    stride_cn,
    BLOCK_M: tl.constexpr,
    BLOCK_N: tl.constexpr,
    BLOCK_K: tl.constexpr,
    GROUP_M: tl.constexpr,
):
    pid = tl.program_id(axis=0)
    num_pid_m = tl.cdiv(M, BLOCK_M)
    num_pid_n = tl.cdiv(N, BLOCK_N)
    num_pid_in_group = GROUP_M * num_pid_n
    group_id = pid // num_pid_in_group
    first_pid_m = group_id * GROUP_M
    group_size_m = min(num_pid_m - first_pid_m, GROUP_M)
    pid_m = first_pid_m + ((pid % num_pid_in_group) % group_size_m)
    pid_n = (pid % num_pid_in_group) // group_size_m

    offs_am = (pid_m * BLOCK_M + tl.arange(0, BLOCK_M)) % M
    offs_bn = (pid_n * BLOCK_N + tl.arange(0, BLOCK_N)) % N
    offs_k = tl.arange(0, BLOCK_K)
    a_ptrs = a_ptr + offs_am[:, None] * stride_am + offs_k[None, :] * stride_ak
    b_ptrs = b_ptr + offs_k[:, None] * stride_bk + offs_bn[None, :] * stride_bn

    acc = tl.zeros((BLOCK_M, BLOCK_N), dtype=tl.float32)
    for kk in range(0, tl.cdiv(K, BLOCK_K)):
        a = tl.load(a_ptrs, mask=offs_k[None, :] < K - kk * BLOCK_K, other=0.0)
        b = tl.load(b_ptrs, mask=offs_k[:, None] < K - kk * BLOCK_K, other=0.0)
        acc = tl.dot(a, b, acc)
        a_ptrs += BLOCK_K * stride_ak
        b_ptrs += BLOCK_K * stride_bk

    c = acc.to(c_ptr.dtype.element_ty)
    offs_cm = pid_m * BLOCK_M + tl.arange(0, BLOCK_M)
    offs_cn = pid_n * BLOCK_N + tl.arange(0, BLOCK_N)
    c_ptrs = c_ptr + offs_cm[:, None] * stride_cm + offs_cn[None, :] * stride_cn
    mask = (offs_cm[:, None] < M) & (offs_cn[None, :] < N)
    tl.store(c_ptrs, c, mask=mask)

# config = {"BLOCK_K": 32, "BLOCK_M": 32, "BLOCK_N": 256, "GROUP_M": 8, "arch": "sm_90", "dtype": "fp8e4m3", "num_ctas": 1, "num_stages": 2, "num_warps": 2}
# arch = sm_90


// ===== COMPILED SASS (sm_90a) =====

	.target	sm_90a

	.elftype	@"ET_EXEC"


//--------------------- .note.nv.tkinfo           --------------------------
	.section	.note.nv.tkinfo,"",@"SHT_NOTE"
	.sectionflags	@"SHF_NOTE_NV_TKINFO"
	.tkinfo
        /*0018*/ 	.word	0x00000002
        /*0030*/ 	.string	""
        /*0030*/ 	.string	"ptxas"
        /*0030*/ 	.string	"Cuda compilation tools, release 13.0, V13.0.88"
        /*0030*/ 	.string	"Build cuda_13.0.r13.0/compiler.36424714_0"
        /*0030*/ 	.string	"-v  -suppress-debug-info  -lineinfo  -arch sm_90a "



//--------------------- .note.nv.cuinfo           --------------------------
	.section	.note.nv.cuinfo,"",@"SHT_NOTE"
	.sectionflags	@"SHF_NOTE_NV_CUINFO"
        /*0018*/ 	.short	0x0002
        /*001a*/ 	.short	0x005a
        /*001c*/ 	.short	0x0082
	.zero		2


//--------------------- .nv.info                  --------------------------
	.section	.nv.info,"",@"SHT_CUDA_INFO"
	.align	4


	//----- nvinfo : EIATTR_REGCOUNT
	.align		4
        /*0000*/ 	.byte	0x04, 0x2f
        /*0002*/ 	.short	(.L_1 - .L_0)
	.align		4
.L_0:
        /*0004*/ 	.word	index@(matmul_kernel)
        /*0008*/ 	.word	0x00000020


	//----- nvinfo : EIATTR_FRAME_SIZE
	.align		4
.L_1:
        /*000c*/ 	.byte	0x04, 0x11
        /*000e*/ 	.short	(.L_3 - .L_2)
	.align		4
.L_2:
        /*0010*/ 	.word	index@(matmul_kernel)
        /*0014*/ 	.word	0x00000fa0


	//----- nvinfo : EIATTR_MIN_STACK_SIZE
	.align		4
.L_3:
        /*0018*/ 	.byte	0x04, 0x12
        /*001a*/ 	.short	(.L_5 - .L_4)
	.align		4
.L_4:
        /*001c*/ 	.word	index@(matmul_kernel)
        /*0020*/ 	.word	0x00000fa0
.L_5:


//--------------------- .nv.compat                --------------------------
	.section	.nv.compat,"",@"SHT_CUDA_COMPAT_INFO"
	.align	4
        /*0000*/ 	.byte	0x02, 0x09, 0x01, 0x00, 0x02, 0x02, 0x02, 0x00, 0x02, 0x05, 0x05, 0x00, 0x03, 0x07, 0x01, 0x01
        /*0010*/ 	.byte	0x02, 0x03, 0x00, 0x00, 0x02, 0x06, 0x01, 0x00, 0x04, 0x0b, 0x08, 0x00, 0x00, 0x00, 0x00, 0x00
        /*0020*/ 	.byte	0x00, 0x00, 0x00, 0x00


//--------------------- .nv.info.matmul_kernel    --------------------------
	.section	.nv.info.matmul_kernel,"",@"SHT_CUDA_INFO"
	.sectionflags	@""
	.align	4


	//----- nvinfo : EIATTR_CUDA_API_VERSION
	.align		4
        /*0000*/ 	.byte	0x04, 0x37
        /*0002*/ 	.short	(.L_7 - .L_6)
.L_6:
        /*0004*/ 	.word	0x00000082


	//----- nvinfo : EIATTR_KPARAM_INFO
	.align		4
.L_7:
        /*0008*/ 	.byte	0x04, 0x17
        /*000a*/ 	.short	(.L_9 - .L_8)
.L_8:
        /*000c*/ 	.word	0x00000000
        /*0010*/ 	.short	0x000d
        /*0012*/ 	.short	0x0048
        /*0014*/ 	.byte	0x00, 0xf4, 0x21, 0x00


	//----- nvinfo : EIATTR_KPARAM_INFO
	.align		4
.L_9:
        /*0018*/ 	.byte	0x04, 0x17
        /*001a*/ 	.short	(.L_11 - .L_10)
.L_10:
        /*001c*/ 	.word	0x00000000
        /*0020*/ 	.short	0x000c
        /*0022*/ 	.short	0x0040
        /*0024*/ 	.byte	0x00, 0xf4, 0x21, 0x00


	//----- nvinfo : EIATTR_KPARAM_INFO
	.align		4
.L_11:
        /*0028*/ 	.byte	0x04, 0x17
        /*002a*/ 	.short	(.L_13 - .L_12)
.L_12:
        /*002c*/ 	.word	0x00000000
        /*0030*/ 	.short	0x000b
        /*0032*/ 	.short	0x0038
        /*0034*/ 	.byte	0x00, 0xf0, 0x11, 0x00


	//----- nvinfo : EIATTR_KPARAM_INFO
	.align		4
.L_13:
        /*0038*/ 	.byte	0x04, 0x17
        /*003a*/ 	.short	(.L_15 - .L_14)
.L_14:
        /*003c*/ 	.word	0x00000000
        /*0040*/ 	.short	0x000a
        /*0042*/ 	.short	0x0034
        /*0044*/ 	.byte	0x00, 0xf0, 0x11, 0x00


	//----- nvinfo : EIATTR_KPARAM_INFO
	.align		4
.L_15:
        /*0048*/ 	.byte	0x04, 0x17
        /*004a*/ 	.short	(.L_17 - .L_16)
.L_16:
        /*004c*/ 	.word	0x00000000
        /*0050*/ 	.short	0x0009
        /*0052*/ 	.short	0x0030
        /*0054*/ 	.byte	0x00, 0xf0, 0x11, 0x00


	//----- nvinfo : EIATTR_KPARAM_INFO
	.align		4
.L_17:
        /*0058*/ 	.byte	0x04, 0x17
        /*005a*/ 	.short	(.L_19 - .L_18)
.L_18:
        /*005c*/ 	.word	0x00000000
        /*0060*/ 	.short	0x0008
        /*0062*/ 	.short	0x002c
        /*0064*/ 	.byte	0x00, 0xf0, 0x11, 0x00


	//----- nvinfo : EIATTR_KPARAM_INFO
	.align		4
.L_19:
        /*0068*/ 	.byte	0x04, 0x17
        /*006a*/ 	.short	(.L_21 - .L_20)
.L_20:
        /*006c*/ 	.word	0x00000000
        /*0070*/ 	.short	0x0007
        /*0072*/ 	.short	0x0028
        /*0074*/ 	.byte	0x00, 0xf0, 0x11, 0x00


	//----- nvinfo : EIATTR_KPARAM_INFO
	.align		4
.L_21:
        /*0078*/ 	.byte	0x04, 0x17
        /*007a*/ 	.short	(.L_23 - .L_22)
.L_22:
        /*007c*/ 	.word	0x00000000
        /*0080*/ 	.short	0x0006
        /*0082*/ 	.short	0x0024
        /*0084*/ 	.byte	0x00, 0xf0, 0x11, 0x00


	//----- nvinfo : EIATTR_KPARAM_INFO
	.align		4
.L_23:
        /*0088*/ 	.byte	0x04, 0x17
        /*008a*/ 	.short	(.L_25 - .L_24)
.L_24:
        /*008c*/ 	.word	0x00000000
        /*0090*/ 	.short	0x0005
        /*0092*/ 	.short	0x0020
        /*0094*/ 	.byte	0x00, 0xf0, 0x11, 0x00


	//----- nvinfo : EIATTR_KPARAM_INFO
	.align		4
.L_25:
        /*0098*/ 	.byte	0x04, 0x17
        /*009a*/ 	.short	(.L_27 - .L_26)
.L_26:
        /*009c*/ 	.word	0x00000000
        /*00a0*/ 	.short	0x0004
        /*00a2*/ 	.short	0x001c
        /*00a4*/ 	.byte	0x00, 0xf0, 0x11, 0x00


	//----- nvinfo : EIATTR_KPARAM_INFO
	.align		4
.L_27:
        /*00a8*/ 	.byte	0x04, 0x17
        /*00aa*/ 	.short	(.L_29 - .L_28)
.L_28:
        /*00ac*/ 	.word	0x00000000
        /*00b0*/ 	.short	0x0003
        /*00b2*/ 	.short	0x0018
        /*00b4*/ 	.byte	0x00, 0xf0, 0x11, 0x00


	//----- nvinfo : EIATTR_KPARAM_INFO
	.align		4
.L_29:
        /*00b8*/ 	.byte	0x04, 0x17
        /*00ba*/ 	.short	(.L_31 - .L_30)
.L_30:
        /*00bc*/ 	.word	0x00000000
        /*00c0*/ 	.short	0x0002
        /*00c2*/ 	.short	0x0010
        /*00c4*/ 	.byte	0x00, 0xf4, 0x21, 0x00


	//----- nvinfo : EIATTR_KPARAM_INFO
	.align		4
.L_31:
        /*00c8*/ 	.byte	0x04, 0x17
        /*00ca*/ 	.short	(.L_33 - .L_32)
.L_32:
        /*00cc*/ 	.word	0x00000000
        /*00d0*/ 	.short	0x0001
        /*00d2*/ 	.short	0x0008
        /*00d4*/ 	.byte	0x00, 0xf4, 0x21, 0x00


	//----- nvinfo : EIATTR_KPARAM_INFO
	.align		4
.L_33:
        /*00d8*/ 	.byte	0x04, 0x17
        /*00da*/ 	.short	(.L_35 - .L_34)
.L_34:
        /*00dc*/ 	.word	0x00000000
        /*00e0*/ 	.short	0x0000
        /*00e2*/ 	.short	0x0000
        /*00e4*/ 	.byte	0x00, 0xf4, 0x21, 0x00


	//----- nvinfo : EIATTR_SPARSE_MMA_MASK
	.align		4
.L_35:
        /*00e8*/ 	.byte	0x03, 0x50
        /*00ea*/ 	.short	0x0000


	//----- nvinfo : EIATTR_MAXREG_COUNT
	.align		4
        /*00ec*/ 	.byte	0x03, 0x1b
        /*00ee*/ 	.short	0x00ff


	//----- nvinfo : EIATTR_NUM_BARRIERS
	.align		4
        /*00f0*/ 	.byte	0x02, 0x4c
        /*00f2*/ 	.byte	0x01
	.zero		1


	//----- nvinfo : EIATTR_ANNOTATIONS
	.align		4
        /*00f4*/ 	.byte	0x04, 0x55
        /*00f6*/ 	.short	(.L_37 - .L_36)


	//   ....[0]....
.L_36:
        /*00f8*/ 	.word	0x00000001
        /*00fc*/ 	.byte	0x60, 0x00, 0x00, 0x00, 0x01, 0x00, 0x00, 0x00, 0x90, 0x00, 0x00, 0x00, 0x01, 0x00, 0x00, 0x00
        /* <DEDUP_REMOVED lines=2285> */
        /*8fdc*/ 	.byte	0x40, 0x53, 0x02, 0x00


	//----- nvinfo : EIATTR_MERCURY_ISA_VERSION
	.align		4
.L_37:
        /*8fe0*/ 	.byte	0x03, 0x5f
        /*8fe2*/ 	.short	0x0101


	//----- nvinfo : EIATTR_EXIT_INSTR_OFFSETS
	.align		4
        /*8fe4*/ 	.byte	0x04, 0x1c
        /*8fe6*/ 	.short	(.L_39 - .L_38)


	//   ....[0]....
.L_38:
        /*8fe8*/ 	.word	0x00025750


	//   ....[1]....
        /*8fec*/ 	.word	0x00025770


	//----- nvinfo : EIATTR_REQNTID
	.align		4
.L_39:
        /*8ff0*/ 	.byte	0x04, 0x10
        /*8ff2*/ 	.short	(.L_41 - .L_40)
.L_40:
        /*8ff4*/ 	.word	0x00000040
        /*8ff8*/ 	.word	0x00000001
        /*8ffc*/ 	.word	0x00000001


	//----- nvinfo : EIATTR_CBANK_PARAM_SIZE
	.align		4
.L_41:
        /*9000*/ 	.byte	0x03, 0x19
        /*9002*/ 	.short	0x0050


	//----- nvinfo : EIATTR_PARAM_CBANK
	.align		4
        /*9004*/ 	.byte	0x04, 0x0a
        /*9006*/ 	.short	(.L_43 - .L_42)
	.align		4
.L_42:
        /*9008*/ 	.word	index@(.nv.constant0.matmul_kernel)
        /*900c*/ 	.short	0x0210
        /*900e*/ 	.short	0x0050


	//----- nvinfo : EIATTR_SW_WAR
	.align		4
.L_43:
        /*9010*/ 	.byte	0x04, 0x36
        /*9012*/ 	.short	(.L_45 - .L_44)
.L_44:
        /*9014*/ 	.word	0x00000008
.L_45:


//--------------------- .nv.callgraph             --------------------------
	.section	.nv.callgraph,"",@"SHT_CUDA_CALLGRAPH"
	.align	4
	.sectionentsize	8
	.align		4
        /*0000*/ 	.word	0x00000000
	.align		4
        /*0004*/ 	.word	0xffffffff
	.align		4
        /*0008*/ 	.word	0x00000000
	.align		4
        /*000c*/ 	.word	0xfffffffe
	.align		4
        /*0010*/ 	.word	0x00000000
	.align		4
        /*0014*/ 	.word	0xfffffffd
	.align		4
        /*0018*/ 	.word	0x00000000
	.align		4
        /*001c*/ 	.word	0xfffffffc


//--------------------- .text.matmul_kernel       --------------------------
	.section	.text.matmul_kernel,"ax",@progbits
	.align	128
        .global         matmul_kernel
        .type           matmul_kernel,@function
        .size           matmul_kernel,(.L_x_3 - matmul_kernel)
        .other          matmul_kernel,@"STO_CUDA_ENTRY STV_DEFAULT"
matmul_kernel:
.text.matmul_kernel:
[----:B------:R-:W0:Y:S08]  /*0000*/  LDC R1, c[0x0][0x28] ;  /* 0x00000a00ff017b82 */ /* 0x000e300000000800 */
[----:B------:R-:W1:Y:S01]  /*0010*/  LDC.64 R2, c[0x0][0x228] ;  /* 0x00008a00ff027b82 */ /* 0x000e620000000a00 */
[----:B0-----:R-:W-:Y:S01]  /*0020*/  VIADD R1, R1, 0xfffff060 ;  /* 0xfffff06001017836 */ /* 0x001fe20000000000 */
[----:B------:R-:W0:Y:S01]  /*0030*/  S2R R12, SR_TID.X ;  /* 0x00000000000c7919 */ /* 0x000e220000002100 */
[----:B------:R-:W-:Y:S01]  /*0040*/  ULDC.64 UR6, c[0x0][0x208] ;  /* 0x0000820000067ab9 */ /* 0x000fe20000000a00 */
[----:B-1----:R-:W-:-:S02]  /*0050*/  IMAD.MOV.U32 R29, RZ, RZ, R3 ;  /* 0x000000ffff1d7224 */ /* 0x002fc400078e0003 */
[----:B------:R1:W-:Y:S01]  /*0060*/  STL.64 [R1+0x20], R2 ;  /* 0x0000200201007387 */ /* 0x0003e20000100a00 */
[----:B------:R-:W-:Y:S02]  /*0070*/  IMAD.MOV.U32 R28, RZ, RZ, R2 ;  /* 0x000000ffff1c7224 */ /* 0x000fe400078e0002 */
[----:B------:R-:W-:Y:S01]  /*0080*/  VIADD R0, R29, 0xff ;  /* 0x000000ff1d007836 */ /* 0x000fe20000000000 */
[----:B------:R-:W-:Y:S04]  /*0090*/  STL [R1+0xf0], RZ ;  /* 0x0000f0ff01007387 */ /* 0x000fe80000100800 */
[----:B------:R-:W-:Y:S01]  /*00a0*/  STL [R1+0xf4], RZ ;  /* 0x0000f4ff01007387 */ /* 0x000fe20000100800 */
[----:B-1----:R-:W-:-:S03]  /*00b0*/  SHF.R.S32.HI R3, RZ, 0x1f, R0 ;  /* 0x0000001fff037819 */ /* 0x002fc60000011400 */
[----:B------:R-:W-:Y:S01]  /*00c0*/  STL [R1+0xf8], RZ ;  /* 0x0000f8ff01007387 */ /* 0x000fe20000100800 */
[----:B------:R-:W-:-:S04]  /*00d0*/  LEA.HI R3, R3, R0, RZ, 0x8 ;  /* 0x0000000003037211 */ /* 0x000fc800078f40ff */
[----:B------:R-:W-:Y:S02]  /*00e0*/  SHF.R.S32.HI R0, RZ, 0x8, R3 ;  /* 0x00000008ff007819 */ /* 0x000fe40000011403 */
[----:B------:R-:W1:Y:S03]  /*00f0*/  S2R R3, SR_CTAID.X ;  /* 0x0000000000037919 */ /* 0x000e660000002500 */
[----:B------:R-:W-:-:S05]  /*0100*/  IMAD.SHL.U32 R0, R0, 0x8, RZ ;  /* 0x0000000800007824 */ /* 0x000fca00078e00ff */
[-C--:B------:R-:W-:Y:S02]  /*0110*/  IABS R7, R0.reuse ;  /* 0x0000000000077213 */ /* 0x080fe40000000000 */
[----:B------:R-:W-:Y:S02]  /*0120*/  IABS R10, R0 ;  /* 0x00000000000a7213 */ /* 0x000fe40000000000 */
[----:B------:R-:W2:Y:S08]  /*0130*/  I2F.RP R2, R7 ;  /* 0x0000000700027306 */ /* 0x000eb00000209400 */
[----:B--2---:R-:W2:Y:S01]  /*0140*/  MUFU.RCP R2, R2 ;  /* 0x0000000200027308 */ /* 0x004ea20000001000 */
[----:B-1----:R-:W-:Y:S01]  /*0150*/  IABS R8, R3 ;  /* 0x0000000300087213 */ /* 0x002fe20000000000 */
[----:B--2---:R-:W-:-:S02]  /*0160*/  VIADD R4, R2, 0xffffffe ;  /* 0x0ffffffe02047836 */ /* 0x004fc40000000000 */
[----:B------:R-:W-:-:S04]  /*0170*/  IMAD.MOV R2, RZ, RZ, -R10 ;  /* 0x000000ffff027224 */ /* 0x000fc800078e0a0a */
[----:B------:R1:W2:Y:S02]  /*0180*/  F2I.FTZ.U32.TRUNC.NTZ R5, R4 ;  /* 0x0000000400057305 */ /* 0x0002a4000021f000 */
[----:B-1----:R-:W-:Y:S02]  /*0190*/  IMAD.MOV.U32 R4, RZ, RZ, RZ ;  /* 0x000000ffff047224 */ /* 0x002fe400078e00ff */
[----:B--2---:R-:W-:-:S04]  /*01a0*/  IMAD.MOV R6, RZ, RZ, -R5 ;  /* 0x000000ffff067224 */ /* 0x004fc800078e0a05 */
[----:B------:R-:W-:Y:S02]  /*01b0*/  IMAD R9, R6, R7, RZ ;  /* 0x0000000706097224 */ /* 0x000fe400078e02ff */
[----:B------:R-:W-:Y:S02]  /*01c0*/  IMAD.MOV.U32 R6, RZ, RZ, R8 ;  /* 0x000000ffff067224 */ /* 0x000fe400078e0008 */
[----:B------:R-:W-:-:S06]  /*01d0*/  IMAD.HI.U32 R5, R5, R9, R4 ;  /* 0x0000000905057227 */ /* 0x000fcc00078e0004 */
[----:B------:R-:W-:-:S04]  /*01e0*/  IMAD.HI.U32 R5, R5, R6, RZ ;  /* 0x0000000605057227 */ /* 0x000fc800078e00ff */
[----:B------:R-:W-:-:S05]  /*01f0*/  IMAD R2, R5, R2, R6 ;  /* 0x0000000205027224 */ /* 0x000fca00078e0206 */
[----:B------:R-:W-:-:S13]  /*0200*/  ISETP.GT.U32.AND P1, PT, R7, R2, PT ;  /* 0x000000020700720c */ /* 0x000fda0003f24070 */
[----:B------:R-:W-:Y:S02]  /*0210*/  @!P1 IMAD.IADD R2, R2, 0x1, -R7 ;  /* 0x0000000102029824 */ /* 0x000fe400078e0a07 */
[----:B------:R-:W-:Y:S01]  /*0220*/  @!P1 VIADD R5, R5, 0x1 ;  /* 0x0000000105059836 */ /* 0x000fe20000000000 */
[----:B------:R-:W-:Y:S02]  /*0230*/  ISETP.NE.AND P1, PT, R0, RZ, PT ;  /* 0x000000ff0000720c */ /* 0x000fe40003f25270 */
[----:B------:R-:W-:Y:S02]  /*0240*/  ISETP.GE.U32.AND P0, PT, R2, R7, PT ;  /* 0x000000070200720c */ /* 0x000fe40003f06070 */
[----:B------:R-:W-:-:S04]  /*0250*/  LOP3.LUT R2, R3, R0, RZ, 0x3c, !PT ;  /* 0x0000000003027212 */ /* 0x000fc800078e3cff */
[----:B------:R-:W-:Y:S01]  /*0260*/  ISETP.GE.AND P2, PT, R2, RZ, PT ;  /* 0x000000ff0200720c */ /* 0x000fe20003f46270 */
[----:B------:R-:W-:-:S06]  /*0270*/  VIADD R2, R28, 0x1f ;  /* 0x0000001f1c027836 */ /* 0x000fcc0000000000 */
[----:B------:R-:W-:-:S04]  /*0280*/  @P0 VIADD R5, R5, 0x1 ;  /* 0x0000000105050836 */ /* 0x000fc80000000000 */
[----:B------:R-:W-:Y:S01]  /*0290*/  IMAD.MOV.U32 R4, RZ, RZ, R5 ;  /* 0x000000ffff047224 */ /* 0x000fe200078e0005 */
[----:B------:R-:W-:-:S03]  /*02a0*/  SHF.R.S32.HI R5, RZ, 0x1f, R2 ;  /* 0x0000001fff057819 */ /* 0x000fc60000011402 */
[----:B------:R-:W-:Y:S01]  /*02b0*/  @!P2 IMAD.MOV R4, RZ, RZ, -R4 ;  /* 0x000000ffff04a224 */ /* 0x000fe200078e0a04 */
[----:B------:R-:W-:Y:S02]  /*02c0*/  @!P1 LOP3.LUT R4, RZ, R0, RZ, 0x33, !PT ;  /* 0x00000000ff049212 */ /* 0x000fe400078e33ff */
[----:B------:R-:W-:-:S03]  /*02d0*/  LEA.HI R5, R5, R2, RZ, 0x5 ;  /* 0x0000000205057211 */ /* 0x000fc600078f28ff */
[----:B------:R-:W-:Y:S02]  /*02e0*/  IMAD.SHL.U32 R2, R4, 0x8, RZ ;  /* 0x0000000804027824 */ /* 0x000fe400078e00ff */
[----:B------:R-:W-:-:S03]  /*02f0*/  IMAD.MOV R4, RZ, RZ, -R4 ;  /* 0x000000ffff047224 */ /* 0x000fc600078e0a04 */
[----:B------:R-:W-:Y:S01]  /*0300*/  LEA.HI.SX32 R5, R5, -R2, 0x1b ;  /* 0x8000000205057211 */ /* 0x000fe200078fdaff */
[----:B------:R-:W-:Y:S02]  /*0310*/  IMAD R11, R0, R4, R3 ;  /* 0x00000004000b7224 */ /* 0x000fe400078e0203 */
[----:B------:R-:W-:Y:S01]  /*0320*/  IMAD.MOV.U32 R4, RZ, RZ, RZ ;  /* 0x000000ffff047224 */ /* 0x000fe200078e00ff */
[----:B------:R-:W-:-:S04]  /*0330*/  VIMNMX R6, R5, 0x8, PT ;  /* 0x0000000805067848 */ /* 0x000fc80003fe0100 */
[-C--:B------:R-:W-:Y:S02]  /*0340*/  IABS R8, R6.reuse ;  /* 0x0000000600087213 */ /* 0x080fe40000000000 */
[----:B------:R-:W-:Y:S02]  /*0350*/  IABS R0, R6 ;  /* 0x0000000600007213 */ /* 0x000fe40000000000 */
[----:B------:R-:W1:Y:S08]  /*0360*/  I2F.RP R7, R8 ;  /* 0x0000000800077306 */ /* 0x000e700000209400 */
[----:B-1----:R-:W1:Y:S02]  /*0370*/  MUFU.RCP R7, R7 ;  /* 0x0000000700077308 */ /* 0x002e640000001000 */
[----:B-1----:R-:W-:-:S06]  /*0380*/  VIADD R5, R7, 0xffffffe ;  /* 0x0ffffffe07057836 */ /* 0x002fcc0000000000 */
[----:B------:R-:W1:Y:S02]  /*0390*/  F2I.FTZ.U32.TRUNC.NTZ R5, R5 ;  /* 0x0000000500057305 */ /* 0x000e64000021f000 */
[----:B-1----:R-:W-:-:S04]  /*03a0*/  IMAD.MOV R9, RZ, RZ, -R5 ;  /* 0x000000ffff097224 */ /* 0x002fc800078e0a05 */
[----:B------:R-:W-:Y:S01]  /*03b0*/  IMAD.MOV.U32 R3, RZ, RZ, R9 ;  /* 0x000000ffff037224 */ /* 0x000fe200078e0009 */
[----:B------:R-:W-:-:S03]  /*03c0*/  IABS R9, R11 ;  /* 0x0000000b00097213 */ /* 0x000fc60000000000 */
[----:B------:R-:W-:-:S04]  /*03d0*/  IMAD R3, R3, R8, RZ ;  /* 0x0000000803037224 */ /* 0x000fc800078e02ff */
[----:B------:R-:W-:Y:S01]  /*03e0*/  IMAD.HI.U32 R4, R5, R3, R4 ;  /* 0x0000000305047227 */ /* 0x000fe200078e0004 */
[----:B0-----:R-:W-:-:S03]  /*03f0*/  LOP3.LUT R5, R12, 0x1f, RZ, 0xc0, !PT ;  /* 0x0000001f0c057812 */ /* 0x001fc600078ec0ff */
[----:B------:R-:W-:Y:S02]  /*0400*/  IMAD.MOV R3, RZ, RZ, -R0 ;  /* 0x000000ffff037224 */ /* 0x000fe400078e0a00 */
        /* <DEDUP_REMOVED lines=8> */
[----:B------:R-:W-:-:S07]  /*0490*/  ISETP.GE.AND P2, PT, R3, RZ, PT ;  /* 0x000000ff0300720c */ /* 0x000fce0003f46270 */
[----:B------:R-:W-:-:S06]  /*04a0*/  @P0 VIADD R0, R0, 0x1 ;  /* 0x0000000100000836 */ /* 0x000fcc0000000000 */
[----:B------:R-:W-:Y:S01]  /*04b0*/  @!P2 IMAD.MOV R0, RZ, RZ, -R0 ;  /* 0x000000ffff00a224 */ /* 0x000fe200078e0a00 */
[----:B------:R-:W-:-:S05]  /*04c0*/  @!P1 LOP3.LUT R0, RZ, R6, RZ, 0x33, !PT ;  /* 0x00000006ff009212 */ /* 0x000fca00078e33ff */
[----:B------:R-:W-:Y:S02]  /*04d0*/  IMAD.MOV R3, RZ, RZ, -R0 ;  /* 0x000000ffff037224 */ /* 0x000fe400078e0a00 */
[----:B------:R-:W-:Y:S02]  /*04e0*/  IMAD.SHL.U32 R0, R0, 0x100, RZ ;  /* 0x0000010000007824 */ /* 0x000fe400078e00ff */
[----:B------:R-:W-:-:S04]  /*04f0*/  IMAD R3, R6, R3, R11 ;  /* 0x0000000306037224 */ /* 0x000fc800078e020b */
[----:B------:R-:W-:Y:S02]  /*0500*/  IMAD.IADD R2, R2, 0x1, R3 ;  /* 0x0000000102027824 */ /* 0x000fe400078e0203 */
[----:B------:R-:W0:Y:S02]  /*0510*/  LDC R3, c[0x0][0x230] ;  /* 0x00008c00ff037b82 */ /* 0x000e240000000800 */
[----:B------:R-:W-:Y:S01]  /*0520*/  IMAD R9, R2, 0x20, R5 ;  /* 0x0000002002097824 */ /* 0x000fe200078e0205 */
[----:B------:R-:W-:-:S04]  /*0530*/  SHF.R.U32.HI R2, RZ, 0x5, R12 ;  /* 0x00000005ff027819 */ /* 0x000fc8000001160c */
[----:B------:R-:W-:Y:S01]  /*0540*/  STL [R1+0x864], R9 ;  /* 0x0008640901007387 */ /* 0x000fe20000100800 */
[----:B------:R-:W-:-:S03]  /*0550*/  SGXT.U32 R4, R2, 0x1 ;  /* 0x000000010204781a */ /* 0x000fc60000000000 */
[----:B------:R-:W-:Y:S01]  /*0560*/  STL [R1+0xfc], RZ ;  /* 0x0000fcff01007387 */ /* 0x000fe20000100800 */
[C-C-:B------:R-:W-:Y:S02]  /*0570*/  LOP3.LUT R5, R0.reuse, 0x2, R4.reuse, 0xfe, !PT ;  /* 0x0000000200057812 */ /* 0x140fe400078efe04 */
[C---:B------:R-:W-:Y:S01]  /*0580*/  LOP3.LUT R8, R0.reuse, R4, RZ, 0xfc, !PT ;  /* 0x0000000400087212 */ /* 0x040fe200078efcff */
[----:B------:R-:W-:Y:S01]  /*0590*/  STL [R1+0x110], RZ ;  /* 0x000110ff01007387 */ /* 0x000fe20000100800 */
[C-C-:B------:R-:W-:Y:S02]  /*05a0*/  LOP3.LUT R2, R0.reuse, 0x6, R4.reuse, 0xfe, !PT ;  /* 0x0000000600027812 */ /* 0x140fe400078efe04 */
[C-C-:B------:R-:W-:Y:S01]  /*05b0*/  LOP3.LUT R14, R0.reuse, 0x12, R4.reuse, 0xfe, !PT ;  /* 0x00000012000e7812 */ /* 0x140fe200078efe04 */
[----:B------:R-:W-:Y:S01]  /*05c0*/  STL [R1+0x114], RZ ;  /* 0x000114ff01007387 */ /* 0x000fe20000100800 */
[C-C-:B------:R-:W-:Y:S02]  /*05d0*/  LOP3.LUT R15, R0.reuse, 0x14, R4.reuse, 0xfe, !PT ;  /* 0x00000014000f7812 */ /* 0x140fe400078efe04 */
[C-C-:B------:R-:W-:Y:S01]  /*05e0*/  LOP3.LUT R16, R0.reuse, 0x16, R4.reuse, 0xfe, !PT ;  /* 0x0000001600107812 */ /* 0x140fe200078efe04 */
[----:B------:R-:W-:Y:S01]  /*05f0*/  STL [R1+0x118], RZ ;  /* 0x000118ff01007387 */ /* 0x000fe20000100800 */
[----:B0-----:R-:W-:Y:S01]  /*0600*/  VIADD R3, R3, 0x1f ;  /* 0x0000001f03037836 */ /* 0x001fe20000000000 */
[----:B------:R-:W-:-:S02]  /*0610*/  LOP3.LUT R17, R0, 0x18, R4, 0xfe, !PT ;  /* 0x0000001800117812 */ /* 0x000fc400078efe04 */
[----:B------:R-:W-:Y:S01]  /*0620*/  STL [R1+0x11c], RZ ;  /* 0x00011cff01007387 */ /* 0x000fe20000100800 */
[C-C-:B------:R-:W-:Y:S02]  /*0630*/  LOP3.LUT R18, R0.reuse, 0x1a, R4.reuse, 0xfe, !PT ;  /* 0x0000001a00127812 */ /* 0x140fe400078efe04 */
[----:B------:R-:W-:Y:S01]  /*0640*/  ISETP.GE.AND P0, PT, R3, 0x20, PT ;  /* 0x000000200300780c */ /* 0x000fe20003f06270 */
[----:B------:R-:W-:Y:S01]  /*0650*/  STL [R1+0x130], RZ ;  /* 0x000130ff01007387 */ /* 0x000fe20000100800 */
[C-C-:B------:R-:W-:Y:S02]  /*0660*/  LOP3.LUT R3, R0.reuse, 0x4, R4.reuse, 0xfe, !PT ;  /* 0x0000000400037812 */ /* 0x140fe400078efe04 */
[C-C-:B------:R-:W-:Y:S01]  /*0670*/  LOP3.LUT R19, R0.reuse, 0x1c, R4.reuse, 0xfe, !PT ;  /* 0x0000001c00137812 */ /* 0x140fe200078efe04 */
[----:B------:R-:W-:Y:S01]  /*0680*/  STL [R1+0x134], RZ ;  /* 0x000134ff01007387 */ /* 0x000fe20000100800 */
[----:B------:R-:W-:Y:S02]  /*0690*/  LOP3.LUT R20, R0, 0x1e, R4, 0xfe, !PT ;  /* 0x0000001e00147812 */ /* 0x000fe400078efe04 */
[C---:B------:R-:W-:Y:S01]  /*06a0*/  LOP3.LUT R21, R8.reuse, 0x20, RZ, 0xfc, !PT ;  /* 0x0000002008157812 */ /* 0x040fe200078efcff */
[----:B------:R-:W-:Y:S01]  /*06b0*/  STL [R1+0x138], RZ ;  /* 0x000138ff01007387 */ /* 0x000fe20000100800 */
[----:B------:R-:W-:-:S02]  /*06c0*/  LOP3.LUT R22, R8, 0x22, RZ, 0xfc, !PT ;  /* 0x0000002208167812 */ /* 0x000fc400078efcff */
[C---:B------:R-:W-:Y:S01]  /*06d0*/  LOP3.LUT R23, R8.reuse, 0x24, RZ, 0xfc, !PT ;  /* 0x0000002408177812 */ /* 0x040fe200078efcff */
[----:B------:R-:W-:Y:S01]  /*06e0*/  STL [R1+0x13c], RZ ;  /* 0x00013cff01007387 */ /* 0x000fe20000100800 */
[C---:B------:R-:W-:Y:S02]  /*06f0*/  LOP3.LUT R24, R8.reuse, 0x26, RZ, 0xfc, !PT ;  /* 0x0000002608187812 */ /* 0x040fe400078efcff */
[C---:B------:R-:W-:Y:S01]  /*0700*/  LOP3.LUT R25, R8.reuse, 0x28, RZ, 0xfc, !PT ;  /* 0x0000002808197812 */ /* 0x040fe200078efcff */
[----:B------:R-:W-:Y:S01]  /*0710*/  STL [R1+0x160], RZ ;  /* 0x000160ff01007387 */ /* 0x000fe20000100800 */
[C---:B------:R-:W-:Y:S02]  /*0720*/  LOP3.LUT R26, R8.reuse, 0x2a, RZ, 0xfc, !PT ;  /* 0x0000002a081a7812 */ /* 0x040fe400078efcff */
[C---:B------:R-:W-:Y:S01]  /*0730*/  LOP3.LUT R27, R8.reuse, 0x2c, RZ, 0xfc, !PT ;  /* 0x0000002c081b7812 */ /* 0x040fe200078efcff */
[----:B------:R-:W-:Y:S01]  /*0740*/  STL [R1+0x164], RZ ;  /* 0x000164ff01007387 */ /* 0x000fe20000100800 */
[----:B------:R-:W-:-:S02]  /*0750*/  LOP3.LUT R13, R8, 0x3a, RZ, 0xfc, !PT ;  /* 0x0000003a080d7812 */ /* 0x000fc400078efcff */
[C---:B------:R-:W-:Y:S01]  /*0760*/  LOP3.LUT R12, R8.reuse, 0xf0, RZ, 0xfc, !PT ;  /* 0x000000f0080c7812 */ /* 0x040fe200078efcff */
[----:B------:R-:W-:Y:S01]  /*0770*/  STL [R1+0x168], RZ ;  /* 0x000168ff01007387 */ /* 0x000fe20000100800 */
[C---:B------:R-:W-:Y:S02]  /*0780*/  LOP3.LUT R10, R8.reuse, 0xfa, RZ, 0xfc, !PT ;  /* 0x000000fa080a7812 */ /* 0x040fe400078efcff */
[----:B------:R-:W-:Y:S01]  /*0790*/  LOP3.LUT R11, R8, 0xfe, RZ, 0xfc, !PT ;  /* 0x000000fe080b7812 */ /* 0x000fe200078efcff */
[----:B------:R-:W-:Y:S04]  /*07a0*/  STL [R1+0x16c], RZ ;  /* 0x00016cff01007387 */ /* 0x000fe80000100800 */
        /* <DEDUP_REMOVED lines=109> */
[----:B------:R0:W-:Y:S04]  /*0e80*/  STL [R1+0x868], R5 ;  /* 0x0008680501007387 */ /* 0x0001e80000100800 */
[----:B------:R-:W-:Y:S04]  /*0e90*/  STL [R1+0x2d4], R8 ;  /* 0x0002d40801007387 */ /* 0x000fe80000100800 */
[----:B------:R1:W-:Y:S01]  /*0ea0*/  STL [R1+0x86c], R3 ;  /* 0x00086c0301007387 */ /* 0x0003e20000100800 */
[----:B0-----:R-:W-:-:S03]  /*0eb0*/  LOP3.LUT R5, R0, 0xc, R4, 0xfe, !PT ;  /* 0x0000000c00057812 */ /* 0x001fc600078efe04 */
[----:B------:R0:W-:Y:S01]  /*0ec0*/  STL [R1+0x870], R2 ;  /* 0x0008700201007387 */ /* 0x0001e20000100800 */
[C-C-:B-1----:R-:W-:Y:S02]  /*0ed0*/  LOP3.LUT R3, R0.reuse, 0x8, R4.reuse, 0xfe, !PT ;  /* 0x0000000800037812 */ /* 0x142fe400078efe04 */
[----:B0-----:R-:W-:-:S03]  /*0ee0*/  LOP3.LUT R2, R0, 0xa, R4, 0xfe, !PT ;  /* 0x0000000a00027812 */ /* 0x001fc600078efe04 */
[----:B------:R0:W-:Y:S04]  /*0ef0*/  STL [R1+0x874], R3 ;  /* 0x0008740301007387 */ /* 0x0001e80000100800 */
[----:B------:R1:W-:Y:S04]  /*0f00*/  STL [R1+0x878], R2 ;  /* 0x0008780201007387 */ /* 0x0003e80000100800 */
[----:B------:R-:W-:Y:S01]  /*0f10*/  STL [R1+0x87c], R5 ;  /* 0x00087c0501007387 */ /* 0x000fe20000100800 */
[C-C-:B0-----:R-:W-:Y:S02]  /*0f20*/  LOP3.LUT R3, R0.reuse, 0xe, R4.reuse, 0xfe, !PT ;  /* 0x0000000e00037812 */ /* 0x141fe400078efe04 */
[----:B-1----:R-:W-:-:S03]  /*0f30*/  LOP3.LUT R2, R0, 0x10, R4, 0xfe, !PT ;  /* 0x0000001000027812 */ /* 0x002fc600078efe04 */
[----:B------:R0:W-:Y:S01]  /*0f40*/  STL [R1+0x880], R3 ;  /* 0x0008800301007387 */ /* 0x0001e20000100800 */
[C---:B------:R-:W-:Y:S02]  /*0f50*/  LOP3.LUT R0, R8.reuse, 0x30, RZ, 0xfc, !PT ;  /* 0x0000003008007812 */ /* 0x040fe400078efcff */
[C---:B------:R-:W-:Y:S01]  /*0f60*/  LOP3.LUT R4, R8.reuse, 0xfc, RZ, 0xfc, !PT ;  /* 0x000000fc08047812 */ /* 0x040fe200078efcff */
[----:B------:R1:W-:Y:S04]  /*0f70*/  STL [R1+0x884], R2 ;  /* 0x0008840201007387 */ /* 0x0003e80000100800 */
[----:B------:R-:W-:Y:S01]  /*0f80*/  STL [R1+0x888], R14 ;  /* 0x0008880e01007387 */ /* 0x000fe20000100800 */
[----:B0-----:R-:W-:-:S03]  /*0f90*/  LOP3.LUT R3, R8, 0x34, RZ, 0xfc, !PT ;  /* 0x0000003408037812 */ /* 0x001fc600078efcff */
[----:B------:R-:W-:Y:S01]  /*0fa0*/  STL [R1+0x88c], R15 ;  /* 0x00088c0f01007387 */ /* 0x000fe20000100800 */
[----:B-1----:R-:W-:-:S03]  /*0fb0*/  LOP3.LUT R2, R8, 0x2e, RZ, 0xfc, !PT ;  /* 0x0000002e08027812 */ /* 0x002fc600078efcff */
[----:B------:R-:W-:Y:S04]  /*0fc0*/  STL [R1+0x890], R16 ;  /* 0x0008901001007387 */ /* 0x000fe80000100800 */
        /* <DEDUP_REMOVED lines=10> */
[----:B------:R0:W-:Y:S04]  /*1070*/  STL [R1+0x8c4], R2 ;  /* 0x0008c40201007387 */ /* 0x0001e80000100800 */
[----:B------:R-:W-:Y:S04]  /*1080*/  STL [R1+0x8c0], R27 ;  /* 0x0008c01b01007387 */ /* 0x000fe80000100800 */
[----:B------:R1:W-:Y:S01]  /*1090*/  STL [R1+0x8c8], R0 ;  /* 0x0008c80001007387 */ /* 0x0003e20000100800 */
[----:B0-----:R-:W-:-:S02]  /*10a0*/  LOP3.LUT R2, R8, 0x36, RZ, 0xfc, !PT ;  /* 0x0000003608027812 */ /* 0x001fc400078efcff */
[----:B-1----:R-:W-:-:S05]  /*10b0*/  LOP3.LUT R0, R8, 0x32, RZ, 0xfc, !PT ;  /* 0x0000003208007812 */ /* 0x002fca00078efcff */
[----:B------:R0:W-:Y:S04]  /*10c0*/  STL [R1+0x8cc], R0 ;  /* 0x0008cc0001007387 */ /* 0x0001e80000100800 */
[----:B------:R1:W-:Y:S04]  /*10d0*/  STL [R1+0x8d0], R3 ;  /* 0x0008d00301007387 */ /* 0x0003e80000100800 */
[----:B------:R2:W-:Y:S01]  /*10e0*/  STL [R1+0x8d4], R2 ;  /* 0x0008d40201007387 */ /* 0x0005e20000100800 */
[C---:B0-----:R-:W-:Y:S02]  /*10f0*/  LOP3.LUT R0, R8.reuse, 0x38, RZ, 0xfc, !PT ;  /* 0x0000003808007812 */ /* 0x041fe400078efcff */
[----:B-1----:R-:W-:-:S03]  /*1100*/  LOP3.LUT R3, R8, 0x3c, RZ, 0xfc, !PT ;  /* 0x0000003c08037812 */ /* 0x002fc600078efcff */
[----:B------:R0:W-:Y:S01]  /*1110*/  STL [R1+0x8d8], R0 ;  /* 0x0008d80001007387 */ /* 0x0001e20000100800 */
[----:B--2---:R-:W-:-:S03]  /*1120*/  LOP3.LUT R2, R8, 0x3e, RZ, 0xfc, !PT ;  /* 0x0000003e08027812 */ /* 0x004fc600078efcff */
[----:B------:R1:W-:Y:S04]  /*1130*/  STL [R1+0x8e0], R3 ;  /* 0x0008e00301007387 */ /* 0x0003e80000100800 */
[----:B------:R-:W-:Y:S01]  /*1140*/  STL [R1+0x8dc], R13 ;  /* 0x0008dc0d01007387 */ /* 0x000fe20000100800 */
[----:B0-----:R-:W-:-:S03]  /*1150*/  LOP3.LUT R0, R8, 0x40, RZ, 0xfc, !PT ;  /* 0x0000004008007812 */ /* 0x001fc600078efcff */
[----:B------:R0:W-:Y:S01]  /*1160*/  STL [R1+0x8e4], R2 ;  /* 0x0008e40201007387 */ /* 0x0001e20000100800 */
[----:B-1----:R-:W-:-:S03]  /*1170*/  LOP3.LUT R3, R8, 0x42, RZ, 0xfc, !PT ;  /* 0x0000004208037812 */ /* 0x002fc600078efcff */
[----:B------:R1:W-:Y:S04]  /*1180*/  STL [R1+0x8e8], R0 ;  /* 0x0008e80001007387 */ /* 0x0003e80000100800 */
[----:B------:R2:W-:Y:S01]  /*1190*/  STL [R1+0x8ec], R3 ;  /* 0x0008ec0301007387 */ /* 0x0005e20000100800 */
[C---:B0-----:R-:W-:Y:S02]  /*11a0*/  LOP3.LUT R2, R8.reuse, 0x44, RZ, 0xfc, !PT ;  /* 0x0000004408027812 */ /* 0x041fe400078efcff */
[----:B-1----:R-:W-:-:S03]  /*11b0*/  LOP3.LUT R0, R8, 0x46, RZ, 0xfc, !PT ;  /* 0x0000004608007812 */ /* 0x002fc600078efcff */
[----:B------:R0:W-:Y:S01]  /*11c0*/  STL [R1+0x8f4], R2 ;  /* 0x0008f40201007387 */ /* 0x0001e20000100800 */
[----:B--2---:R-:W-:-:S03]  /*11d0*/  LOP3.LUT R3, R8, 0x48, RZ, 0xfc, !PT ;  /* 0x0000004808037812 */ /* 0x004fc600078efcff */
        /* <DEDUP_REMOVED lines=171> */
[----:B------:R-:W-:Y:S01]  /*1c90*/  STL [R1+0xa60], R12 ;  /* 0x000a600c01007387 */ /* 0x000fe20000100800 */
[----:B-1----:R-:W-:-:S05]  /*1ca0*/  LOP3.LUT R0, R8, 0xf4, RZ, 0xfc, !PT ;  /* 0x000000f408007812 */ /* 0x002fca00078efcff */
[----:B------:R0:W-:Y:S04]  /*1cb0*/  STL [R1+0xa00], R0 ;  /* 0x000a000001007387 */ /* 0x0001e80000100800 */
[----:B------:R1:W-:Y:S01]  /*1cc0*/  STL [R1+0x9fc], R2 ;  /* 0x0009fc0201007387 */ /* 0x0003e20000100800 */
[----:B0-----:R-:W-:-:S05]  /*1cd0*/  LOP3.LUT R0, R8, 0xf8, RZ, 0xfc, !PT ;  /* 0x000000f808007812 */ /* 0x001fca00078efcff */
[----:B------:R1:W-:Y:S04]  /*1ce0*/  STL [R1+0x9f8], R0 ;  /* 0x0009f80001007387 */ /* 0x0003e80000100800 */
[----:B------:R1:W-:Y:S04]  /*1cf0*/  STL [R1+0x2b4], RZ ;  /* 0x0002b4ff01007387 */ /* 0x0003e80000100800 */
[----:B------:R1:W-:Y:S04]  /*1d00*/  STL [R1+0x9f4], R10 ;  /* 0x0009f40a01007387 */ /* 0x0003e80000100800 */
[----:B------:R1:W-:Y:S04]  /*1d10*/  STL [R1+0x9f0], R4 ;  /* 0x0009f00401007387 */ /* 0x0003e80000100800 */
[----:B------:R1:W-:Y:S04]  /*1d20*/  STL [R1+0x8a4], R11 ;  /* 0x0008a40b01007387 */ /* 0x0003e80000100800 */
[----:B------:R1:W-:Y:S04]  /*1d30*/  STL [R1+0x2b8], RZ ;  /* 0x0002b8ff01007387 */ /* 0x0003e80000100800 */
[----:B------:R1:W-:Y:S01]  /*1d40*/  STL [R1+0x2bc], RZ ;  /* 0x0002bcff01007387 */ /* 0x0003e20000100800 */
[----:B------:R-:W-:Y:S05]  /*1d50*/  @!P0 BRA `(.L_x_0) ;  /* 0x000001c000d88947 */ /* 0x000fea0003800000 */
[----:B------:R-:W-:Y:S01]  /*1d60*/  IABS R29, R29 ;  /* 0x0000001d001d7213 */ /* 0x000fe20000000000 */
[----:B------:R-:W-:Y:S01]  /*1d70*/  IMAD.MOV.U32 R6, RZ, RZ, RZ ;  /* 0x000000ffff067224 */ /* 0x000fe200078e00ff */
[----:B------:R-:W-:Y:S01]  /*1d80*/  IABS R5, R28 ;  /* 0x0000001c00057213 */ /* 0x000fe20000000000 */
[----:B------:R-:W-:Y:S01]  /*1d90*/  ULDC UR4, c[0x0][0x240] ;  /* 0x0000900000047ab9 */ /* 0x000fe20000000800 */
[----:B-1----:R-:W0:Y:S01]  /*1da0*/  I2F.RP R2, R29 ;  /* 0x0000001d00027306 */ /* 0x002e220000209400 */
[----:B------:R-:W-:Y:S01]  /*1db0*/  IABS R8, R8 ;  /* 0x0000000800087213 */ /* 0x000fe20000000000 */
[----:B------:R-:W-:Y:S01]  /*1dc0*/  ULDC UR5, c[0x0][0x234] ;  /* 0x00008d0000057ab9 */ /* 0x000fe20000000800 */
[----:B------:R-:W-:Y:S01]  /*1dd0*/  IABS R9, R9 ;  /* 0x0000000900097213 */ /* 0x000fe20000000000 */
[----:B------:R-:W-:Y:S01]  /*1de0*/  ULDC.64 UR10, c[0x0][0x218] ;  /* 0x00008600000a7ab9 */ /* 0x000fe20000000a00 */
[----:B------:R-:W-:Y:S01]  /*1df0*/  IABS R4, R4 ;  /* 0x0000000400047213 */ /* 0x000fe20000000000 */
[----:B------:R-:W-:Y:S01]  /*1e00*/  ULDC.64 UR8, c[0x0][0x210] ;  /* 0x0000840000087ab9 */ /* 0x000fe20000000a00 */
[----:B------:R-:W-:Y:S01]  /*1e10*/  IABS R27, R27 ;  /* 0x0000001b001b7213 */ /* 0x000fe20000000000 */
[----:B------:R-:W1:Y:S01]  /*1e20*/  I2F.RP R0, R5 ;  /* 0x0000000500007306 */ /* 0x000e620000209400 */
[----:B------:R-:W-:Y:S01]  /*1e30*/  IABS R26, R26 ;  /* 0x0000001a001a7213 */ /* 0x000fe20000000000 */
[----:B------:R-:W-:Y:S01]  /*1e40*/  ULDC UR12, c[0x0][0x238] ;  /* 0x00008e00000c7ab9 */ /* 0x000fe20000000800 */
[----:B------:R-:W-:Y:S01]  /*1e50*/  IABS R25, R25 ;  /* 0x0000001900197213 */ /* 0x000fe20000000000 */
[----:B------:R-:W-:Y:S01]  /*1e60*/  ULDC UR13, c[0x0][0x238] ;  /* 0x00008e00000d7ab9 */ /* 0x000fe20000000800 */
[----:B------:R-:W-:Y:S01]  /*1e70*/  IABS R24, R24 ;  /* 0x0000001800187213 */ /* 0x000fe20000000000 */
[----:B------:R-:W-:Y:S01]  /*1e80*/  ULDC UR14, c[0x0][0x238] ;  /* 0x00008e00000e7ab9 */ /* 0x000fe20000000800 */
[----:B------:R-:W-:Y:S01]  /*1e90*/  IABS R23, R23 ;  /* 0x0000001700177213 */ /* 0x000fe20000000000 */
[----:B0-----:R-:W0:Y:S01]  /*1ea0*/  MUFU.RCP R2, R2 ;  /* 0x0000000200027308 */ /* 0x001e220000001000 */
[----:B------:R-:W-:Y:S01]  /*1eb0*/  IABS R22, R22 ;  /* 0x0000001600167213 */ /* 0x000fe20000000000 */
[----:B------:R-:W-:Y:S01]  /*1ec0*/  ULDC UR15, c[0x0][0x238] ;  /* 0x00008e00000f7ab9 */ /* 0x000fe20000000800 */
[----:B------:R-:W-:Y:S01]  /*1ed0*/  IABS R21, R21 ;  /* 0x0000001500157213 */ /* 0x000fe20000000000 */
[----:B------:R-:W-:Y:S01]  /*1ee0*/  ULDC UR16, c[0x0][0x238] ;  /* 0x00008e0000107ab9 */ /* 0x000fe20000000800 */
[----:B------:R-:W-:Y:S01]  /*1ef0*/  IABS R20, R20 ;  /* 0x0000001400147213 */ /* 0x000fe20000000000 */
[----:B------:R-:W-:Y:S01]  /*1f00*/  ULDC UR17, c[0x0][0x238] ;  /* 0x00008e0000117ab9 */ /* 0x000fe20000000800 */
[----:B------:R-:W-:Y:S01]  /*1f10*/  IABS R19, R19 ;  /* 0x0000001300137213 */ /* 0x000fe20000000000 */
[----:B-1----:R-:W1:Y:S01]  /*1f20*/  MUFU.RCP R0, R0 ;  /* 0x0000000000007308 */ /* 0x002e620000001000 */
[----:B------:R-:W-:Y:S01]  /*1f30*/  IABS R18, R18 ;  /* 0x0000001200127213 */ /* 0x000fe20000000000 */
[----:B------:R-:W-:Y:S01]  /*1f40*/  ULDC UR18, c[0x0][0x238] ;  /* 0x00008e0000127ab9 */ /* 0x000fe20000000800 */
[----:B------:R-:W-:Y:S01]  /*1f50*/  IABS R17, R17 ;  /* 0x0000001100117213 */ /* 0x000fe20000000000 */
[----:B------:R-:W-:Y:S01]  /*1f60*/  ULDC UR19, c[0x0][0x238] ;  /* 0x00008e0000137ab9 */ /* 0x000fe20000000800 */
[----:B0-----:R-:W-:-:S04]  /*1f70*/  VIADD R2, R2, 0xffffffe ;  /* 0x0ffffffe02027836 */ /* 0x001fc80000000000 */
[----:B------:R0:W2:Y:S01]  /*1f80*/  F2I.FTZ.U32.TRUNC.NTZ R7, R2 ;  /* 0x0000000200077305 */ /* 0x0000a2000021f000 */
[----:B-1----:R-:W-:-:S07]  /*1f90*/  VIADD R0, R0, 0xffffffe ;  /* 0x0ffffffe00007836 */ /* 0x002fce0000000000 */
[----:B------:R1:W3:Y:S01]  /*1fa0*/  F2I.FTZ.U32.TRUNC.NTZ R3, R0 ;  /* 0x0000000000037305 */ /* 0x0002e2000021f000 */
[----:B0-----:R-:W-:Y:S02]  /*1fb0*/  IMAD.MOV.U32 R2, RZ, RZ, RZ ;  /* 0x000000ffff027224 */ /* 0x001fe400078e00ff */
[----:B--2---:R-:W-:Y:S02]  /*1fc0*/  IMAD.MOV R28, RZ, RZ, -R7 ;  /* 0x000000ffff1c7224 */ /* 0x004fe400078e0a07 */
[----:B-1----:R-:W-:Y:S02]  /*1fd0*/  IMAD.MOV.U32 R0, RZ, RZ, R11 ;  /* 0x000000ffff007224 */ /* 0x002fe400078e000b */
[----:B------:R-:W-:Y:S02]  /*1fe0*/  IMAD R28, R28, R29, RZ ;  /* 0x0000001d1c1c7224 */ /* 0x000fe400078e02ff */
[----:B---3--:R-:W-:Y:S02]  /*1ff0*/  IMAD.MOV R11, RZ, RZ, -R3 ;  /* 0x000000ffff0b7224 */ /* 0x008fe400078e0a03 */
[----:B------:R-:W-:Y:S01]  /*2000*/  IMAD.HI.U32 R28, R7, R28, R6 ;  /* 0x0000001c071c7227 */ /* 0x000fe200078e0006 */
[----:B------:R-:W-:-:S02]  /*2010*/  IABS R7, R0 ;  /* 0x0000000000077213 */ /* 0x000fc40000000000 */
[----:B------:R-:W-:Y:S01]  /*2020*/  IABS R0, R10 ;  /* 0x0000000a00007213 */ /* 0x000fe20000000000 */
[----:B------:R-:W-:-:S04]  /*2030*/  IMAD R11, R11, R5, RZ ;  /* 0x000000050b0b7224 */ /* 0x000fc800078e02ff */
[----:B------:R-:W-:-:S04]  /*2040*/  IMAD.HI.U32 R11, R3, R11, R2 ;  /* 0x0000000b030b7227 */ /* 0x000fc800078e0002 */
[----:B------:R-:W-:-:S04]  /*2050*/  IMAD.HI.U32 R2, R28, R8, RZ ;  /* 0x000000081c027227 */ /* 0x000fc800078e00ff */
[----:B------:R-:W-:Y:S02]  /*2060*/  IMAD.MOV R2, RZ, RZ, -R2 ;  /* 0x000000ffff027224 */ /* 0x000fe400078e0a02 */
[----:B------:R-:W-:-:S04]  /*2070*/  IMAD.HI.U32 R11, R11, R9, RZ ;  /* 0x000000090b0b7227 */ /* 0x000fc800078e00ff */
[----:B------:R-:W-:-:S04]  /*2080*/  IMAD.HI.U32 R10, R28, R7, RZ ;  /* 0x000000071c0a7227 */ /* 0x000fc800078e00ff */
[----:B------:R-:W-:Y:S02]  /*2090*/  IMAD.MOV R11, RZ, RZ, -R11 ;  /* 0x000000ffff0b7224 */ /* 0x000fe400078e0a0b */
[----:B------:R-:W-:Y:S02]  /*20a0*/  IMAD R8, R29, R2, R8 ;  /* 0x000000021d087224 */ /* 0x000fe400078e0208 */
[----:B------:R-:W2:Y:S01]  /*20b0*/  LDL R2, [R1+0x9f8] ;  /* 0x0009f80001027983 */ /* 0x000ea20000100800 */
[----:B------:R-:W-:Y:S02]  /*20c0*/  IMAD.MOV R10, RZ, RZ, -R10 ;  /* 0x000000ffff0a7224 */ /* 0x000fe400078e0a0a */
[----:B------:R-:W-:Y:S02]  /*20d0*/  IMAD R9, R5, R11, R9 ;  /* 0x0000000b05097224 */ /* 0x000fe400078e0209 */
[----:B------:R-:W3:Y:S01]  /*20e0*/  LDL R11, [R1+0x9fc] ;  /* 0x0009fc00010b7983 */ /* 0x000ee20000100800 */
[----:B------:R-:W-:-:S02]  /*20f0*/  IMAD R10, R29, R10, R7 ;  /* 0x0000000a1d0a7224 */ /* 0x000fc400078e0207 */
[C---:B------:R-:W-:Y:S01]  /*2100*/  IMAD.HI.U32 R6, R28.reuse, R4, RZ ;  /* 0x000000041c067227 */ /* 0x040fe200078e00ff */
[----:B------:R-:W4:Y:S03]  /*2110*/  LDL R7, [R1+0xa00] ;  /* 0x000a000001077983 */ /* 0x000f260000100800 */
[----:B------:R-:W-:Y:S01]  /*2120*/  IMAD.HI.U32 R3, R28, R0, RZ ;  /* 0x000000001c037227 */ /* 0x000fe200078e00ff */
[----:B------:R0:W-:Y:S03]  /*2130*/  STL [R1+0x70], R10 ;  /* 0x0000700a01007387 */ /* 0x0001e60000100800 */
[----:B------:R-:W-:Y:S02]  /*2140*/  IMAD.MOV R6, RZ, RZ, -R6 ;  /* 0x000000ffff067224 */ /* 0x000fe400078e0a06 */
[----:B------:R-:W-:Y:S01]  /*2150*/  IMAD.MOV R3, RZ, RZ, -R3 ;  /* 0x000000ffff037224 */ /* 0x000fe200078e0a03 */
[----:B0-----:R-:W5:Y:S01]  /*2160*/  LDL R10, [R1+0xa48] ;  /* 0x000a4800010a7983 */ /* 0x001f620000100800 */
[----:B------:R-:W-:-:S02]  /*2170*/  IMAD R4, R29, R6, R4 ;  /* 0x000000061d047224 */ /* 0x000fc400078e0204 */
[----:B------:R-:W-:-:S03]  /*2180*/  IMAD R0, R29, R3, R0 ;  /* 0x000000031d007224 */ /* 0x000fc600078e0200 */
[----:B------:R-:W-:Y:S04]  /*2190*/  STL [R1+0x6c], R4 ;  /* 0x00006c0401007387 */ /* 0x000fe80000100800 */
[----:B------:R0:W-:Y:S02]  /*21a0*/  STL [R1+0x68], R0 ;  /* 0x0000680001007387 */ /* 0x0001e40000100800 */
[----:B0-----:R-:W-:Y:S02]  /*21b0*/  IABS R0, R12 ;  /* 0x0000000c00007213 */ /* 0x001fe40000000000 */
[----:B--2---:R-:W-:Y:S02]  /*21c0*/  IABS R2, R2 ;  /* 0x0000000200027213 */ /* 0x004fe40000000000 */
[----:B---3--:R-:W-:-:S03]  /*21d0*/  IABS R11, R11 ;  /* 0x0000000b000b7213 */ /* 0x008fc60000000000 */
[----:B------:R-:W-:Y:S01]  /*21e0*/  IMAD.HI.U32 R3, R28, R2, RZ ;  /* 0x000000021c037227 */ /* 0x000fe200078e00ff */
[----:B----4-:R-:W-:-:S03]  /*21f0*/  IABS R7, R7 ;  /* 0x0000000700077213 */ /* 0x010fc60000000000 */
[----:B------:R-:W-:Y:S02]  /*2200*/  IMAD.MOV R3, RZ, RZ, -R3 ;  /* 0x000000ffff037224 */ /* 0x000fe400078e0a03 */
[----:B------:R-:W-:-:S04]  /*2210*/  IMAD.HI.U32 R12, R28, R11, RZ ;  /* 0x0000000b1c0c7227 */ /* 0x000fc800078e00ff */
[C---:B------:R-:W-:Y:S02]  /*2220*/  IMAD R3, R29.reuse, R3, R2 ;  /* 0x000000031d037224 */ /* 0x040fe400078e0202 */
[----:B------:R-:W-:Y:S01]  /*2230*/  IMAD.MOV R12, RZ, RZ, -R12 ;  /* 0x000000ffff0c7224 */ /* 0x000fe200078e0a0c */
[----:B------:R-:W2:Y:S01]  /*2240*/  LDL R2, [R1+0xa64] ;  /* 0x000a640001027983 */ /* 0x000ea20000100800 */
[----:B-----5:R-:W-:Y:S01]  /*2250*/  IABS R4, R10 ;  /* 0x0000000a00047213 */ /* 0x020fe20000000000 */
[----:B------:R-:W-:Y:S02]  /*2260*/  IMAD.HI.U32 R10, R28, R7, RZ ;  /* 0x000000071c0a7227 */ /* 0x000fe400078e00ff */
[----:B------:R-:W-:Y:S02]  /*2270*/  STL [R1+0x64], R3 ;  /* 0x0000640301007387 */ /* 0x000fe40000100800 */
[----:B------:R-:W-:Y:S02]  /*2280*/  IMAD.MOV R10, RZ, RZ, -R10 ;  /* 0x000000ffff0a7224 */ /* 0x000fe400078e0a0a */
[----:B------:R-:W-:-:S02]  /*2290*/  IMAD R12, R29, R12, R11 ;  /* 0x0000000c1d0c7224 */ /* 0x000fc400078e020b */
[----:B------:R-:W3:Y:S01]  /*22a0*/  LDL R11, [R1+0xa58] ;  /* 0x000a5800010b7983 */ /* 0x000ee20000100800 */
[----:B------:R-:W-:-:S03]  /*22b0*/  IMAD R10, R29, R10, R7 ;  /* 0x0000000a1d0a7224 */ /* 0x000fc600078e0207 */
[----:B------:R0:W-:Y:S04]  /*22c0*/  STL [R1+0x60], R12 ;  /* 0x0000600c01007387 */ /* 0x0001e80000100800 */
[----:B------:R-:W4:Y:S04]  /*22d0*/  LDL R7, [R1+0xa5c] ;  /* 0x000a5c0001077983 */ /* 0x000f280000100800 */
[----:B0-----:R-:W5:Y:S04]  /*22e0*/  LDL R12, [R1+0xa50] ;  /* 0x000a5000010c7983 */ /* 0x001f680000100800 */
[----:B------:R0:W-:Y:S04]  /*22f0*/  STL [R1+0x5c], R10 ;  /* 0x00005c0a01007387 */ /* 0x0001e80000100800 */
[----:B0-----:R-:W5:Y:S01]  /*2300*/  LDL R10, [R1+0xa54] ;  /* 0x000a5400010a7983 */ /* 0x001f620000100800 */
[----:B------:R-:W-:-:S04]  /*2310*/  IMAD.HI.U32 R6, R28, R4, RZ ;  /* 0x000000041c067227 */ /* 0x000fc800078e00ff */
[----:B------:R-:W-:-:S04]  /*2320*/  IMAD.HI.U32 R3, R28, R0, RZ ;  /* 0x000000001c037227 */ /* 0x000fc800078e00ff */
[----:B------:R-:W-:Y:S02]  /*2330*/  IMAD.MOV R6, RZ, RZ, -R6 ;  /* 0x000000ffff067224 */ /* 0x000fe400078e0a06 */
[----:B------:R-:W-:Y:S02]  /*2340*/  IMAD.MOV R3, RZ, RZ, -R3 ;  /* 0x000000ffff037224 */ /* 0x000fe400078e0a03 */
[C---:B------:R-:W-:Y:S02]  /*2350*/  IMAD R4, R29.reuse, R6, R4 ;  /* 0x000000061d047224 */ /* 0x040fe400078e0204 */
[----:B------:R-:W-:-:S03]  /*2360*/  IMAD R0, R29, R3, R0 ;  /* 0x000000031d007224 */ /* 0x000fc600078e0200 */
[----:B------:R-:W-:Y:S04]  /*2370*/  STL [R1+0x58], R4 ;  /* 0x0000580401007387 */ /* 0x000fe80000100800 */
[----:B------:R5:W-:Y:S01]  /*2380*/  STL [R1+0x54], R0 ;  /* 0x0000540001007387 */ /* 0x000be20000100800 */
[----:B--2---:R-:W-:-:S05]  /*2390*/  IABS R2, R2 ;  /* 0x0000000200027213 */ /* 0x004fca0000000000 */
[----:B------:R-:W-:Y:S01]  /*23a0*/  IMAD.HI.U32 R3, R28, R2, RZ ;  /* 0x000000021c037227 */ /* 0x000fe200078e00ff */
[----:B---3--:R-:W-:-:S03]  /*23b0*/  IABS R11, R11 ;  /* 0x0000000b000b7213 */ /* 0x008fc60000000000 */
[----:B------:R-:W-:Y:S01]  /*23c0*/  IMAD.MOV R3, RZ, RZ, -R3 ;  /* 0x000000ffff037224 */ /* 0x000fe200078e0a03 */
[----:B----4-:R-:W-:-:S03]  /*23d0*/  IABS R7, R7 ;  /* 0x0000000700077213 */ /* 0x010fc60000000000 */
[----:B------:R-:W-:Y:S02]  /*23e0*/  IMAD R3, R29, R3, R2 ;  /* 0x000000031d037224 */ /* 0x000fe400078e0202 */
[----:B------:R-:W2:Y:S01]  /*23f0*/  LDL R2, [R1+0xa4c] ;  /* 0x000a4c0001027983 */ /* 0x000ea20000100800 */
[----:B-----5:R-:W-:Y:S01]  /*2400*/  IABS R0, R12 ;  /* 0x0000000c00007213 */ /* 0x020fe20000000000 */
[----:B------:R-:W-:-:S04]  /*2410*/  IMAD.HI.U32 R12, R28, R11, RZ ;  /* 0x0000000b1c0c7227 */ /* 0x000fc800078e00ff */
[----:B------:R-:W-:Y:S01]  /*2420*/  IMAD.MOV R12, RZ, RZ, -R12 ;  /* 0x000000ffff0c7224 */ /* 0x000fe200078e0a0c */
[----:B------:R-:W-:Y:S03]  /*2430*/  STL [R1+0x50], R3 ;  /* 0x0000500301007387 */ /* 0x000fe60000100800 */
[----:B------:R-:W-:Y:S02]  /*2440*/  IMAD R12, R29, R12, R11 ;  /* 0x0000000c1d0c7224 */ /* 0x000fe400078e020b */
[----:B------:R-:W3:Y:S01]  /*2450*/  LDL R11, [R1+0xa44] ;  /* 0x000a4400010b7983 */ /* 0x000ee20000100800 */
[----:B------:R-:W-:Y:S01]  /*2460*/  IABS R4, R10 ;  /* 0x0000000a00047213 */ /* 0x000fe20000000000 */
[----:B------:R-:W-:-:S04]  /*2470*/  IMAD.HI.U32 R10, R28, R7, RZ ;  /* 0x000000071c0a7227 */ /* 0x000fc800078e00ff */
[----:B------:R-:W-:Y:S01]  /*2480*/  IMAD.MOV R10, RZ, RZ, -R10 ;  /* 0x000000ffff0a7224 */ /* 0x000fe200078e0a0a */
[----:B------:R0:W-:Y:S03]  /*2490*/  STL [R1+0x4c], R12 ;  /* 0x00004c0c01007387 */ /* 0x0001e60000100800 */
[----:B------:R-:W-:Y:S02]  /*24a0*/  IMAD R10, R29, R10, R7 ;  /* 0x0000000a1d0a7224 */ /* 0x000fe400078e0207 */
        /* <DEDUP_REMOVED lines=13> */
[----:B------:R-:W-:-:S04]  /*2580*/  IMAD.HI.U32 R3, R28, R2, RZ ;  /* 0x000000021c037227 */ /* 0x000fc800078e00ff */
[----:B------:R-:W-:Y:S01]  /*2590*/  IMAD.MOV R3, RZ, RZ, -R3 ;  /* 0x000000ffff037224 */ /* 0x000fe200078e0a03 */
[----:B---3--:R-:W-:-:S03]  /*25a0*/  IABS R11, R11 ;  /* 0x0000000b000b7213 */ /* 0x008fc60000000000 */
[----:B------:R-:W-:Y:S02]  /*25b0*/  IMAD R3, R29, R3, R2 ;  /* 0x000000031d037224 */ /* 0x000fe400078e0202 */
[----:B------:R-:W2:Y:S01]  /*25c0*/  LDL R2, [R1+0xa38] ;  /* 0x000a380001027983 */ /* 0x000ea20000100800 */
[----:B----4-:R-:W-:Y:S02]  /*25d0*/  IABS R7, R7 ;  /* 0x0000000700077213 */ /* 0x010fe40000000000 */
        /* <DEDUP_REMOVED lines=25> */
[----:B------:R-:W-:-:S04]  /*2770*/  IMAD.MOV R3, RZ, RZ, -R3 ;  /* 0x000000ffff037224 */ /* 0x000fc800078e0a03 */
[----:B------:R-:W-:Y:S02]  /*2780*/  IMAD R3, R29, R3, R2 ;  /* 0x000000031d037224 */ /* 0x000fe400078e0202 */
[----:B------:R-:W2:Y:S01]  /*2790*/  LDL R2, [R1+0xa1c] ;  /* 0x000a1c0001027983 */ /* 0x000ea20000100800 */
[----:B---3--:R-:W-:-:S03]  /*27a0*/  IABS R11, R11 ;  /* 0x0000000b000b7213 */ /* 0x008fc60000000000 */
[----:B------:R-:W-:Y:S01]  /*27b0*/  STL [R1+0x178], R3 ;  /* 0x0001780301007387 */ /* 0x000fe20000100800 */
[----:B----4-:R-:W-:Y:S02]  /*27c0*/  IABS R7, R7 ;  /* 0x0000000700077213 */ /* 0x010fe40000000000 */
[----:B-----5:R-:W-:Y:S01]  /*27d0*/  IABS R0, R12 ;  /* 0x0000000c00007213 */ /* 0x020fe20000000000 */
[----:B------:R-:W-:-:S04]  /*27e0*/  IMAD.HI.U32 R12, R28, R11, RZ ;  /* 0x0000000b1c0c7227 */ /* 0x000fc800078e00ff */
[----:B------:R-:W-:-:S04]  /*27f0*/  IMAD.MOV R12, RZ, RZ, -R12 ;  /* 0x000000ffff0c7224 */ /* 0x000fc800078e0a0c */
        /* <DEDUP_REMOVED lines=23> */
[----:B------:R-:W2:Y:S04]  /*2970*/  LDL R2, [R1+0xa0c] ;  /* 0x000a0c0001027983 */ /* 0x000ea80000100800 */
[----:B------:R-:W-:Y:S01]  /*2980*/  STL [R1+0x160], R3 ;  /* 0x0001600301007387 */ /* 0x000fe20000100800 */
[----:B---3--:R-:W-:Y:S02]  /*2990*/  IABS R11, R11 ;  /* 0x0000000b000b7213 */ /* 0x008fe40000000000 */
        /* <DEDUP_REMOVED lines=350> */
[----:B------:R-:W-:Y:S01]  /*3f80*/  IMAD R0, R29, R3, R0 ;  /* 0x000000031d007224 */ /* 0x000fe200078e0200 */
[----:B------:R-:W5:Y:S04]  /*3f90*/  LDL R6, [R1+0x904] ;  /* 0x0009040001067983 */ /* 0x000f680000100800 */
[----:B------:R0:W-:Y:S04]  /*3fa0*/  STL [R1+0x110], R4 ;  /* 0x0001100401007387 */ /* 0x0001e80000100800 */
[----:B------:R5:W-:Y:S01]  /*3fb0*/  STL [R1+0x128], R0 ;  /* 0x0001280001007387 */ /* 0x000be20000100800 */
[----:B--2---:R-:W-:-:S05]  /*3fc0*/  IABS R2, R2 ;  /* 0x0000000200027213 */ /* 0x004fca0000000000 */
[----:B0-----:R-:W-:-:S04]  /*3fd0*/  IMAD.HI.U32 R4, R28, R2, RZ ;  /* 0x000000021c047227 */ /* 0x001fc800078e00ff */
[----:B------:R-:W-:-:S04]  /*3fe0*/  IMAD.MOV R4, RZ, RZ, -R4 ;  /* 0x000000ffff047224 */ /* 0x000fc800078e0a04 */
[----:B------:R-:W-:-:S05]  /*3ff0*/  IMAD R2, R29, R4, R2 ;  /* 0x000000041d027224 */ /* 0x000fca00078e0202 */
[----:B------:R0:W-:Y:S01]  /*4000*/  STL [R1+0x10c], R2 ;  /* 0x00010c0201007387 */ /* 0x0001e20000100800 */
[----:B---3--:R-:W-:Y:S02]  /*4010*/  IABS R11, R11 ;  /* 0x0000000b000b7213 */ /* 0x008fe40000000000 */
[----:B----4-:R-:W-:Y:S02]  /*4020*/  IABS R7, R7 ;  /* 0x0000000700077213 */ /* 0x010fe40000000000 */
[----:B-----5:R-:W-:Y:S01]  /*4030*/  IABS R0, R12 ;  /* 0x0000000c00007213 */ /* 0x020fe20000000000 */
[----:B------:R-:W-:-:S04]  /*4040*/  IMAD.HI.U32 R12, R28, R11, RZ ;  /* 0x0000000b1c0c7227 */ /* 0x000fc800078e00ff */
[----:B------:R-:W-:-:S04]  /*4050*/  IMAD.MOV R12, RZ, RZ, -R12 ;  /* 0x000000ffff0c7224 */ /* 0x000fc800078e0a0c */
[----:B------:R-:W-:Y:S02]  /*4060*/  IMAD R11, R29, R12, R11 ;  /* 0x0000000c1d0b7224 */ /* 0x000fe400078e020b */
[----:B------:R-:W2:Y:S01]  /*4070*/  LDL R12, [R1+0x8f8] ;  /* 0x0008f800010c7983 */ /* 0x000ea20000100800 */
[----:B------:R-:W-:Y:S01]  /*4080*/  IABS R3, R10 ;  /* 0x0000000a00037213 */ /* 0x000fe20000000000 */
[----:B------:R-:W-:-:S04]  /*4090*/  IMAD.HI.U32 R10, R28, R7, RZ ;  /* 0x000000071c0a7227 */ /* 0x000fc800078e00ff */
[----:B------:R-:W-:Y:S01]  /*40a0*/  IMAD.MOV R10, RZ, RZ, -R10 ;  /* 0x000000ffff0a7224 */ /* 0x000fe200078e0a0a */
[----:B------:R1:W-:Y:S03]  /*40b0*/  STL [R1+0x44], R11 ;  /* 0x0000440b01007387 */ /* 0x0003e60000100800 */
[----:B------:R-:W-:Y:S02]  /*40c0*/  IMAD R7, R29, R10, R7 ;  /* 0x0000000a1d077224 */ /* 0x000fe400078e0207 */
[----:B------:R-:W3:Y:S01]  /*40d0*/  LDL R10, [R1+0x900] ;  /* 0x00090000010a7983 */ /* 0x000ee20000100800 */
[----:B0-----:R-:W-:-:S04]  /*40e0*/  IMAD.HI.U32 R2, R28, R0, RZ ;  /* 0x000000001c027227 */ /* 0x001fc800078e00ff */
[----:B------:R-:W-:Y:S01]  /*40f0*/  IMAD.MOV R2, RZ, RZ, -R2 ;  /* 0x000000ffff027224 */ /* 0x000fe200078e0a02 */
[----:B------:R-:W-:Y:S01]  /*4100*/  IABS R6, R6 ;  /* 0x0000000600067213 */ /* 0x000fe20000000000 */
[----:B------:R-:W-:Y:S01]  /*4110*/  IMAD.HI.U32 R4, R28, R3, RZ ;  /* 0x000000031c047227 */ /* 0x000fe200078e00ff */
[----:B-1----:R-:W4:Y:S03]  /*4120*/  LDL R11, [R1+0x8f0] ;  /* 0x0008f000010b7983 */ /* 0x002f260000100800 */
[----:B------:R-:W-:Y:S01]  /*4130*/  IMAD R0, R29, R2, R0 ;  /* 0x000000021d007224 */ /* 0x000fe200078e0200 */
[----:B------:R0:W-:Y:S01]  /*4140*/  STL [R1+0x40], R7 ;  /* 0x0000400701007387 */ /* 0x0001e20000100800 */
[----:B------:R-:W-:-:S04]  /*4150*/  IMAD.MOV R4, RZ, RZ, -R4 ;  /* 0x000000ffff047224 */ /* 0x000fc800078e0a04 */
[----:B------:R-:W-:Y:S01]  /*4160*/  IMAD R3, R29, R4, R3 ;  /* 0x000000041d037224 */ /* 0x000fe200078e0203 */
[----:B0-----:R-:W5:Y:S04]  /*4170*/  LDL R7, [R1+0x8fc] ;  /* 0x0008fc0001077983 */ /* 0x001f680000100800 */
[----:B------:R2:W-:Y:S04]  /*4180*/  STL [R1+0x3c], R3 ;  /* 0x00003c0301007387 */ /* 0x0005e80000100800 */
[----:B------:R-:W-:Y:S01]  /*4190*/  STL [R1+0xe8], R0 ;  /* 0x0000e80001007387 */ /* 0x000fe20000100800 */
[----:B---3--:R-:W-:Y:S01]  /*41a0*/  IABS R2, R10 ;  /* 0x0000000a00027213 */ /* 0x008fe20000000000 */
[----:B------:R-:W-:-:S04]  /*41b0*/  IMAD.HI.U32 R10, R28, R6, RZ ;  /* 0x000000061c0a7227 */ /* 0x000fc800078e00ff */
[----:B------:R-:W-:-:S04]  /*41c0*/  IMAD.MOV R10, RZ, RZ, -R10 ;  /* 0x000000ffff0a7224 */ /* 0x000fc800078e0a0a */
[----:B------:R-:W-:Y:S02]  /*41d0*/  IMAD R6, R29, R10, R6 ;  /* 0x0000000a1d067224 */ /* 0x000fe400078e0206 */
[----:B------:R-:W3:Y:S01]  /*41e0*/  LDL R10, [R1+0x8f4] ;  /* 0x0008f400010a7983 */ /* 0x000ee20000100800 */
[----:B--2---:R-:W-:Y:S02]  /*41f0*/  IABS R3, R12 ;  /* 0x0000000c00037213 */ /* 0x004fe40000000000 */
[----:B-----5:R-:W-:Y:S01]  /*4200*/  IABS R4, R7 ;  /* 0x0000000700047213 */ /* 0x020fe20000000000 */
[----:B------:R-:W-:-:S04]  /*4210*/  IMAD.HI.U32 R7, R28, R2, RZ ;  /* 0x000000021c077227 */ /* 0x000fc800078e00ff */
[----:B------:R-:W-:Y:S02]  /*4220*/  IMAD.MOV R7, RZ, RZ, -R7 ;  /* 0x000000ffff077224 */ /* 0x000fe400078e0a07 */
[----:B------:R-:W-:Y:S01]  /*4230*/  IMAD.HI.U32 R12, R28, R4, RZ ;  /* 0x000000041c0c7227 */ /* 0x000fe200078e00ff */
[----:B------:R-:W-:Y:S03]  /*4240*/  STL [R1+0x38], R6 ;  /* 0x0000380601007387 */ /* 0x000fe60000100800 */
[C---:B------:R-:W-:Y:S02]  /*4250*/  IMAD R2, R29.reuse, R7, R2 ;  /* 0x000000071d027224 */ /* 0x040fe400078e0202 */
[----:B------:R-:W-:Y:S01]  /*4260*/  IMAD.MOV R12, RZ, RZ, -R12 ;  /* 0x000000ffff0c7224 */ /* 0x000fe200078e0a0c */
[----:B------:R-:W2:Y:S03]  /*4270*/  LDL R7, [R1+0x8e0] ;  /* 0x0008e00001077983 */ /* 0x000ea60000100800 */
[----:B------:R-:W-:Y:S01]  /*4280*/  IMAD R12, R29, R12, R4 ;  /* 0x0000000c1d0c7224 */ /* 0x000fe200078e0204 */
[----:B------:R0:W-:Y:S04]  /*4290*/  STL [R1+0x34], R2 ;  /* 0x0000340201007387 */ /* 0x0001e80000100800 */
[----:B------:R-:W5:Y:S01]  /*42a0*/  LDL R4, [R1+0x8ec] ;  /* 0x0008ec0001047983 */ /* 0x000f620000100800 */
[----:B---3--:R-:W-:-:S05]  /*42b0*/  IABS R10, R10 ;  /* 0x0000000a000a7213 */ /* 0x008fca0000000000 */
[----:B0-----:R-:W-:Y:S02]  /*42c0*/  IMAD.MOV.U32 R2, RZ, RZ, R10 ;  /* 0x000000ffff027224 */ /* 0x001fe400078e000a */
[----:B------:R-:W3:Y:S04]  /*42d0*/  LDL R10, [R1+0x8e4] ;  /* 0x0008e400010a7983 */ /* 0x000ee80000100800 */
[----:B------:R0:W-:Y:S04]  /*42e0*/  STL [R1+0x30], R12 ;  /* 0x0000300c01007387 */ /* 0x0001e80000100800 */
[----:B0-----:R-:W2:Y:S01]  /*42f0*/  LDL R12, [R1+0x8e8] ;  /* 0x0008e800010c7983 */ /* 0x001ea20000100800 */
[----:B----4-:R-:W-:Y:S01]  /*4300*/  IABS R0, R11 ;  /* 0x0000000b00007213 */ /* 0x010fe20000000000 */
[----:B------:R-:W-:-:S04]  /*4310*/  IMAD.HI.U32 R11, R28, R3, RZ ;  /* 0x000000031c0b7227 */ /* 0x000fc800078e00ff */
[----:B------:R-:W-:-:S04]  /*4320*/  IMAD.HI.U32 R6, R28, R0, RZ ;  /* 0x000000001c067227 */ /* 0x000fc800078e00ff */
[----:B------:R-:W-:Y:S02]  /*4330*/  IMAD.MOV R11, RZ, RZ, -R11 ;  /* 0x000000ffff0b7224 */ /* 0x000fe400078e0a0b */
[----:B------:R-:W-:Y:S02]  /*4340*/  IMAD.MOV R6, RZ, RZ, -R6 ;  /* 0x000000ffff067224 */ /* 0x000fe400078e0a06 */
[C---:B------:R-:W-:Y:S02]  /*4350*/  IMAD R11, R29.reuse, R11, R3 ;  /* 0x0000000b1d0b7224 */ /* 0x040fe400078e0203 */
[----:B------:R-:W-:Y:S01]  /*4360*/  IMAD R3, R29, R6, R0 ;  /* 0x000000061d037224 */ /* 0x000fe200078e0200 */
[----:B-----5:R-:W-:Y:S01]  /*4370*/  IABS R0, R4 ;  /* 0x0000000400007213 */ /* 0x020fe20000000000 */
[----:B------:R-:W-:Y:S01]  /*4380*/  IMAD.HI.U32 R4, R28, R2, RZ ;  /* 0x000000021c047227 */ /* 0x000fe200078e00ff */
[----:B------:R-:W-:Y:S04]  /*4390*/  STL [R1+0x2c], R11 ;  /* 0x00002c0b01007387 */ /* 0x000fe80000100800 */
[----:B------:R0:W-:Y:S01]  /*43a0*/  STL [R1+0x28], R3 ;  /* 0x0000280301007387 */ /* 0x0001e20000100800 */
[----:B---3--:R-:W-:-:S02]  /*43b0*/  IABS R6, R10 ;  /* 0x0000000a00067213 */ /* 0x008fc40000000000 */
[----:B--2---:R-:W-:Y:S01]  /*43c0*/  IABS R10, R7 ;  /* 0x00000007000a7213 */ /* 0x004fe20000000000 */
[----:B------:R-:W-:Y:S02]  /*43d0*/  IMAD.MOV R7, RZ, RZ, -R4 ;  /* 0x000000ffff077224 */ /* 0x000fe400078e0a04 */
[----:B------:R-:W-:Y:S02]  /*43e0*/  IMAD.MOV.U32 R4, RZ, RZ, R6 ;  /* 0x000000ffff047224 */ /* 0x000fe400078e0006 */
[----:B------:R-:W-:Y:S02]  /*43f0*/  IMAD R2, R29, R7, R2 ;  /* 0x000000071d027224 */ /* 0x000fe400078e0202 */
[----:B------:R-:W-:Y:S01]  /*4400*/  IMAD.MOV.U32 R6, RZ, RZ, R10 ;  /* 0x000000ffff067224 */ /* 0x000fe200078e000a */
[----:B0-----:R-:W-:Y:S01]  /*4410*/  IABS R3, R12 ;  /* 0x0000000c00037213 */ /* 0x001fe20000000000 */
[C---:B------:R-:W-:Y:S01]  /*4420*/  IMAD.HI.U32 R12, R28.reuse, R0, RZ ;  /* 0x000000001c0c7227 */ /* 0x040fe200078e00ff */
[----:B------:R0:W-:Y:S03]  /*4430*/  STL [R1+0x1c], R2 ;  /* 0x00001c0201007387 */ /* 0x0001e60000100800 */
[----:B------:R-:W-:-:S04]  /*4440*/  IMAD.HI.U32 R11, R28, R3, RZ ;  /* 0x000000031c0b7227 */ /* 0x000fc800078e00ff */
[----:B------:R-:W-:-:S04]  /*4450*/  IMAD.HI.U32 R10, R28, R4, RZ ;  /* 0x000000041c0a7227 */ /* 0x000fc800078e00ff */
[----:B------:R-:W-:-:S04]  /*4460*/  IMAD.HI.U32 R7, R28, R6, RZ ;  /* 0x000000061c077227 */ /* 0x000fc800078e00ff */
[----:B0-----:R-:W-:Y:S01]  /*4470*/  IMAD.MOV R2, RZ, RZ, -R12 ;  /* 0x000000ffff027224 */ /* 0x001fe200078e0a0c */
[----:B------:R-:W-:Y:S01]  /*4480*/  IABS R12, R13 ;  /* 0x0000000d000c7213 */ /* 0x000fe20000000000 */
[----:B------:R-:W-:Y:S02]  /*4490*/  IMAD.MOV R13, RZ, RZ, -R11 ;  /* 0x000000ffff0d7224 */ /* 0x000fe400078e0a0b */
[----:B------:R-:W-:Y:S02]  /*44a0*/  IMAD.MOV R11, RZ, RZ, -R10 ;  /* 0x000000ffff0b7224 */ /* 0x000fe400078e0a0a */
[----:B------:R-:W-:Y:S02]  /*44b0*/  IMAD.MOV R10, RZ, RZ, -R7 ;  /* 0x000000ffff0a7224 */ /* 0x000fe400078e0a07 */
[----:B------:R-:W-:Y:S02]  /*44c0*/  IMAD R7, R29, R2, R0 ;  /* 0x000000021d077224 */ /* 0x000fe400078e0200 */
[----:B------:R-:W2:Y:S04]  /*44d0*/  LDL R0, [R1+0x8d8] ;  /* 0x0008d80001007983 */ /* 0x000ea80000100800 */
[----:B------:R-:W3:Y:S04]  /*44e0*/  LDL R2, [R1+0x8d4] ;  /* 0x0008d40001027983 */ /* 0x000ee80000100800 */
[----:B------:R0:W-:Y:S02]  /*44f0*/  STL [R1+0x18], R7 ;  /* 0x0000180701007387 */ /* 0x0001e40000100800 */
[----:B0-----:R-:W-:-:S02]  /*4500*/  IMAD.MOV.U32 R7, RZ, RZ, R12 ;  /* 0x000000ffff077224 */ /* 0x001fc400078e000c */
[----:B------:R-:W4:Y:S01]  /*4510*/  LDL R12, [R1+0x8cc] ;  /* 0x0008cc00010c7983 */ /* 0x000f220000100800 */
[----:B------:R-:W-:-:S03]  /*4520*/  IMAD R3, R29, R13, R3 ;  /* 0x0000000d1d037224 */ /* 0x000fc600078e0203 */
[----:B------:R-:W5:Y:S04]  /*4530*/  LDL R13, [R1+0x8c4] ;  /* 0x0008c400010d7983 */ /* 0x000f680000100800 */
[----:B------:R0:W-:Y:S01]  /*4540*/  STL [R1+0x14], R3 ;  /* 0x0000140301007387 */ /* 0x0001e20000100800 */
[C---:B------:R-:W-:Y:S02]  /*4550*/  IMAD R6, R29.reuse, R10, R6 ;  /* 0x0000000a1d067224 */ /* 0x040fe400078e0206 */
[----:B0-----:R-:W-:Y:S02]  /*4560*/  IMAD R3, R29, R11, R4 ;  /* 0x0000000b1d037224 */ /* 0x001fe400078e0204 */
[----:B------:R-:W5:Y:S04]  /*4570*/  LDL R4, [R1+0x8d0] ;  /* 0x0008d00001047983 */ /* 0x000f680000100800 */
[----:B------:R0:W-:Y:S04]  /*4580*/  STL [R1+0x10], R3 ;  /* 0x0000100301007387 */ /* 0x0001e80000100800 */
[----:B------:R1:W-:Y:S01]  /*4590*/  STL [R1+0xc], R6 ;  /* 0x00000c0601007387 */ /* 0x0003e20000100800 */
[----:B0-----:R-:W-:-:S04]  /*45a0*/  IMAD.HI.U32 R3, R28, R7, RZ ;  /* 0x000000071c037227 */ /* 0x001fc800078e00ff */
[----:B-1----:R-:W-:-:S04]  /*45b0*/  IMAD.MOV R6, RZ, RZ, -R3 ;  /* 0x000000ffff067224 */ /* 0x002fc800078e0a03 */
[----:B------:R-:W-:-:S05]  /*45c0*/  IMAD R6, R29, R6, R7 ;  /* 0x000000061d067224 */ /* 0x000fca00078e0207 */
[----:B------:R0:W-:Y:S01]  /*45d0*/  STL [R1+0x8], R6 ;  /* 0x0000080601007387 */ /* 0x0001e20000100800 */
[----:B--2---:R-:W-:Y:S02]  /*45e0*/  IABS R0, R0 ;  /* 0x0000000000007213 */ /* 0x004fe40000000000 */
[----:B----4-:R-:W-:-:S03]  /*45f0*/  IABS R10, R12 ;  /* 0x0000000c000a7213 */ /* 0x010fc60000000000 */
[----:B------:R-:W-:-:S04]  /*4600*/  IMAD.HI.U32 R12, R28, R0, RZ ;  /* 0x000000001c0c7227 */ /* 0x000fc800078e00ff */
[----:B0-----:R-:W-:Y:S02]  /*4610*/  IMAD.MOV R6, RZ, RZ, -R12 ;  /* 0x000000ffff067224 */ /* 0x001fe400078e0a0c */
[----:B------:R-:W2:Y:S01]  /*4620*/  LDL R12, [R1+0x8c8] ;  /* 0x0008c800010c7983 */ /* 0x000ea20000100800 */
[----:B---3--:R-:W-:Y:S01]  /*4630*/  IABS R2, R2 ;  /* 0x0000000200027213 */ /* 0x008fe20000000000 */
[----:B------:R-:W-:Y:S02]  /*4640*/  IMAD.MOV.U32 R3, RZ, RZ, R10 ;  /* 0x000000ffff037224 */ /* 0x000fe400078e000a */
[----:B------:R-:W-:Y:S02]  /*4650*/  IMAD R0, R29, R6, R0 ;  /* 0x000000061d007224 */ /* 0x000fe400078e0200 */
[----:B------:R-:W-:Y:S01]  /*4660*/  IMAD.HI.U32 R11, R28, R2, RZ ;  /* 0x000000021c0b7227 */ /* 0x000fe200078e00ff */
[----:B-----5:R-:W-:-:S05]  /*4670*/  IABS R4, R4 ;  /* 0x0000000400047213 */ /* 0x020fca0000000000 */
[----:B------:R-:W-:-:S04]  /*4680*/  IMAD.HI.U32 R10, R28, R4, RZ ;  /* 0x000000041c0a7227 */ /* 0x000fc800078e00ff */
[----:B------:R-:W-:Y:S02]  /*4690*/  IMAD.MOV R10, RZ, RZ, -R10 ;  /* 0x000000ffff0a7224 */ /* 0x000fe400078e0a0a */
[----:B------:R-:W-:Y:S01]  /*46a0*/  IMAD.MOV R11, RZ, RZ, -R11 ;  /* 0x000000ffff0b7224 */ /* 0x000fe200078e0a0b */
[----:B------:R0:W-:Y:S01]  /*46b0*/  STL [R1+0x4], R0 ;  /* 0x0000040001007387 */ /* 0x0001e20000100800 */
[----:B------:R-:W-:-:S05]  /*46c0*/  IMAD R4, R29, R10, R4 ;  /* 0x0000000a1d047224 */ /* 0x000fca00078e0204 */
[----:B------:R-:W-:Y:S01]  /*46d0*/  STL [R1+0xbec], R4 ;  /* 0x000bec0401007387 */ /* 0x000fe20000100800 */
[----:B0-----:R-:W-:-:S05]  /*46e0*/  IMAD R0, R29, R11, R2 ;  /* 0x0000000b1d007224 */ /* 0x001fca00078e0202 */
[----:B------:R0:W-:Y:S01]  /*46f0*/  STL [R1], R0 ;  /* 0x0000000001007387 */ /* 0x0001e20000100800 */
[----:B------:R-:W-:Y:S01]  /*4700*/  IMAD.HI.U32 R7, R28, R3, RZ ;  /* 0x000000031c077227 */ /* 0x000fe200078e00ff */
[----:B0-----:R-:W-:-:S03]  /*4710*/  IABS R0, R13 ;  /* 0x0000000d00007213 */ /* 0x001fc60000000000 */
[----:B------:R-:W-:Y:S02]  /*4720*/  IMAD.MOV R7, RZ, RZ, -R7 ;  /* 0x000000ffff077224 */ /* 0x000fe400078e0a07 */
[----:B------:R-:W-:-:S04]  /*4730*/  IMAD.HI.U32 R11, R28, R27, RZ ;  /* 0x0000001b1c0b7227 */ /* 0x000fc800078e00ff */
[----:B------:R-:W-:Y:S02]  /*4740*/  IMAD R3, R29, R7, R3 ;  /* 0x000000071d037224 */ /* 0x000fe400078e0203 */
[----:B------:R-:W-:-:S04]  /*4750*/  IMAD.HI.U32 R10, R28, R26, RZ ;  /* 0x0000001a1c0a7227 */ /* 0x000fc800078e00ff */
[----:B------:R-:W-:-:S04]  /*4760*/  IMAD.HI.U32 R7, R28, R25, RZ ;  /* 0x000000191c077227 */ /* 0x000fc800078e00ff */
[----:B------:R-:W-:Y:S02]  /*4770*/  IMAD.MOV R11, RZ, RZ, -R11 ;  /* 0x000000ffff0b7224 */ /* 0x000fe400078e0a0b */
[----:B------:R-:W-:Y:S02]  /*4780*/  IMAD.MOV R10, RZ, RZ, -R10 ;  /* 0x000000ffff0a7224 */ /* 0x000fe400078e0a0a */
[----:B------:R-:W-:Y:S02]  /*4790*/  IMAD.MOV R7, RZ, RZ, -R7 ;  /* 0x000000ffff077224 */ /* 0x000fe400078e0a07 */
[C---:B------:R-:W-:Y:S02]  /*47a0*/  IMAD R27, R29.reuse, R11, R27 ;  /* 0x0000000b1d1b7224 */ /* 0x040fe400078e021b */
[----:B------:R-:W-:Y:S02]  /*47b0*/  IMAD R26, R29, R10, R26 ;  /* 0x0000000a1d1a7224 */ /* 0x000fe400078e021a */
[----:B------:R-:W-:-:S04]  /*47c0*/  IMAD.HI.U32 R11, R28, R22, RZ ;  /* 0x000000161c0b7227 */ /* 0x000fc800078e00ff */
[----:B------:R-:W-:Y:S02]  /*47d0*/  IMAD R25, R29, R7, R25 ;  /* 0x000000071d197224 */ /* 0x000fe400078e0219 */
[C---:B------:R-:W-:Y:S01]  /*47e0*/  IMAD.HI.U32 R10, R28.reuse, R21, RZ ;  /* 0x000000151c0a7227 */ /* 0x040fe200078e00ff */
[----:B------:R-:W-:Y:S03]  /*47f0*/  STL [R1+0xbf0], R3 ;  /* 0x000bf00301007387 */ /* 0x000fe60000100800 */
[----:B------:R-:W-:-:S04]  /*4800*/  IMAD.HI.U32 R7, R28, R20, RZ ;  /* 0x000000141c077227 */ /* 0x000fc800078e00ff */
[----:B------:R-:W-:Y:S02]  /*4810*/  IMAD.MOV R11, RZ, RZ, -R11 ;  /* 0x000000ffff0b7224 */ /* 0x000fe400078e0a0b */
[----:B------:R-:W-:Y:S02]  /*4820*/  IMAD.MOV R10, RZ, RZ, -R10 ;  /* 0x000000ffff0a7224 */ /* 0x000fe400078e0a0a */
[----:B------:R-:W-:Y:S02]  /*4830*/  IMAD.MOV R7, RZ, RZ, -R7 ;  /* 0x000000ffff077224 */ /* 0x000fe400078e0a07 */
[C---:B------:R-:W-:Y:S02]  /*4840*/  IMAD R22, R29.reuse, R11, R22 ;  /* 0x0000000b1d167224 */ /* 0x040fe400078e0216 */
[C---:B------:R-:W-:Y:S02]  /*4850*/  IMAD R21, R29.reuse, R10, R21 ;  /* 0x0000000a1d157224 */ /* 0x040fe400078e0215 */
[----:B------:R-:W-:Y:S01]  /*4860*/  IMAD R20, R29, R7, R20 ;  /* 0x000000071d147224 */ /* 0x000fe200078e0214 */
[----:B--2---:R-:W-:-:S05]  /*4870*/  IABS R12, R12 ;  /* 0x0000000c000c7213 */ /* 0x004fca0000000000 */
[----:B------:R-:W-:-:S04]  /*4880*/  IMAD.MOV.U32 R6, RZ, RZ, R12 ;  /* 0x000000ffff067224 */ /* 0x000fc800078e000c */
[----:B------:R-:W-:-:S04]  /*4890*/  IMAD.HI.U32 R2, R28, R6, RZ ;  /* 0x000000061c027227 */ /* 0x000fc800078e00ff */
[----:B------:R-:W-:Y:S02]  /*48a0*/  IMAD.MOV R2, RZ, RZ, -R2 ;  /* 0x000000ffff027224 */ /* 0x000fe400078e0a02 */
[----:B------:R-:W-:-:S04]  /*48b0*/  IMAD.HI.U32 R12, R28, R0, RZ ;  /* 0x000000001c0c7227 */ /* 0x000fc800078e00ff */
[----:B------:R-:W-:Y:S02]  /*48c0*/  IMAD R2, R29, R2, R6 ;  /* 0x000000021d027224 */ /* 0x000fe400078e0206 */
[----:B------:R-:W-:-:S04]  /*48d0*/  IMAD.MOV R6, RZ, RZ, -R12 ;  /* 0x000000ffff067224 */ /* 0x000fc800078e0a0c */
[----:B------:R-:W-:Y:S02]  /*48e0*/  IMAD R0, R29, R6, R0 ;  /* 0x000000061d007224 */ /* 0x000fe400078e0200 */
[----:B------:R-:W-:-:S04]  /*48f0*/  IMAD.HI.U32 R6, R28, R24, RZ ;  /* 0x000000181c067227 */ /* 0x000fc800078e00ff */
[----:B------:R-:W-:Y:S02]  /*4900*/  IMAD.MOV R6, RZ, RZ, -R6 ;  /* 0x000000ffff067224 */ /* 0x000fe400078e0a06 */
[----:B------:R-:W-:-:S04]  /*4910*/  IMAD.HI.U32 R12, R28, R23, RZ ;  /* 0x000000171c0c7227 */ /* 0x000fc800078e00ff */
[C---:B------:R-:W-:Y:S02]  /*4920*/  IMAD R24, R29.reuse, R6, R24 ;  /* 0x000000061d187224 */ /* 0x040fe400078e0218 */
[----:B------:R-:W-:Y:S01]  /*4930*/  IMAD.MOV R6, RZ, RZ, -R12 ;  /* 0x000000ffff067224 */ /* 0x000fe200078e0a0c */
[----:B------:R0:W-:Y:S03]  /*4940*/  STL [R1+0xbf4], R2 ;  /* 0x000bf40201007387 */ /* 0x0001e60000100800 */
[----:B------:R-:W-:Y:S01]  /*4950*/  IMAD R23, R29, R6, R23 ;  /* 0x000000061d177224 */ /* 0x000fe200078e0217 */
[----:B------:R1:W-:Y:S04]  /*4960*/  STL [R1+0xbf8], R0 ;  /* 0x000bf80001007387 */ /* 0x0003e80000100800 */
[----:B------:R-:W-:Y:S04]  /*4970*/  STL [R1+0xbd0], R27 ;  /* 0x000bd01b01007387 */ /* 0x000fe80000100800 */
[----:B------:R-:W-:Y:S04]  /*4980*/  STL [R1+0xbcc], R26 ;  /* 0x000bcc1a01007387 */ /* 0x000fe80000100800 */
[----:B------:R-:W-:Y:S04]  /*4990*/  STL [R1+0xbc8], R25 ;  /* 0x000bc81901007387 */ /* 0x000fe80000100800 */
[----:B------:R2:W-:Y:S04]  /*49a0*/  STL [R1+0xbd4], R24 ;  /* 0x000bd41801007387 */ /* 0x0005e80000100800 */
[----:B------:R-:W-:Y:S04]  /*49b0*/  STL [R1+0xbd8], R23 ;  /* 0x000bd81701007387 */ /* 0x000fe80000100800 */
[----:B------:R-:W-:Y:S04]  /*49c0*/  STL [R1+0xbdc], R22 ;  /* 0x000bdc1601007387 */ /* 0x000fe80000100800 */
[----:B------:R-:W-:Y:S04]  /*49d0*/  STL [R1+0xbe0], R21 ;  /* 0x000be01501007387 */ /* 0x000fe80000100800 */
[----:B------:R-:W-:Y:S04]  /*49e0*/  STL [R1+0xbe4], R20 ;  /* 0x000be41401007387 */ /* 0x000fe80000100800 */
[----:B------:R-:W3:Y:S04]  /*49f0*/  LDL R13, [R1+0x884] ;  /* 0x00088400010d7983 */ /* 0x000ee80000100800 */
[----:B0-----:R-:W4:Y:S04]  /*4a00*/  LDL R2, [R1+0x880] ;  /* 0x0008800001027983 */ /* 0x001f280000100800 */
[----:B------:R-:W5:Y:S04]  /*4a10*/  LDL R3, [R1+0x87c] ;  /* 0x00087c0001037983 */ /* 0x000f680000100800 */
[----:B------:R-:W5:Y:S01]  /*4a20*/  LDL R4, [R1+0x878] ;  /* 0x0008780001047983 */ /* 0x000f620000100800 */
[----:B------:R-:W-:Y:S01]  /*4a30*/  IMAD.HI.U32 R6, R28, R19, RZ ;  /* 0x000000131c067227 */ /* 0x000fe200078e00ff */
[----:B------:R-:W-:-:S02]  /*4a40*/  IABS R16, R16 ;  /* 0x0000001000107213 */ /* 0x000fc40000000000 */
[----:B------:R-:W-:Y:S01]  /*4a50*/  IABS R15, R15 ;  /* 0x0000000f000f7213 */ /* 0x000fe20000000000 */
[----:B------:R-:W-:Y:S01]  /*4a60*/  IMAD.MOV R6, RZ, RZ, -R6 ;  /* 0x000000ffff067224 */ /* 0x000fe200078e0a06 */
[----:B------:R-:W-:Y:S01]  /*4a70*/  IABS R14, R14 ;  /* 0x0000000e000e7213 */ /* 0x000fe20000000000 */
[C---:B------:R-:W-:Y:S01]  /*4a80*/  IMAD.HI.U32 R12, R28.reuse, R18, RZ ;  /* 0x000000121c0c7227 */ /* 0x040fe200078e00ff */
[----:B-1----:R-:W5:Y:S03]  /*4a90*/  LDL.LU R0, [R1+0x70] ;  /* 0x0000700001007983 */ /* 0x002f660000300800 */
[----:B------:R-:W-:Y:S02]  /*4aa0*/  IMAD R19, R29, R6, R19 ;  /* 0x000000061d137224 */ /* 0x000fe400078e0213 */
[----:B------:R-:W-:Y:S02]  /*4ab0*/  IMAD.MOV R6, RZ, RZ, -R12 ;  /* 0x000000ffff067224 */ /* 0x000fe400078e0a0c */
[----:B------:R-:W-:-:S04]  /*4ac0*/  IMAD.HI.U32 R11, R28, R17, RZ ;  /* 0x000000111c0b7227 */ /* 0x000fc800078e00ff */
[----:B------:R-:W-:-:S04]  /*4ad0*/  IMAD.HI.U32 R10, R28, R16, RZ ;  /* 0x000000101c0a7227 */ /* 0x000fc800078e00ff */
[----:B------:R-:W-:-:S04]  /*4ae0*/  IMAD.HI.U32 R7, R28, R15, RZ ;  /* 0x0000000f1c077227 */ /* 0x000fc800078e00ff */
[----:B------:R-:W-:Y:S02]  /*4af0*/  IMAD R18, R29, R6, R18 ;  /* 0x000000061d127224 */ /* 0x000fe400078e0212 */
[----:B------:R-:W-:-:S04]  /*4b00*/  IMAD.HI.U32 R6, R28, R14, RZ ;  /* 0x0000000e1c067227 */ /* 0x000fc800078e00ff */
[----:B------:R-:W-:Y:S02]  /*4b10*/  IMAD.MOV R11, RZ, RZ, -R11 ;  /* 0x000000ffff0b7224 */ /* 0x000fe400078e0a0b */
[----:B------:R-:W-:Y:S02]  /*4b20*/  IMAD.MOV R10, RZ, RZ, -R10 ;  /* 0x000000ffff0a7224 */ /* 0x000fe400078e0a0a */
[----:B------:R-:W-:Y:S02]  /*4b30*/  IMAD.MOV R7, RZ, RZ, -R7 ;  /* 0x000000ffff077224 */ /* 0x000fe400078e0a07 */
[----:B------:R-:W-:Y:S02]  /*4b40*/  IMAD.MOV R6, RZ, RZ, -R6 ;  /* 0x000000ffff067224 */ /* 0x000fe400078e0a06 */
[C---:B------:R-:W-:Y:S02]  /*4b50*/  IMAD R17, R29.reuse, R11, R17 ;  /* 0x0000000b1d117224 */ /* 0x040fe400078e0211 */
[C---:B------:R-:W-:Y:S01]  /*4b60*/  IMAD R16, R29.reuse, R10, R16 ;  /* 0x0000000a1d107224 */ /* 0x040fe200078e0210 */
[----:B------:R-:W-:Y:S01]  /*4b70*/  STL [R1+0xbe8], R19 ;  /* 0x000be81301007387 */ /* 0x000fe20000100800 */
[----:B------:R-:W-:-:S02]  /*4b80*/  IMAD R15, R29, R7, R15 ;  /* 0x000000071d0f7224 */ /* 0x000fc400078e020f */
[----:B------:R-:W-:Y:S01]  /*4b90*/  IMAD R14, R29, R6, R14 ;  /* 0x000000061d0e7224 */ /* 0x000fe200078e020e */
[----:B------:R-:W-:Y:S04]  /*4ba0*/  STL [R1+0xbfc], R18 ;  /* 0x000bfc1201007387 */ /* 0x000fe80000100800 */
[----:B------:R-:W-:Y:S04]  /*4bb0*/  STL [R1+0xc00], R17 ;  /* 0x000c001101007387 */ /* 0x000fe80000100800 */
[----:B------:R0:W-:Y:S04]  /*4bc0*/  STL [R1+0xc04], R16 ;  /* 0x000c041001007387 */ /* 0x0001e80000100800 */
[----:B------:R-:W-:Y:S04]  /*4bd0*/  STL [R1+0xc08], R15 ;  /* 0x000c080f01007387 */ /* 0x000fe80000100800 */
[----:B--2---:R-:W2:Y:S01]  /*4be0*/  LDL R24, [R1+0x874] ;  /* 0x0008740001187983 */ /* 0x004ea20000100800 */
[----:B---3--:R-:W-:-:S02]  /*4bf0*/  IABS R13, R13 ;  /* 0x0000000d000d7213 */ /* 0x008fc40000000000 */
[----:B----4-:R-:W-:-:S03]  /*4c00*/  IABS R12, R2 ;  /* 0x00000002000c7213 */ /* 0x010fc60000000000 */
[----:B------:R-:W-:Y:S01]  /*4c10*/  IMAD.HI.U32 R6, R28, R13, RZ ;  /* 0x0000000d1c067227 */ /* 0x000fe200078e00ff */
[----:B-----5:R-:W-:-:S03]  /*4c20*/  IABS R11, R3 ;  /* 0x00000003000b7213 */ /* 0x020fc60000000000 */
[----:B------:R-:W-:Y:S01]  /*4c30*/  IMAD.MOV R6, RZ, RZ, -R6 ;  /* 0x000000ffff067224 */ /* 0x000fe200078e0a06 */
[----:B------:R-:W3:Y:S01]  /*4c40*/  LDL.LU R3, [R1+0x6c] ;  /* 0x00006c0001037983 */ /* 0x000ee20000300800 */
[----:B------:R-:W-:Y:S01]  /*4c50*/  IMAD.HI.U32 R2, R28, R12, RZ ;  /* 0x0000000c1c027227 */ /* 0x000fe200078e00ff */
[----:B------:R-:W-:Y:S02]  /*4c60*/  IABS R10, R4 ;  /* 0x00000004000a7213 */ /* 0x000fe40000000000 */
[----:B0-----:R-:W4:Y:S01]  /*4c70*/  LDL.LU R16, [R1+0x68] ;  /* 0x0000680001107983 */ /* 0x001f220000300800 */
[----:B------:R-:W-:-:S03]  /*4c80*/  IMAD R13, R29, R6, R13 ;  /* 0x000000061d0d7224 */ /* 0x000fc600078e020d */
[----:B------:R-:W5:Y:S01]  /*4c90*/  LDL.LU R17, [R1+0x64] ;  /* 0x0000640001117983 */ /* 0x000f620000300800 */
[----:B------:R-:W-:-:S03]  /*4ca0*/  IMAD.MOV R2, RZ, RZ, -R2 ;  /* 0x000000ffff027224 */ /* 0x000fc600078e0a02 */
[----:B------:R-:W5:Y:S01]  /*4cb0*/  LDL.LU R18, [R1+0x60] ;  /* 0x0000600001127983 */ /* 0x000f620000300800 */
[----:B------:R-:W-:-:S03]  /*4cc0*/  IMAD.HI.U32 R4, R28, R10, RZ ;  /* 0x0000000a1c047227 */ /* 0x000fc600078e00ff */
[----:B------:R-:W5:Y:S04]  /*4cd0*/  LDL.LU R25, [R1+0x5c] ;  /* 0x00005c0001197983 */ /* 0x000f680000300800 */
[----:B------:R-:W5:Y:S01]  /*4ce0*/  LDL.LU R27, [R1+0x58] ;  /* 0x00005800011b7983 */ /* 0x000f620000300800 */
[----:B------:R-:W-:-:S03]  /*4cf0*/  IMAD R12, R29, R2, R12 ;  /* 0x000000021d0c7224 */ /* 0x000fc600078e020c */
[----:B------:R-:W-:Y:S04]  /*4d00*/  STL [R1+0xc0c], R14 ;  /* 0x000c0c0e01007387 */ /* 0x000fe80000100800 */
[----:B------:R-:W5:Y:S04]  /*4d10*/  LDL.LU R19, [R1+0x50] ;  /* 0x0000500001137983 */ /* 0x000f680000300800 */
[----:B------:R-:W-:Y:S01]  /*4d20*/  STL [R1+0xc10], R13 ;  /* 0x000c100d01007387 */ /* 0x000fe20000100800 */
[----:B------:R-:W-:-:S03]  /*4d30*/  IMAD.MOV R6, RZ, RZ, -R4 ;  /* 0x000000ffff067224 */ /* 0x000fc600078e0a04 */
[----:B------:R-:W5:Y:S04]  /*4d40*/  LDL.LU R20, [R1+0x4c] ;  /* 0x00004c0001147983 */ /* 0x000f680000300800 */
[----:B------:R-:W5:Y:S04]  /*4d50*/  LDL.LU R21, [R1+0x48] ;  /* 0x0000480001157983 */ /* 0x000f680000300800 */
[----:B------:R-:W5:Y:S04]  /*4d60*/  LDL.LU R26, [R1+0x18c] ;  /* 0x00018c00011a7983 */ /* 0x000f680000300800 */
[----:B------:R-:W5:Y:S04]  /*4d70*/  LDL.LU R2, [R1+0x190] ;  /* 0x0001900001027983 */ /* 0x000f680000300800 */
[----:B------:R-:W5:Y:S04]  /*4d80*/  LDL.LU R4, [R1+0x194] ;  /* 0x0001940001047983 */ /* 0x000f680000300800 */
[----:B------:R0:W-:Y:S04]  /*4d90*/  STL [R1+0xc14], R12 ;  /* 0x000c140c01007387 */ /* 0x0001e80000100800 */
[----:B0-----:R-:W5:Y:S01]  /*4da0*/  LDL.LU R12, [R1+0x54] ;  /* 0x00005400010c7983 */ /* 0x001f620000300800 */
[----:B------:R-:W-:-:S02]  /*4db0*/  ISETP.GT.U32.AND P0, PT, R29, R0, PT ;  /* 0x000000001d00720c */ /* 0x000fc40003f04070 */
[----:B------:R-:W-:Y:S02]  /*4dc0*/  ISETP.GT.U32.AND P2, PT, R5, R9, PT ;  /* 0x000000090500720c */ /* 0x000fe40003f44070 */
[----:B------:R-:W-:-:S09]  /*4dd0*/  ISETP.GT.U32.AND P1, PT, R29, R8, PT ;  /* 0x000000081d00720c */ /* 0x000fd20003f24070 */
[----:B------:R-:W-:Y:S02]  /*4de0*/  @!P0 IMAD.IADD R0, R0, 0x1, -R29 ;  /* 0x0000000100008824 */ /* 0x000fe400078e0a1d */
[----:B------:R-:W-:Y:S02]  /*4df0*/  @!P2 IMAD.IADD R9, R9, 0x1, -R5 ;  /* 0x000000010909a824 */ /* 0x000fe400078e0a05 */
[----:B------:R-:W-:Y:S01]  /*4e00*/  @!P1 IMAD.IADD R8, R8, 0x1, -R29 ;  /* 0x0000000108089824 */ /* 0x000fe200078e0a1d */
[----:B------:R-:W-:Y:S02]  /*4e10*/  ISETP.GT.U32.AND P6, PT, R29, R0, PT ;  /* 0x000000001d00720c */ /* 0x000fe40003fc4070 */
[----:B------:R-:W-:Y:S02]  /*4e20*/  ISETP.GT.U32.AND P1, PT, R5, R9, PT ;  /* 0x000000090500720c */ /* 0x000fe40003f24070 */
[----:B------:R-:W-:Y:S01]  /*4e30*/  ISETP.GT.U32.AND P2, PT, R29, R8, PT ;  /* 0x000000081d00720c */ /* 0x000fe20003f44070 */
[----:B------:R-:W-:-:S08]  /*4e40*/  IMAD.HI.U32 R7, R28, R11, RZ ;  /* 0x0000000b1c077227 */ /* 0x000fd000078e00ff */
[----:B------:R-:W-:Y:S02]  /*4e50*/  @!P6 IMAD.IADD R0, R0, 0x1, -R29 ;  /* 0x000000010000e824 */ /* 0x000fe400078e0a1d */
[----:B------:R-:W-:Y:S02]  /*4e60*/  @!P1 IMAD.IADD R9, R9, 0x1, -R5 ;  /* 0x0000000109099824 */ /* 0x000fe400078e0a05 */
[----:B------:R-:W-:Y:S02]  /*4e70*/  IMAD.MOV R7, RZ, RZ, -R7 ;  /* 0x000000ffff077224 */ /* 0x000fe400078e0a07 */
[C---:B------:R-:W-:Y:S02]  /*4e80*/  IMAD R10, R29.reuse, R6, R10 ;  /* 0x000000061d0a7224 */ /* 0x040fe400078e020a */
[----:B------:R-:W-:Y:S02]  /*4e90*/  IMAD R11, R29, R7, R11 ;  /* 0x000000071d0b7224 */ /* 0x000fe400078e020b */
[----:B------:R-:W-:-:S03]  /*4ea0*/  @!P2 IMAD.IADD R8, R8, 0x1, -R29 ;  /* 0x000000010808a824 */ /* 0x000fc600078e0a1d */
[----:B------:R-:W-:Y:S04]  /*4eb0*/  STL [R1+0xbc4], R11 ;  /* 0x000bc40b01007387 */ /* 0x000fe80000100800 */
[----:B------:R-:W-:Y:S04]  /*4ec0*/  STL [R1+0xc18], R10 ;  /* 0x000c180a01007387 */ /* 0x000fe80000100800 */
[----:B------:R0:W-:Y:S01]  /*4ed0*/  STL [R1+0x70], R0 ;  /* 0x0000700001007387 */ /* 0x0001e20000100800 */
[----:B--2---:R-:W-:-:S03]  /*4ee0*/  IABS R7, R24 ;  /* 0x0000001800077213 */ /* 0x004fc60000000000 */
[----:B0-----:R-:W2:Y:S04]  /*4ef0*/  LDL.LU R0, [R1+0x170] ;  /* 0x0001700001007983 */ /* 0x001ea80000300800 */
[----:B------:R-:W2:Y:S04]  /*4f00*/  LDL.LU R13, [R1+0x174] ;  /* 0x00017400010d7983 */ /* 0x000ea80000300800 */
[----:B------:R-:W2:Y:S04]  /*4f10*/  LDL.LU R22, [R1+0x184] ;  /* 0x0001840001167983 */ /* 0x000ea80000300800 */
[----:B------:R-:W2:Y:S04]  /*4f20*/  LDL.LU R23, [R1+0x188] ;  /* 0x0001880001177983 */ /* 0x000ea80000300800 */
[----:B------:R-:W2:Y:S01]  /*4f30*/  LDL.LU R24, [R1+0x178] ;  /* 0x0001780001187983 */ /* 0x000ea20000300800 */
[----:B---3--:R-:W-:-:S02]  /*4f40*/  ISETP.GT.U32.AND P5, PT, R29, R3, PT ;  /* 0x000000031d00720c */ /* 0x008fc40003fa4070 */
[C---:B----4-:R-:W-:Y:S02]  /*4f50*/  ISETP.GT.U32.AND P4, PT, R29.reuse, R16, PT ;  /* 0x000000101d00720c */ /* 0x050fe40003f84070 */
[C---:B-----5:R-:W-:Y:S02]  /*4f60*/  ISETP.GT.U32.AND P0, PT, R29.reuse, R17, PT ;  /* 0x000000111d00720c */ /* 0x060fe40003f04070 */
[----:B------:R-:W-:-:S07]  /*4f70*/  ISETP.GT.U32.AND P1, PT, R29, R18, PT ;  /* 0x000000121d00720c */ /* 0x000fce0003f24070 */
[--C-:B------:R-:W-:Y:S02]  /*4f80*/  @!P5 IMAD.IADD R3, R3, 0x1, -R29.reuse ;  /* 0x000000010303d824 */ /* 0x100fe400078e0a1d */
[--C-:B------:R-:W-:Y:S02]  /*4f90*/  @!P4 IMAD.IADD R16, R16, 0x1, -R29.reuse ;  /* 0x000000011010c824 */ /* 0x100fe400078e0a1d */
[--C-:B------:R-:W-:Y:S01]  /*4fa0*/  @!P0 IMAD.IADD R17, R17, 0x1, -R29.reuse ;  /* 0x0000000111118824 */ /* 0x100fe200078e0a1d */
[C---:B------:R-:W-:Y:S02]  /*4fb0*/  ISETP.GT.U32.AND P5, PT, R29.reuse, R19, PT ;  /* 0x000000131d00720c */ /* 0x040fe40003fa4070 */
[C---:B------:R-:W-:Y:S02]  /*4fc0*/  ISETP.GT.U32.AND P4, PT, R29.reuse, R20, PT ;  /* 0x000000141d00720c */ /* 0x040fe40003f84070 */
[----:B------:R-:W-:Y:S01]  /*4fd0*/  ISETP.GT.U32.AND P0, PT, R29, R21, PT ;  /* 0x000000151d00720c */ /* 0x000fe20003f04070 */
[----:B------:R-:W-:-:S08]  /*4fe0*/  @!P1 IMAD.IADD R18, R18, 0x1, -R29 ;  /* 0x0000000112129824 */ /* 0x000fd000078e0a1d */
[--C-:B------:R-:W-:Y:S01]  /*4ff0*/  @!P5 IMAD.IADD R19, R19, 0x1, -R29.reuse ;  /* 0x000000011313d824 */ /* 0x100fe200078e0a1d */
[C---:B------:R-:W-:Y:S02]  /*5000*/  ISETP.GT.U32.AND P5, PT, R29.reuse, R16, PT ;  /* 0x000000101d00720c */ /* 0x040fe40003fa4070 */
[C---:B------:R-:W-:Y:S01]  /*5010*/  ISETP.GT.U32.AND P2, PT, R29.reuse, R25, PT ;  /* 0x000000191d00720c */ /* 0x040fe20003f44070 */
[--C-:B------:R-:W-:Y:S01]  /*5020*/  @!P4 IMAD.IADD R20, R20, 0x1, -R29.reuse ;  /* 0x000000011414c824 */ /* 0x100fe200078e0a1d */
[----:B------:R-:W-:Y:S01]  /*5030*/  ISETP.GT.U32.AND P6, PT, R29, R12, PT ;  /* 0x0000000c1d00720c */ /* 0x000fe20003fc4070 */
[----:B------:R-:W-:Y:S01]  /*5040*/  @!P0 IMAD.IADD R21, R21, 0x1, -R29 ;  /* 0x0000000115158824 */ /* 0x000fe200078e0a1d */
[C---:B------:R-:W-:Y:S02]  /*5050*/  ISETP.GT.U32.AND P4, PT, R29.reuse, R17, PT ;  /* 0x000000111d00720c */ /* 0x040fe40003f84070 */
[----:B------:R-:W-:-:S09]  /*5060*/  ISETP.GT.U32.AND P0, PT, R29, R18, PT ;  /* 0x000000121d00720c */ /* 0x000fd20003f04070 */
[--C-:B------:R-:W-:Y:S01]  /*5070*/  @!P6 IMAD.IADD R12, R12, 0x1, -R29.reuse ;  /* 0x000000010c0ce824 */ /* 0x100fe200078e0a1d */
[C---:B------:R-:W-:Y:S02]  /*5080*/  ISETP.GT.U32.AND P6, PT, R29.reuse, R3, PT ;  /* 0x000000031d00720c */ /* 0x040fe40003fc4070 */
[----:B------:R-:W-:Y:S01]  /*5090*/  ISETP.GT.U32.AND P1, PT, R29, R26, PT ;  /* 0x0000001a1d00720c */ /* 0x000fe20003f24070 */
[--C-:B------:R-:W-:Y:S02]  /*50a0*/  @!P5 IMAD.IADD R16, R16, 0x1, -R29.reuse ;  /* 0x000000011010d824 */ /* 0x100fe400078e0a1d */
[--C-:B------:R-:W-:Y:S02]  /*50b0*/  @!P2 IMAD.IADD R25, R25, 0x1, -R29.reuse ;  /* 0x000000011919a824 */ /* 0x100fe400078e0a1d */
[----:B------:R-:W-:-:S06]  /*50c0*/  @!P4 IMAD.IADD R17, R17, 0x1, -R29 ;  /* 0x000000011111c824 */ /* 0x000fcc00078e0a1d */
[--C-:B------:R-:W-:Y:S02]  /*50d0*/  @!P6 IMAD.IADD R3, R3, 0x1, -R29.reuse ;  /* 0x000000010303e824 */ /* 0x100fe400078e0a1d */
[----:B------:R-:W-:-:S03]  /*50e0*/  @!P0 IMAD.IADD R18, R18, 0x1, -R29 ;  /* 0x0000000112128824 */ /* 0x000fc600078e0a1d */
[----:B------:R0:W-:Y:S01]  /*50f0*/  STL [R1+0x6c], R3 ;  /* 0x00006c0301007387 */ /* 0x0001e20000100800 */
[--C-:B------:R-:W-:Y:S01]  /*5100*/  @!P1 IMAD.IADD R26, R26, 0x1, -R29.reuse ;  /* 0x000000011a1a9824 */ /* 0x100fe200078e0a1d */
[----:B------:R-:W-:Y:S02]  /*5110*/  ISETP.GT.U32.AND P1, PT, R29, R25, PT ;  /* 0x000000191d00720c */ /* 0x000fe40003f24070 */
[----:B0-----:R-:W3:Y:S04]  /*5120*/  LDL.LU R3, [R1+0x158] ;  /* 0x0001580001037983 */ /* 0x001ee80000300800 */
[----:B------:R0:W-:Y:S04]  /*5130*/  STL [R1+0x68], R16 ;  /* 0x0000681001007387 */ /* 0x0001e80000100800 */
[----:B------:R-:W4:Y:S04]  /*5140*/  LDL.LU R14, [R1+0x15c] ;  /* 0x00015c00010e7983 */ /* 0x000f280000300800 */
[----:B------:R1:W-:Y:S04]  /*5150*/  STL [R1+0x64], R17 ;  /* 0x0000641101007387 */ /* 0x0003e80000100800 */
[----:B------:R-:W5:Y:S04]  /*5160*/  LDL.LU R15, [R1+0x164] ;  /* 0x00016400010f7983 */ /* 0x000f680000300800 */
[----:B------:R2:W-:Y:S04]  /*5170*/  STL [R1+0x60], R18 ;  /* 0x0000601201007387 */ /* 0x0005e80000100800 */
[----:B0-----:R-:W3:Y:S04]  /*5180*/  LDL.LU R16, [R1+0x16c] ;  /* 0x00016c0001107983 */ /* 0x001ee80000300800 */
[----:B-1----:R-:W3:Y:S01]  /*5190*/  LDL.LU R17, [R1+0x160] ;  /* 0x0001600001117983 */ /* 0x002ee20000300800 */
[----:B------:R-:W-:-:S05]  /*51a0*/  @!P1 IMAD.IADD R25, R25, 0x1, -R29 ;  /* 0x0000000119199824 */ /* 0x000fca00078e0a1d */
[----:B------:R0:W-:Y:S04]  /*51b0*/  STL [R1+0x5c], R25 ;  /* 0x00005c1901007387 */ /* 0x0001e80000100800 */
[----:B--2---:R-:W2:Y:S04]  /*51c0*/  LDL.LU R18, [R1+0x134] ;  /* 0x0001340001127983 */ /* 0x004ea80000300800 */
[----:B0-----:R-:W2:Y:S01]  /*51d0*/  LDL.LU R25, [R1+0x13c] ;  /* 0x00013c0001197983 */ /* 0x001ea20000300800 */
[C---:B------:R-:W-:Y:S02]  /*51e0*/  ISETP.GT.U32.AND P3, PT, R29.reuse, R27, PT ;  /* 0x0000001b1d00720c */ /* 0x040fe40003f64070 */
[----:B------:R-:W-:-:S11]  /*51f0*/  ISETP.GT.U32.AND P2, PT, R29, R2, PT ;  /* 0x000000021d00720c */ /* 0x000fd60003f44070 */
[--C-:B------:R-:W-:Y:S01]  /*5200*/  @!P3 IMAD.IADD R27, R27, 0x1, -R29.reuse ;  /* 0x000000011b1bb824 */ /* 0x100fe200078e0a1d */
[C---:B------:R-:W-:Y:S01]  /*5210*/  ISETP.GT.U32.AND P3, PT, R29.reuse, R4, PT ;  /* 0x000000041d00720c */ /* 0x040fe20003f64070 */
[----:B------:R-:W-:Y:S01]  /*5220*/  @!P2 IMAD.IADD R2, R2, 0x1, -R29 ;  /* 0x000000010202a824 */ /* 0x000fe200078e0a1d */
[C---:B------:R-:W-:Y:S02]  /*5230*/  ISETP.GT.U32.AND P5, PT, R29.reuse, R19, PT ;  /* 0x000000131d00720c */ /* 0x040fe40003fa4070 */
[C---:B------:R-:W-:Y:S02]  /*5240*/  ISETP.GT.U32.AND P2, PT, R29.reuse, R27, PT ;  /* 0x0000001b1d00720c */ /* 0x040fe40003f44070 */
[----:B------:R-:W-:-:S07]  /*5250*/  ISETP.GT.U32.AND P4, PT, R29, R20, PT ;  /* 0x000000141d00720c */ /* 0x000fce0003f84070 */
[--C-:B------:R-:W-:Y:S01]  /*5260*/  @!P3 IMAD.IADD R4, R4, 0x1, -R29.reuse ;  /* 0x000000010404b824 */ /* 0x100fe200078e0a1d */
[----:B------:R-:W-:Y:S01]  /*5270*/  ISETP.GT.U32.AND P3, PT, R29, R12, PT ;  /* 0x0000000c1d00720c */ /* 0x000fe20003f64070 */
[----:B------:R-:W-:-:S03]  /*5280*/  @!P5 IMAD.IADD R19, R19, 0x1, -R29 ;  /* 0x000000011313d824 */ /* 0x000fc600078e0a1d */
[----:B------:R-:W-:Y:S01]  /*5290*/  ISETP.GT.U32.AND P6, PT, R29, R4, PT ;  /* 0x000000041d00720c */ /* 0x000fe20003fc4070 */
[----:B------:R-:W-:Y:S01]  /*52a0*/  @!P2 IMAD.IADD R27, R27, 0x1, -R29 ;  /* 0x000000011b1ba824 */ /* 0x000fe200078e0a1d */
[C---:B------:R-:W-:Y:S02]  /*52b0*/  ISETP.GT.U32.AND P0, PT, R29.reuse, R21, PT ;  /* 0x000000151d00720c */ /* 0x040fe40003f04070 */
[----:B------:R-:W-:-:S05]  /*52c0*/  ISETP.GT.U32.AND P5, PT, R29, R13, PT ;  /* 0x0000000d1d00720c */ /* 0x000fca0003fa4070 */
[--C-:B------:R-:W-:Y:S01]  /*52d0*/  @!P3 IMAD.IADD R12, R12, 0x1, -R29.reuse ;  /* 0x000000010c0cb824 */ /* 0x100fe200078e0a1d */
[C---:B------:R-:W-:Y:S01]  /*52e0*/  ISETP.GT.U32.AND P3, PT, R29.reuse, R0, PT ;  /* 0x000000001d00720c */ /* 0x040fe20003f64070 */
[--C-:B------:R-:W-:Y:S01]  /*52f0*/  @!P4 IMAD.IADD R20, R20, 0x1, -R29.reuse ;  /* 0x000000011414c824 */ /* 0x100fe200078e0a1d */
[C---:B------:R-:W-:Y:S01]  /*5300*/  ISETP.GT.U32.AND P4, PT, R29.reuse, R22, PT ;  /* 0x000000161d00720c */ /* 0x040fe20003f84070 */
[----:B------:R0:W-:Y:S01]  /*5310*/  STL [R1+0x58], R27 ;  /* 0x0000581b01007387 */ /* 0x0001e20000100800 */
[C---:B------:R-:W-:Y:S01]  /*5320*/  ISETP.GT.U32.AND P1, PT, R29.reuse, R26, PT ;  /* 0x0000001a1d00720c */ /* 0x040fe20003f24070 */
[--C-:B------:R-:W-:Y:S02]  /*5330*/  @!P6 IMAD.IADD R4, R4, 0x1, -R29.reuse ;  /* 0x000000010404e824 */ /* 0x100fe400078e0a1d */
[----:B0-----:R-:W2:Y:S06]  /*5340*/  LDL.LU R27, [R1+0x148] ;  /* 0x00014800011b7983 */ /* 0x001eac0000300800 */
[--C-:B------:R-:W-:Y:S01]  /*5350*/  @!P3 IMAD.IADD R0, R0, 0x1, -R29.reuse ;  /* 0x000000010000b824 */ /* 0x100fe200078e0a1d */
[----:B------:R-:W-:Y:S01]  /*5360*/  ISETP.GT.U32.AND P2, PT, R29, R2, PT ;  /* 0x000000021d00720c */ /* 0x000fe20003f44070 */
[--C-:B------:R-:W-:Y:S01]  /*5370*/  @!P0 IMAD.IADD R21, R21, 0x1, -R29.reuse ;  /* 0x0000000115158824 */ /* 0x100fe200078e0a1d */
[----:B------:R-:W-:Y:S01]  /*5380*/  ISETP.GT.U32.AND P0, PT, R29, R23, PT ;  /* 0x000000171d00720c */ /* 0x000fe20003f04070 */
[----:B------:R-:W-:-:S02]  /*5390*/  @!P5 IMAD.IADD R13, R13, 0x1, -R29 ;  /* 0x000000010d0dd824 */ /* 0x000fc400078e0a1d */
[--C-:B------:R-:W-:Y:S02]  /*53a0*/  @!P4 IMAD.IADD R22, R22, 0x1, -R29.reuse ;  /* 0x000000011616c824 */ /* 0x100fe400078e0a1d */
[--C-:B------:R-:W-:Y:S01]  /*53b0*/  @!P1 IMAD.IADD R26, R26, 0x1, -R29.reuse ;  /* 0x000000011a1a9824 */ /* 0x100fe200078e0a1d */
[----:B------:R-:W-:Y:S01]  /*53c0*/  ISETP.GT.U32.AND P1, PT, R29, R24, PT ;  /* 0x000000181d00720c */ /* 0x000fe20003f24070 */
[----:B------:R-:W-:Y:S04]  /*53d0*/  STL [R1+0x54], R12 ;  /* 0x0000540c01007387 */ /* 0x000fe80000100800 */
[----:B------:R-:W-:Y:S01]  /*53e0*/  STL [R1+0x50], R19 ;  /* 0x0000501301007387 */ /* 0x000fe20000100800 */
[--C-:B------:R-:W-:Y:S02]  /*53f0*/  @!P2 IMAD.IADD R2, R2, 0x1, -R29.reuse ;  /* 0x000000010202a824 */ /* 0x100fe400078e0a1d */
[--C-:B------:R-:W-:Y:S01]  /*5400*/  @!P0 IMAD.IADD R23, R23, 0x1, -R29.reuse ;  /* 0x0000000117178824 */ /* 0x100fe200078e0a1d */
[----:B------:R-:W-:Y:S04]  /*5410*/  STL [R1+0x4c], R20 ;  /* 0x00004c1401007387 */ /* 0x000fe80000100800 */
[----:B------:R-:W-:Y:S01]  /*5420*/  STL [R1+0x48], R21 ;  /* 0x0000481501007387 */ /* 0x000fe20000100800 */
[----:B------:R-:W-:-:S03]  /*5430*/  @!P1 IMAD.IADD R24, R24, 0x1, -R29 ;  /* 0x0000000118189824 */ /* 0x000fc600078e0a1d */
[----:B------:R-:W-:Y:S04]  /*5440*/  STL [R1+0x18c], R26 ;  /* 0x00018c1a01007387 */ /* 0x000fe80000100800 */
[----:B------:R0:W-:Y:S04]  /*5450*/  STL [R1+0x194], R4 ;  /* 0x0001940401007387 */ /* 0x0001e80000100800 */
[----:B------:R1:W-:Y:S04]  /*5460*/  STL [R1+0x190], R2 ;  /* 0x0001900201007387 */ /* 0x0003e80000100800 */
[----:B0-----:R-:W2:Y:S04]  /*5470*/  LDL R4, [R1+0x870] ;  /* 0x0008700001047983 */ /* 0x001ea80000100800 */
[----:B-1----:R-:W2:Y:S04]  /*5480*/  LDL.LU R2, [R1+0x154] ;  /* 0x0001540001027983 */ /* 0x002ea80000300800 */
[----:B------:R-:W2:Y:S04]  /*5490*/  LDL.LU R19, [R1+0x144] ;  /* 0x0001440001137983 */ /* 0x000ea80000300800 */
[----:B------:R-:W2:Y:S04]  /*54a0*/  LDL.LU R20, [R1+0x11c] ;  /* 0x00011c0001147983 */ /* 0x000ea80000300800 */
[----:B------:R-:W2:Y:S04]  /*54b0*/  LDL.LU R21, [R1+0x120] ;  /* 0x0001200001157983 */ /* 0x000ea80000300800 */
[----:B------:R-:W2:Y:S01]  /*54c0*/  LDL.LU R26, [R1+0x12c] ;  /* 0x00012c00011a7983 */ /* 0x000ea20000300800 */
[----:B----4-:R-:W-:-:S02]  /*54d0*/  ISETP.GT.U32.AND P6, PT, R29, R14, PT ;  /* 0x0000000e1d00720c */ /* 0x010fc40003fc4070 */
[C---:B-----5:R-:W-:Y:S02]  /*54e0*/  ISETP.GT.U32.AND P3, PT, R29.reuse, R15, PT ;  /* 0x0000000f1d00720c */ /* 0x060fe40003f64070 */
[C---:B---3--:R-:W-:Y:S02]  /*54f0*/  ISETP.GT.U32.AND P5, PT, R29.reuse, R16, PT ;  /* 0x000000101d00720c */ /* 0x048fe40003fa4070 */
[----:B------:R-:W-:-:S07]  /*5500*/  ISETP.GT.U32.AND P4, PT, R29, R17, PT ;  /* 0x000000111d00720c */ /* 0x000fce0003f84070 */
[--C-:B------:R-:W-:Y:S01]  /*5510*/  @!P6 IMAD.IADD R14, R14, 0x1, -R29.reuse ;  /* 0x000000010e0ee824 */ /* 0x100fe200078e0a1d */
[----:B------:R-:W-:Y:S01]  /*5520*/  ISETP.GT.U32.AND P6, PT, R29, R0, PT ;  /* 0x000000001d00720c */ /* 0x000fe20003fc4070 */
[--C-:B------:R-:W-:Y:S01]  /*5530*/  @!P3 IMAD.IADD R15, R15, 0x1, -R29.reuse ;  /* 0x000000010f0fb824 */ /* 0x100fe200078e0a1d */
[C---:B------:R-:W-:Y:S02]  /*5540*/  ISETP.GT.U32.AND P3, PT, R29.reuse, R13, PT ;  /* 0x0000000d1d00720c */ /* 0x040fe40003f64070 */
[C---:B------:R-:W-:Y:S01]  /*5550*/  ISETP.GT.U32.AND P2, PT, R29.reuse, R3, PT ;  /* 0x000000031d00720c */ /* 0x040fe20003f44070 */
[--C-:B------:R-:W-:Y:S01]  /*5560*/  @!P5 IMAD.IADD R16, R16, 0x1, -R29.reuse ;  /* 0x000000011010d824 */ /* 0x100fe200078e0a1d */
[C---:B------:R-:W-:Y:S02]  /*5570*/  ISETP.GT.U32.AND P5, PT, R29.reuse, R22, PT ;  /* 0x000000161d00720c */ /* 0x040fe40003fa4070 */
[----:B--2---:R-:W-:Y:S01]  /*5580*/  ISETP.GT.U32.AND P0, PT, R29, R18, PT ;  /* 0x000000121d00720c */ /* 0x004fe20003f04070 */
[----:B------:R-:W-:Y:S01]  /*5590*/  @!P4 IMAD.IADD R17, R17, 0x1, -R29 ;  /* 0x000000011111c824 */ /* 0x000fe200078e0a1d */
[----:B------:R-:W-:-:S02]  /*55a0*/  ISETP.GT.U32.AND P4, PT, R29, R23, PT ;  /* 0x000000171d00720c */ /* 0x000fc40003f84070 */
[----:B------:R-:W-:Y:S01]  /*55b0*/  ISETP.GT.U32.AND P1, PT, R29, R25, PT ;  /* 0x000000191d00720c */ /* 0x000fe20003f24070 */
[--C-:B------:R-:W-:Y:S02]  /*55c0*/  @!P6 IMAD.IADD R0, R0, 0x1, -R29.reuse ;  /* 0x000000010000e824 */ /* 0x100fe400078e0a1d */
[--C-:B------:R-:W-:Y:S02]  /*55d0*/  @!P3 IMAD.IADD R13, R13, 0x1, -R29.reuse ;  /* 0x000000010d0db824 */ /* 0x100fe400078e0a1d */
[--C-:B------:R-:W-:Y:S01]  /*55e0*/  @!P2 IMAD.IADD R3, R3, 0x1, -R29.reuse ;  /* 0x000000010303a824 */ /* 0x100fe200078e0a1d */
[----:B------:R0:W-:Y:S01]  /*55f0*/  STL [R1+0x170], R0 ;  /* 0x0001700001007387 */ /* 0x0001e20000100800 */
[--C-:B------:R-:W-:Y:S02]  /*5600*/  @!P5 IMAD.IADD R22, R22, 0x1, -R29.reuse ;  /* 0x000000011616d824 */ /* 0x100fe400078e0a1d */
[--C-:B------:R-:W-:Y:S01]  /*5610*/  @!P0 IMAD.IADD R18, R18, 0x1, -R29.reuse ;  /* 0x0000000112128824 */ /* 0x100fe200078e0a1d */
[----:B------:R-:W-:Y:S01]  /*5620*/  ISETP.GT.U32.AND P0, PT, R29, R24, PT ;  /* 0x000000181d00720c */ /* 0x000fe20003f04070 */
[----:B------:R-:W-:-:S02]  /*5630*/  @!P4 IMAD.IADD R23, R23, 0x1, -R29 ;  /* 0x000000011717c824 */ /* 0x000fc400078e0a1d */
[----:B------:R-:W-:Y:S01]  /*5640*/  @!P1 IMAD.IADD R25, R25, 0x1, -R29 ;  /* 0x0000000119199824 */ /* 0x000fe200078e0a1d */
[----:B0-----:R-:W2:Y:S01]  /*5650*/  LDL.LU R0, [R1+0x130] ;  /* 0x0001300001007983 */ /* 0x001ea20000300800 */
[----:B------:R-:W-:-:S03]  /*5660*/  ISETP.GT.U32.AND P1, PT, R29, R3, PT ;  /* 0x000000031d00720c */ /* 0x000fc60003f24070 */
[----:B------:R0:W-:Y:S04]  /*5670*/  STL [R1+0x174], R13 ;  /* 0x0001740d01007387 */ /* 0x0001e80000100800 */
[----:B------:R-:W3:Y:S04]  /*5680*/  LDL.LU R12, [R1+0x124] ;  /* 0x00012400010c7983 */ /* 0x000ee80000300800 */
[----:B------:R1:W-:Y:S04]  /*5690*/  STL [R1+0x184], R22 ;  /* 0x0001841601007387 */ /* 0x0003e80000100800 */
[----:B0-----:R-:W4:Y:S04]  /*56a0*/  LDL.LU R13, [R1+0xfc] ;  /* 0x0000fc00010d7983 */ /* 0x001f280000300800 */
[----:B------:R0:W-:Y:S04]  /*56b0*/  STL [R1+0x188], R23 ;  /* 0x0001881701007387 */ /* 0x0001e80000100800 */
[----:B-1----:R-:W5:Y:S01]  /*56c0*/  LDL.LU R22, [R1+0x104] ;  /* 0x0001040001167983 */ /* 0x002f620000300800 */
[----:B------:R-:W-:-:S03]  /*56d0*/  @!P0 IMAD.IADD R24, R24, 0x1, -R29 ;  /* 0x0000000118188824 */ /* 0x000fc600078e0a1d */
[----:B0-----:R-:W2:Y:S01]  /*56e0*/  LDL.LU R23, [R1+0x114] ;  /* 0x0001140001177983 */ /* 0x001ea20000300800 */
[----:B------:R-:W-:-:S03]  /*56f0*/  @!P1 IMAD.IADD R3, R3, 0x1, -R29 ;  /* 0x0000000103039824 */ /* 0x000fc600078e0a1d */
[----:B------:R0:W-:Y:S04]  /*5700*/  STL [R1+0x178], R24 ;  /* 0x0001781801007387 */ /* 0x0001e80000100800 */
[----:B0-----:R-:W2:Y:S04]  /*5710*/  LDL.LU R24, [R1+0x118] ;  /* 0x0001180001187983 */ /* 0x001ea80000300800 */
[----:B------:R0:W-:Y:S04]  /*5720*/  STL [R1+0x158], R3 ;  /* 0x0001580301007387 */ /* 0x0001e80000100800 */
[----:B0-----:R-:W2:Y:S01]  /*5730*/  LDL.LU R3, [R1+0x108] ;  /* 0x0001080001037983 */ /* 0x001ea20000300800 */
[----:B------:R-:W-:-:S02]  /*5740*/  ISETP.GT.U32.AND P2, PT, R29, R27, PT ;  /* 0x0000001b1d00720c */ /* 0x000fc40003f44070 */
[C---:B------:R-:W-:Y:S02]  /*5750*/  ISETP.GT.U32.AND P3, PT, R29.reuse, R15, PT ;  /* 0x0000000f1d00720c */ /* 0x040fe40003f64070 */
[----:B------:R-:W-:-:S09]  /*5760*/  ISETP.GT.U32.AND P5, PT, R29, R16, PT ;  /* 0x000000101d00720c */ /* 0x000fd20003fa4070 */
[----:B------:R-:W-:Y:S01]  /*5770*/  @!P2 IMAD.IADD R27, R27, 0x1, -R29 ;  /* 0x000000011b1ba824 */ /* 0x000fe200078e0a1d */
[----:B------:R-:W-:-:S04]  /*5780*/  ISETP.GT.U32.AND P2, PT, R29, R14, PT ;  /* 0x0000000e1d00720c */ /* 0x000fc80003f44070 */
[----:B------:R-:W-:Y:S01]  /*5790*/  ISETP.GT.U32.AND P6, PT, R29, R27, PT ;  /* 0x0000001b1d00720c */ /* 0x000fe20003fc4070 */
[--C-:B------:R-:W-:Y:S01]  /*57a0*/  @!P3 IMAD.IADD R15, R15, 0x1, -R29.reuse ;  /* 0x000000010f0fb824 */ /* 0x100fe200078e0a1d */
[C---:B------:R-:W-:Y:S01]  /*57b0*/  ISETP.GT.U32.AND P4, PT, R29.reuse, R17, PT ;  /* 0x000000111d00720c */ /* 0x040fe20003f84070 */
[----:B------:R-:W-:Y:S01]  /*57c0*/  @!P5 IMAD.IADD R16, R16, 0x1, -R29 ;  /* 0x000000011010d824 */ /* 0x000fe200078e0a1d */
[----:B------:R-:W-:-:S05]  /*57d0*/  ISETP.GT.U32.AND P0, PT, R29, R18, PT ;  /* 0x000000121d00720c */ /* 0x000fca0003f04070 */
[--C-:B------:R-:W-:Y:S01]  /*57e0*/  @!P2 IMAD.IADD R14, R14, 0x1, -R29.reuse ;  /* 0x000000010e0ea824 */ /* 0x100fe200078e0a1d */
[C---:B------:R-:W-:Y:S02]  /*57f0*/  ISETP.GT.U32.AND P2, PT, R29.reuse, R2, PT ;  /* 0x000000021d00720c */ /* 0x040fe40003f44070 */
[C---:B------:R-:W-:Y:S02]  /*5800*/  ISETP.GT.U32.AND P3, PT, R29.reuse, R19, PT ;  /* 0x000000131d00720c */ /* 0x040fe40003f64070 */
[----:B------:R-:W-:Y:S02]  /*5810*/  IABS R6, R4 ;  /* 0x0000000400067213 */ /* 0x000fe40000000000 */
[----:B------:R-:W-:Y:S01]  /*5820*/  ISETP.GT.U32.AND P5, PT, R29, R20, PT ;  /* 0x000000141d00720c */ /* 0x000fe20003fa4070 */
[----:B------:R-:W2:Y:S01]  /*5830*/  LDL.LU R4, [R1+0xe0] ;  /* 0x0000e00001047983 */ /* 0x000ea20000300800 */
[--C-:B------:R-:W-:Y:S01]  /*5840*/  @!P6 IMAD.IADD R27, R27, 0x1, -R29.reuse ;  /* 0x000000011b1be824 */ /* 0x100fe200078e0a1d */
[----:B------:R-:W-:Y:S01]  /*5850*/  ISETP.GT.U32.AND P1, PT, R29, R25, PT ;  /* 0x000000191d00720c */ /* 0x000fe20003f24070 */
[----:B------:R-:W-:Y:S01]  /*5860*/  @!P4 IMAD.IADD R17, R17, 0x1, -R29 ;  /* 0x000000011111c824 */ /* 0x000fe200078e0a1d */
[----:B------:R-:W-:-:S02]  /*5870*/  ISETP.GT.U32.AND P4, PT, R29, R21, PT ;  /* 0x000000151d00720c */ /* 0x000fc40003f84070 */
[--C-:B------:R-:W-:Y:S02]  /*5880*/  @!P2 IMAD.IADD R2, R2, 0x1, -R29.reuse ;  /* 0x000000010202a824 */ /* 0x100fe400078e0a1d */
[--C-:B------:R-:W-:Y:S02]  /*5890*/  @!P3 IMAD.IADD R19, R19, 0x1, -R29.reuse ;  /* 0x000000011313b824 */ /* 0x100fe400078e0a1d */
[--C-:B------:R-:W-:Y:S01]  /*58a0*/  @!P0 IMAD.IADD R18, R18, 0x1, -R29.reuse ;  /* 0x0000000112128824 */ /* 0x100fe200078e0a1d */
[----:B------:R-:W-:Y:S01]  /*58b0*/  ISETP.GT.U32.AND P0, PT, R29, R26, PT ;  /* 0x0000001a1d00720c */ /* 0x000fe20003f04070 */
[--C-:B------:R-:W-:Y:S01]  /*58c0*/  @!P5 IMAD.IADD R20, R20, 0x1, -R29.reuse ;  /* 0x000000011414d824 */ /* 0x100fe200078e0a1d */
[----:B------:R-:W-:Y:S02]  /*58d0*/  STL [R1+0x15c], R14 ;  /* 0x00015c0e01007387 */ /* 0x000fe40000100800 */
[--C-:B------:R-:W-:Y:S02]  /*58e0*/  @!P1 IMAD.IADD R25, R25, 0x1, -R29.reuse ;  /* 0x0000000119199824 */ /* 0x100fe400078e0a1d */
[--C-:B------:R-:W-:Y:S01]  /*58f0*/  @!P4 IMAD.IADD R21, R21, 0x1, -R29.reuse ;  /* 0x000000011515c824 */ /* 0x100fe200078e0a1d */
[----:B------:R-:W-:Y:S04]  /*5900*/  STL [R1+0x164], R15 ;  /* 0x0001640f01007387 */ /* 0x000fe80000100800 */
[----:B------:R-:W-:Y:S02]  /*5910*/  STL [R1+0x16c], R16 ;  /* 0x00016c1001007387 */ /* 0x000fe40000100800 */
[----:B------:R-:W-:-:S02]  /*5920*/  @!P0 IMAD.IADD R26, R26, 0x1, -R29 ;  /* 0x000000011a1a8824 */ /* 0x000fc400078e0a1d */
[----:B------:R-:W-:Y:S04]  /*5930*/  STL [R1+0x160], R17 ;  /* 0x0001601101007387 */ /* 0x000fe80000100800 */
[----:B------:R-:W-:Y:S04]  /*5940*/  STL [R1+0x134], R18 ;  /* 0x0001341201007387 */ /* 0x000fe80000100800 */
[----:B------:R0:W-:Y:S04]  /*5950*/  STL [R1+0x148], R27 ;  /* 0x0001481b01007387 */ /* 0x0001e80000100800 */
[----:B------:R1:W-:Y:S04]  /*5960*/  STL [R1+0x13c], R25 ;  /* 0x00013c1901007387 */ /* 0x0003e80000100800 */
[----:B0-----:R-:W2:Y:S04]  /*5970*/  LDL.LU R27, [R1+0xe4] ;  /* 0x0000e400011b7983 */ /* 0x001ea80000300800 */
[----:B------:R-:W2:Y:S04]  /*5980*/  LDL.LU R14, [R1+0xf0] ;  /* 0x0000f000010e7983 */ /* 0x000ea80000300800 */
[----:B------:R-:W2:Y:S04]  /*5990*/  LDL.LU R15, [R1+0xf4] ;  /* 0x0000f400010f7983 */ /* 0x000ea80000300800 */
[----:B------:R-:W2:Y:S04]  /*59a0*/  LDL.LU R16, [R1+0xec] ;  /* 0x0000ec0001107983 */ /* 0x000ea80000300800 */
[----:B-1----:R-:W2:Y:S01]  /*59b0*/  LDL.LU R25, [R1+0xcc] ;  /* 0x0000cc0001197983 */ /* 0x002ea20000300800 */
[----:B---3--:R-:W-:-:S02]  /*59c0*/  ISETP.GT.U32.AND P6, PT, R29, R12, PT ;  /* 0x0000000c1d00720c */ /* 0x008fc40003fc4070 */
[C---:B----4-:R-:W-:Y:S02]  /*59d0*/  ISETP.GT.U32.AND P2, PT, R29.reuse, R13, PT ;  /* 0x0000000d1d00720c */ /* 0x050fe40003f44070 */
[C---:B-----5:R-:W-:Y:S02]  /*59e0*/  ISETP.GT.U32.AND P3, PT, R29.reuse, R22, PT ;  /* 0x000000161d00720c */ /* 0x060fe40003f64070 */
[----:B--2---:R-:W-:-:S07]  /*59f0*/  ISETP.GT.U32.AND P5, PT, R29, R23, PT ;  /* 0x000000171d00720c */ /* 0x004fce0003fa4070 */
[--C-:B------:R-:W-:Y:S01]  /*5a00*/  @!P6 IMAD.IADD R12, R12, 0x1, -R29.reuse ;  /* 0x000000010c0ce824 */ /* 0x100fe200078e0a1d */
[----:B------:R-:W-:Y:S01]  /*5a10*/  ISETP.GT.U32.AND P6, PT, R29, R2, PT ;  /* 0x000000021d00720c */ /* 0x000fe20003fc4070 */
[--C-:B------:R-:W-:Y:S01]  /*5a20*/  @!P2 IMAD.IADD R13, R13, 0x1, -R29.reuse ;  /* 0x000000010d0da824 */ /* 0x100fe200078e0a1d */
[C---:B------:R-:W-:Y:S02]  /*5a30*/  ISETP.GT.U32.AND P1, PT, R29.reuse, R0, PT ;  /* 0x000000001d00720c */ /* 0x040fe40003f24070 */
[C---:B------:R-:W-:Y:S01]  /*5a40*/  ISETP.GT.U32.AND P2, PT, R29.reuse, R19, PT ;  /* 0x000000131d00720c */ /* 0x040fe20003f44070 */
[--C-:B------:R-:W-:Y:S01]  /*5a50*/  @!P3 IMAD.IADD R22, R22, 0x1, -R29.reuse ;  /* 0x000000011616b824 */ /* 0x100fe200078e0a1d */
[----:B------:R-:W-:Y:S01]  /*5a60*/  ISETP.GT.U32.AND P3, PT, R29, R20, PT ;  /* 0x000000141d00720c */ /* 0x000fe20003f64070 */
[----:B------:R-:W-:Y:S01]  /*5a70*/  @!P5 IMAD.IADD R23, R23, 0x1, -R29 ;  /* 0x000000011717d824 */ /* 0x000fe200078e0a1d */
[C---:B------:R-:W-:Y:S02]  /*5a80*/  ISETP.GT.U32.AND P4, PT, R29.reuse, R24, PT ;  /* 0x000000181d00720c */ /* 0x040fe40003f84070 */
[----:B------:R-:W-:-:S03]  /*5a90*/  ISETP.GT.U32.AND P5, PT, R29, R21, PT ;  /* 0x000000151d00720c */ /* 0x000fc60003fa4070 */
[--C-:B------:R-:W-:Y:S02]  /*5aa0*/  @!P6 IMAD.IADD R2, R2, 0x1, -R29.reuse ;  /* 0x000000010202e824 */ /* 0x100fe400078e0a1d */
[--C-:B------:R-:W-:Y:S01]  /*5ab0*/  @!P1 IMAD.IADD R0, R0, 0x1, -R29.reuse ;  /* 0x0000000100009824 */ /* 0x100fe200078e0a1d */
[----:B------:R-:W-:Y:S01]  /*5ac0*/  ISETP.GT.U32.AND P0, PT, R29, R3, PT ;  /* 0x000000031d00720c */ /* 0x000fe20003f04070 */
[--C-:B------:R-:W-:Y:S01]  /*5ad0*/  @!P2 IMAD.IADD R19, R19, 0x1, -R29.reuse ;  /* 0x000000011313a824 */ /* 0x100fe200078e0a1d */
[----:B------:R0:W-:Y:S03]  /*5ae0*/  STL [R1+0x154], R2 ;  /* 0x0001540201007387 */ /* 0x0001e60000100800 */
[--C-:B------:R-:W-:Y:S01]  /*5af0*/  @!P4 IMAD.IADD R24, R24, 0x1, -R29.reuse ;  /* 0x000000011818c824 */ /* 0x100fe200078e0a1d */
[----:B------:R-:W-:Y:S01]  /*5b00*/  ISETP.GT.U32.AND P4, PT, R29, R26, PT ;  /* 0x0000001a1d00720c */ /* 0x000fe20003f84070 */
[----:B------:R-:W-:-:S02]  /*5b10*/  @!P3 IMAD.IADD R20, R20, 0x1, -R29 ;  /* 0x000000011414b824 */ /* 0x000fc400078e0a1d */
[--C-:B------:R-:W-:Y:S01]  /*5b20*/  @!P5 IMAD.IADD R21, R21, 0x1, -R29.reuse ;  /* 0x000000011515d824 */ /* 0x100fe200078e0a1d */
[----:B0-----:R-:W2:Y:S03]  /*5b30*/  LDL.LU R2, [R1+0xd0] ;  /* 0x0000d00001027983 */ /* 0x001ea60000300800 */
[--C-:B------:R-:W-:Y:S01]  /*5b40*/  @!P0 IMAD.IADD R3, R3, 0x1, -R29.reuse ;  /* 0x0000000103038824 */ /* 0x100fe200078e0a1d */
[----:B------:R-:W-:Y:S01]  /*5b50*/  ISETP.GT.U32.AND P0, PT, R29, R0, PT ;  /* 0x000000001d00720c */ /* 0x000fe20003f04070 */
[----:B------:R0:W-:Y:S04]  /*5b60*/  STL [R1+0x144], R19 ;  /* 0x0001441301007387 */ /* 0x0001e80000100800 */
[----:B------:R-:W3:Y:S04]  /*5b70*/  LDL.LU R17, [R1+0xd8] ;  /* 0x0000d80001117983 */ /* 0x000ee80000300800 */
[----:B------:R1:W-:Y:S04]  /*5b80*/  STL [R1+0x11c], R20 ;  /* 0x00011c1401007387 */ /* 0x0003e80000100800 */
[----:B------:R-:W4:Y:S04]  /*5b90*/  LDL.LU R18, [R1+0xdc] ;  /* 0x0000dc0001127983 */ /* 0x000f280000300800 */
[----:B------:R-:W-:Y:S04]  /*5ba0*/  STL [R1+0x120], R21 ;  /* 0x0001201501007387 */ /* 0x000fe80000100800 */
[----:B0-----:R-:W5:Y:S01]  /*5bb0*/  LDL.LU R19, [R1+0xd4] ;  /* 0x0000d40001137983 */ /* 0x001f620000300800 */
[----:B------:R-:W-:-:S02]  /*5bc0*/  @!P4 IMAD.IADD R26, R26, 0x1, -R29 ;  /* 0x000000011a1ac824 */ /* 0x000fc400078e0a1d */
[----:B------:R-:W-:Y:S01]  /*5bd0*/  @!P0 IMAD.IADD R0, R0, 0x1, -R29 ;  /* 0x0000000100008824 */ /* 0x000fe200078e0a1d */
[----:B-1----:R-:W2:Y:S04]  /*5be0*/  LDL.LU R20, [R1+0xb8] ;  /* 0x0000b80001147983 */ /* 0x002ea80000300800 */
[----:B------:R-:W-:Y:S04]  /*5bf0*/  STL [R1+0x12c], R26 ;  /* 0x00012c1a01007387 */ /* 0x000fe80000100800 */
[----:B------:R0:W-:Y:S04]  /*5c00*/  STL [R1+0x130], R0 ;  /* 0x0001300001007387 */ /* 0x0001e80000100800 */
[----:B0-----:R-:W2:Y:S04]  /*5c10*/  LDL.LU R0, [R1+0xbc] ;  /* 0x0000bc0001007983 */ /* 0x001ea80000300800 */
[----:B------:R-:W2:Y:S04]  /*5c20*/  LDL.LU R21, [R1+0xc4] ;  /* 0x0000c40001157983 */ /* 0x000ea80000300800 */
[----:B------:R-:W2:Y:S01]  /*5c30*/  LDL.LU R26, [R1+0xc8] ;  /* 0x0000c800011a7983 */ /* 0x000ea20000300800 */
[----:B------:R-:W-:-:S02]  /*5c40*/  ISETP.GT.U32.AND P1, PT, R29, R4, PT ;  /* 0x000000041d00720c */ /* 0x000fc40003f24070 */
[----:B------:R-:W-:-:S11]  /*5c50*/  ISETP.GT.U32.AND P2, PT, R29, R13, PT ;  /* 0x0000000d1d00720c */ /* 0x000fd60003f44070 */
[--C-:B------:R-:W-:Y:S01]  /*5c60*/  @!P1 IMAD.IADD R4, R4, 0x1, -R29.reuse ;  /* 0x0000000104049824 */ /* 0x100fe200078e0a1d */
[C---:B------:R-:W-:Y:S02]  /*5c70*/  ISETP.GT.U32.AND P1, PT, R29.reuse, R12, PT ;  /* 0x0000000c1d00720c */ /* 0x040fe40003f24070 */
[C---:B------:R-:W-:Y:S02]  /*5c80*/  ISETP.GT.U32.AND P3, PT, R29.reuse, R22, PT ;  /* 0x000000161d00720c */ /* 0x040fe40003f64070 */
        /* <DEDUP_REMOVED lines=8> */
[--C-:B------:R-:W-:Y:S01]  /*5d10*/  @!P6 IMAD.IADD R4, R4, 0x1, -R29.reuse ;  /* 0x000000010404e824 */ /* 0x100fe200078e0a1d */
[C---:B------:R-:W-:Y:S02]  /*5d20*/  ISETP.GT.U32.AND P3, PT, R29.reuse, R15, PT ;  /* 0x0000000f1d00720c */ /* 0x040fe40003f64070 */
[----:B------:R-:W-:Y:S01]  /*5d30*/  ISETP.GT.U32.AND P0, PT, R29, R3, PT ;  /* 0x000000031d00720c */ /* 0x000fe20003f04070 */
[--C-:B------:R-:W-:Y:S01]  /*5d40*/  @!P5 IMAD.IADD R23, R23, 0x1, -R29.reuse ;  /* 0x000000011717d824 */ /* 0x100fe200078e0a1d */
[----:B------:R-:W-:Y:S01]  /*5d50*/  ISETP.GT.U32.AND P5, PT, R29, R16, PT ;  /* 0x000000101d00720c */ /* 0x000fe20003fa4070 */
[----:B------:R-:W-:-:S04]  /*5d60*/  @!P2 IMAD.IADD R14, R14, 0x1, -R29 ;  /* 0x000000010e0ea824 */ /* 0x000fc800078e0a1d */
[--C-:B------:R-:W-:Y:S02]  /*5d70*/  @!P1 IMAD.IADD R27, R27, 0x1, -R29.reuse ;  /* 0x000000011b1b9824 */ /* 0x100fe400078e0a1d */
[--C-:B------:R-:W-:Y:S01]  /*5d80*/  @!P4 IMAD.IADD R24, R24, 0x1, -R29.reuse ;  /* 0x000000011818c824 */ /* 0x100fe200078e0a1d */
[----:B------:R-:W-:Y:S01]  /*5d90*/  ISETP.GT.U32.AND P4, PT, R29, R25, PT ;  /* 0x000000191d00720c */ /* 0x000fe20003f84070 */
[--C-:B------:R-:W-:Y:S02]  /*5da0*/  @!P3 IMAD.IADD R15, R15, 0x1, -R29.reuse ;  /* 0x000000010f0fb824 */ /* 0x100fe400078e0a1d */
[--C-:B------:R-:W-:Y:S01]  /*5db0*/  @!P0 IMAD.IADD R3, R3, 0x1, -R29.reuse ;  /* 0x0000000103038824 */ /* 0x100fe200078e0a1d */
[----:B------:R-:W-:Y:S01]  /*5dc0*/  STL [R1+0x124], R12 ;  /* 0x0001240c01007387 */ /* 0x000fe20000100800 */
[----:B------:R-:W-:-:S03]  /*5dd0*/  @!P5 IMAD.IADD R16, R16, 0x1, -R29 ;  /* 0x000000011010d824 */ /* 0x000fc600078e0a1d */
[----:B------:R-:W-:Y:S04]  /*5de0*/  STL [R1+0xfc], R13 ;  /* 0x0000fc0d01007387 */ /* 0x000fe80000100800 */
[----:B------:R-:W-:Y:S04]  /*5df0*/  STL [R1+0x104], R22 ;  /* 0x0001041601007387 */ /* 0x000fe80000100800 */
[----:B------:R-:W-:Y:S04]  /*5e00*/  STL [R1+0x114], R23 ;  /* 0x0001141701007387 */ /* 0x000fe80000100800 */
[----:B------:R-:W-:Y:S04]  /*5e10*/  STL [R1+0x118], R24 ;  /* 0x0001181801007387 */ /* 0x000fe80000100800 */
[----:B------:R0:W-:Y:S01]  /*5e20*/  STL [R1+0x108], R3 ;  /* 0x0001080301007387 */ /* 0x0001e20000100800 */
[----:B------:R-:W-:-:S03]  /*5e30*/  @!P4 IMAD.IADD R25, R25, 0x1, -R29 ;  /* 0x000000011919c824 */ /* 0x000fc600078e0a1d */
[----:B0-----:R-:W2:Y:S04]  /*5e40*/  LDL.LU R3, [R1+0xc0] ;  /* 0x0000c00001037983 */ /* 0x001ea80000300800 */
[----:B------:R-:W2:Y:S04]  /*5e50*/  LDL.LU R22, [R1+0xa4] ;  /* 0x0000a40001167983 */ /* 0x000ea80000300800 */
[----:B------:R-:W2:Y:S04]  /*5e60*/  LDL.LU R23, [R1+0xa8] ;  /* 0x0000a80001177983 */ /* 0x000ea80000300800 */
[----:B------:R0:W-:Y:S04]  /*5e70*/  STL [R1+0xe0], R4 ;  /* 0x0000e00401007387 */ /* 0x0001e80000100800 */
[----:B0-----:R-:W2:Y:S04]  /*5e80*/  LDL.LU R4, [R1+0xb0] ;  /* 0x0000b00001047983 */ /* 0x001ea80000300800 */
[----:B------:R-:W2:Y:S01]  /*5e90*/  LDL.LU R24, [R1+0xb4] ;  /* 0x0000b40001187983 */ /* 0x000ea20000300800 */
[----:B---3--:R-:W-:-:S02]  /*5ea0*/  ISETP.GT.U32.AND P6, PT, R29, R17, PT ;  /* 0x000000111d00720c */ /* 0x008fc40003fc4070 */
[C---:B----4-:R-:W-:Y:S02]  /*5eb0*/  ISETP.GT.U32.AND P1, PT, R29.reuse, R18, PT ;  /* 0x000000121d00720c */ /* 0x050fe40003f24070 */
[----:B-----5:R-:W-:-:S09]  /*5ec0*/  ISETP.GT.U32.AND P2, PT, R29, R19, PT ;  /* 0x000000131d00720c */ /* 0x020fd20003f44070 */
[--C-:B------:R-:W-:Y:S01]  /*5ed0*/  @!P6 IMAD.IADD R17, R17, 0x1, -R29.reuse ;  /* 0x000000011111e824 */ /* 0x100fe200078e0a1d */
[C---:B------:R-:W-:Y:S02]  /*5ee0*/  ISETP.GT.U32.AND P6, PT, R29.reuse, R27, PT ;  /* 0x0000001b1d00720c */ /* 0x040fe40003fc4070 */
[C---:B--2---:R-:W-:Y:S01]  /*5ef0*/  ISETP.GT.U32.AND P3, PT, R29.reuse, R20, PT ;  /* 0x000000141d00720c */ /* 0x044fe20003f64070 */
[--C-:B------:R-:W-:Y:S01]  /*5f00*/  @!P1 IMAD.IADD R18, R18, 0x1, -R29.reuse ;  /* 0x0000000112129824 */ /* 0x100fe200078e0a1d */
[C---:B------:R-:W-:Y:S02]  /*5f10*/  ISETP.GT.U32.AND P0, PT, R29.reuse, R2, PT ;  /* 0x000000021d00720c */ /* 0x040fe40003f04070 */
[----:B------:R-:W-:Y:S01]  /*5f20*/  ISETP.GT.U32.AND P1, PT, R29, R14, PT ;  /* 0x0000000e1d00720c */ /* 0x000fe20003f24070 */
[----:B------:R-:W-:Y:S01]  /*5f30*/  @!P2 IMAD.IADD R19, R19, 0x1, -R29 ;  /* 0x000000011313a824 */ /* 0x000fe200078e0a1d */
[C---:B------:R-:W-:Y:S02]  /*5f40*/  ISETP.GT.U32.AND P2, PT, R29.reuse, R15, PT ;  /* 0x0000000f1d00720c */ /* 0x040fe40003f44070 */
[----:B------:R-:W-:-:S05]  /*5f50*/  ISETP.GT.U32.AND P5, PT, R29, R0, PT ;  /* 0x000000001d00720c */ /* 0x000fca0003fa4070 */
[--C-:B------:R-:W-:Y:S01]  /*5f60*/  @!P3 IMAD.IADD R20, R20, 0x1, -R29.reuse ;  /* 0x000000011414b824 */ /* 0x100fe200078e0a1d */
[----:B------:R-:W-:Y:S01]  /*5f70*/  ISETP.GT.U32.AND P3, PT, R29, R16, PT ;  /* 0x000000101d00720c */ /* 0x000fe20003f64070 */
[--C-:B------:R-:W-:Y:S01]  /*5f80*/  @!P6 IMAD.IADD R27, R27, 0x1, -R29.reuse ;  /* 0x000000011b1be824 */ /* 0x100fe200078e0a1d */
[C---:B------:R-:W-:Y:S01]  /*5f90*/  ISETP.GT.U32.AND P4, PT, R29.reuse, R21, PT ;  /* 0x000000151d00720c */ /* 0x040fe20003f84070 */
[--C-:B------:R-:W-:Y:S02]  /*5fa0*/  @!P0 IMAD.IADD R2, R2, 0x1, -R29.reuse ;  /* 0x0000000102028824 */ /* 0x100fe400078e0a1d */
[--C-:B------:R-:W-:Y:S01]  /*5fb0*/  @!P1 IMAD.IADD R14, R14, 0x1, -R29.reuse ;  /* 0x000000010e0e9824 */ /* 0x100fe200078e0a1d */
[----:B------:R-:W-:Y:S01]  /*5fc0*/  ISETP.GT.U32.AND P0, PT, R29, R26, PT ;  /* 0x0000001a1d00720c */ /* 0x000fe20003f04070 */
[----:B------:R0:W-:Y:S01]  /*5fd0*/  STL [R1+0xe4], R27 ;  /* 0x0000e41b01007387 */ /* 0x0001e20000100800 */
[--C-:B------:R-:W-:Y:S02]  /*5fe0*/  @!P2 IMAD.IADD R15, R15, 0x1, -R29.reuse ;  /* 0x000000010f0fa824 */ /* 0x100fe400078e0a1d */
[--C-:B------:R-:W-:Y:S01]  /*5ff0*/  @!P5 IMAD.IADD R0, R0, 0x1, -R29.reuse ;  /* 0x000000010000d824 */ /* 0x100fe200078e0a1d */
[----:B------:R-:W-:Y:S01]  /*6000*/  ISETP.GT.U32.AND P5, PT, R29, R25, PT ;  /* 0x000000191d00720c */ /* 0x000fe20003fa4070 */
[----:B0-----:R-:W2:Y:S04]  /*6010*/  LDL.LU R27, [R1+0xac] ;  /* 0x0000ac00011b7983 */ /* 0x001ea80000300800 */
[----:B------:R-:W3:Y:S04]  /*6020*/  LDL.LU R12, [R1+0x90] ;  /* 0x00009000010c7983 */ /* 0x000ee80000300800 */
[----:B------:R0:W-:Y:S04]  /*6030*/  STL [R1+0xf0], R14 ;  /* 0x0000f00e01007387 */ /* 0x0001e80000100800 */
[----:B------:R-:W4:Y:S01]  /*6040*/  LDL.LU R13, [R1+0x94] ;  /* 0x00009400010d7983 */ /* 0x000f220000300800 */
[----:B------:R-:W-:-:S03]  /*6050*/  @!P4 IMAD.IADD R21, R21, 0x1, -R29 ;  /* 0x000000011515c824 */ /* 0x000fc600078e0a1d */
[----:B------:R1:W-:Y:S01]  /*6060*/  STL [R1+0xf4], R15 ;  /* 0x0000f40f01007387 */ /* 0x0003e20000100800 */
[----:B------:R-:W-:-:S03]  /*6070*/  @!P3 IMAD.IADD R16, R16, 0x1, -R29 ;  /* 0x000000011010b824 */ /* 0x000fc600078e0a1d */
[----:B0-----:R-:W5:Y:S01]  /*6080*/  LDL.LU R14, [R1+0x9c] ;  /* 0x00009c00010e7983 */ /* 0x001f620000300800 */
[C---:B------:R-:W-:Y:S01]  /*6090*/  ISETP.GT.U32.AND P4, PT, R29.reuse, R2, PT ;  /* 0x000000021d00720c */ /* 0x040fe20003f84070 */
[--C-:B------:R-:W-:Y:S02]  /*60a0*/  @!P0 IMAD.IADD R26, R26, 0x1, -R29.reuse ;  /* 0x000000011a1a8824 */ /* 0x100fe400078e0a1d */
[----:B-1----:R-:W2:Y:S01]  /*60b0*/  LDL.LU R15, [R1+0xa0] ;  /* 0x0000a000010f7983 */ /* 0x002ea20000300800 */
[----:B------:R-:W-:Y:S01]  /*60c0*/  ISETP.GT.U32.AND P0, PT, R29, R17, PT ;  /* 0x000000111d00720c */ /* 0x000fe20003f04070 */
[----:B------:R-:W-:Y:S01]  /*60d0*/  @!P5 IMAD.IADD R25, R25, 0x1, -R29 ;  /* 0x000000011919d824 */ /* 0x000fe200078e0a1d */
[C---:B------:R-:W-:Y:S01]  /*60e0*/  ISETP.GT.U32.AND P1, PT, R29.reuse, R18, PT ;  /* 0x000000121d00720c */ /* 0x040fe20003f24070 */
[----:B------:R0:W-:Y:S01]  /*60f0*/  STL [R1+0xec], R16 ;  /* 0x0000ec1001007387 */ /* 0x0001e20000100800 */
[C---:B------:R-:W-:Y:S02]  /*6100*/  ISETP.GT.U32.AND P2, PT, R29.reuse, R19, PT ;  /* 0x000000131d00720c */ /* 0x040fe40003f44070 */
[----:B------:R-:W-:-:S02]  /*6110*/  ISETP.GT.U32.AND P5, PT, R29, R0, PT ;  /* 0x000000001d00720c */ /* 0x000fc40003fa4070 */
[----:B------:R-:W-:Y:S01]  /*6120*/  ISETP.GT.U32.AND P3, PT, R29, R20, PT ;  /* 0x000000141d00720c */ /* 0x000fe20003f64070 */
[----:B0-----:R-:W2:Y:S01]  /*6130*/  LDL.LU R16, [R1+0x98] ;  /* 0x0000980001107983 */ /* 0x001ea20000300800 */
[----:B------:R-:W-:-:S03]  /*6140*/  @!P4 IMAD.IADD R2, R2, 0x1, -R29 ;  /* 0x000000010202c824 */ /* 0x000fc600078e0a1d */
[----:B------:R0:W-:Y:S01]  /*6150*/  STL [R1+0xcc], R25 ;  /* 0x0000cc1901007387 */ /* 0x0001e20000100800 */
[--C-:B------:R-:W-:Y:S02]  /*6160*/  @!P0 IMAD.IADD R17, R17, 0x1, -R29.reuse ;  /* 0x0000000111118824 */ /* 0x100fe400078e0a1d */
[--C-:B------:R-:W-:Y:S02]  /*6170*/  @!P1 IMAD.IADD R18, R18, 0x1, -R29.reuse ;  /* 0x0000000112129824 */ /* 0x100fe400078e0a1d */
[--C-:B------:R-:W-:Y:S01]  /*6180*/  @!P2 IMAD.IADD R19, R19, 0x1, -R29.reuse ;  /* 0x000000011313a824 */ /* 0x100fe200078e0a1d */
[----:B0-----:R-:W2:Y:S01]  /*6190*/  LDL.LU R25, [R1+0x84] ;  /* 0x0000840001197983 */ /* 0x001ea20000300800 */
[--C-:B------:R-:W-:Y:S02]  /*61a0*/  @!P5 IMAD.IADD R0, R0, 0x1, -R29.reuse ;  /* 0x000000010000d824 */ /* 0x100fe400078e0a1d */
[----:B------:R-:W-:Y:S01]  /*61b0*/  @!P3 IMAD.IADD R20, R20, 0x1, -R29 ;  /* 0x000000011414b824 */ /* 0x000fe200078e0a1d */
[----:B------:R0:W-:Y:S04]  /*61c0*/  STL [R1+0xd0], R2 ;  /* 0x0000d00201007387 */ /* 0x0001e80000100800 */
[----:B0-----:R-:W2:Y:S04]  /*61d0*/  LDL.LU R2, [R1+0x88] ;  /* 0x0000880001027983 */ /* 0x001ea80000300800 */
[----:B------:R-:W-:Y:S04]  /*61e0*/  STL [R1+0xd8], R17 ;  /* 0x0000d81101007387 */ /* 0x000fe80000100800 */
[----:B------:R-:W-:Y:S04]  /*61f0*/  STL [R1+0xdc], R18 ;  /* 0x0000dc1201007387 */ /* 0x000fe80000100800 */
[----:B------:R-:W-:Y:S04]  /*6200*/  STL [R1+0xd4], R19 ;  /* 0x0000d41301007387 */ /* 0x000fe80000100800 */
[----:B------:R0:W-:Y:S04]  /*6210*/  STL [R1+0xbc], R0 ;  /* 0x0000bc0001007387 */ /* 0x0001e80000100800 */
[----:B------:R-:W-:Y:S04]  /*6220*/  STL [R1+0xb8], R20 ;  /* 0x0000b81401007387 */ /* 0x000fe80000100800 */
[----:B0-----:R-:W2:Y:S01]  /*6230*/  LDL R0, [R1+0x86c] ;  /* 0x00086c0001007983 */ /* 0x001ea20000100800 */
[----:B------:R-:W-:-:S02]  /*6240*/  ISETP.GT.U32.AND P6, PT, R29, R26, PT ;  /* 0x0000001a1d00720c */ /* 0x000fc40003fc4070 */
[C---:B------:R-:W-:Y:S01]  /*6250*/  ISETP.GT.U32.AND P0, PT, R29.reuse, R3, PT ;  /* 0x000000031d00720c */ /* 0x040fe20003f04070 */
[----:B------:R-:W-:Y:S01]  /*6260*/  IMAD.HI.U32 R5, R28, R7, RZ ;  /* 0x000000071c057227 */ /* 0x000fe200078e00ff */
[C---:B------:R-:W-:Y:S01]  /*6270*/  ISETP.GT.U32.AND P2, PT, R29.reuse, R23, PT ;  /* 0x000000171d00720c */ /* 0x040fe20003f44070 */
[----:B------:R-:W2:Y:S01]  /*6280*/  LDL.LU R17, [R1+0x8c] ;  /* 0x00008c0001117983 */ /* 0x000ea20000300800 */
[C---:B------:R-:W-:Y:S02]  /*6290*/  ISETP.GT.U32.AND P1, PT, R29.reuse, R22, PT ;  /* 0x000000161d00720c */ /* 0x040fe40003f24070 */
[C---:B------:R-:W-:Y:S02]  /*62a0*/  ISETP.GT.U32.AND P3, PT, R29.reuse, R4, PT ;  /* 0x000000041d00720c */ /* 0x040fe40003f64070 */
[----:B------:R-:W-:-:S03]  /*62b0*/  ISETP.GT.U32.AND P4, PT, R29, R21, PT ;  /* 0x000000151d00720c */ /* 0x000fc60003f84070 */
[--C-:B------:R-:W-:Y:S02]  /*62c0*/  @!P6 IMAD.IADD R26, R26, 0x1, -R29.reuse ;  /* 0x000000011a1ae824 */ /* 0x100fe400078e0a1d */
[--C-:B------:R-:W-:Y:S02]  /*62d0*/  @!P0 IMAD.IADD R3, R3, 0x1, -R29.reuse ;  /* 0x0000000103038824 */ /* 0x100fe400078e0a1d */
[--C-:B------:R-:W-:Y:S02]  /*62e0*/  @!P2 IMAD.IADD R23, R23, 0x1, -R29.reuse ;  /* 0x000000011717a824 */ /* 0x100fe400078e0a1d */
[--C-:B------:R-:W-:Y:S01]  /*62f0*/  @!P1 IMAD.IADD R22, R22, 0x1, -R29.reuse ;  /* 0x0000000116169824 */ /* 0x100fe200078e0a1d */
[----:B------:R-:W-:Y:S01]  /*6300*/  ISETP.GT.U32.AND P5, PT, R29, R24, PT ;  /* 0x000000181d00720c */ /* 0x000fe20003fa4070 */
[--C-:B------:R-:W-:Y:S02]  /*6310*/  @!P3 IMAD.IADD R4, R4, 0x1, -R29.reuse ;  /* 0x000000010404b824 */ /* 0x100fe400078e0a1d */
[----:B------:R-:W-:-:S02]  /*6320*/  @!P4 IMAD.IADD R21, R21, 0x1, -R29 ;  /* 0x000000011515c824 */ /* 0x000fc400078e0a1d */
[----:B------:R-:W-:-:S04]  /*6330*/  IMAD.MOV R5, RZ, RZ, -R5 ;  /* 0x000000ffff057224 */ /* 0x000fc800078e0a05 */
[----:B------:R-:W-:-:S04]  /*6340*/  IMAD R7, R29, R5, R7 ;  /* 0x000000051d077224 */ /* 0x000fc800078e0207 */
[----:B------:R-:W-:Y:S02]  /*6350*/  @!P5 IMAD.IADD R24, R24, 0x1, -R29 ;  /* 0x000000011818d824 */ /* 0x000fe400078e0a1d */
[----:B------:R-:W-:Y:S01]  /*6360*/  IMAD.HI.U32 R5, R28, R6, RZ ;  /* 0x000000061c057227 */ /* 0x000fe200078e00ff */
[----:B------:R-:W-:Y:S03]  /*6370*/  STL [R1+0xc4], R21 ;  /* 0x0000c41501007387 */ /* 0x000fe60000100800 */
[----:B------:R-:W-:Y:S01]  /*6380*/  IMAD.MOV R5, RZ, RZ, -R5 ;  /* 0x000000ffff057224 */ /* 0x000fe200078e0a05 */
[----:B------:R-:W2:Y:S04]  /*6390*/  LDL.LU R18, [R1+0x1b8] ;  /* 0x0001b80001127983 */ /* 0x000ea80000300800 */
[----:B------:R0:W-:Y:S01]  /*63a0*/  STL [R1+0xc8], R26 ;  /* 0x0000c81a01007387 */ /* 0x0001e20000100800 */
[----:B------:R-:W-:-:S03]  /*63b0*/  IMAD R6, R29, R5, R6 ;  /* 0x000000051d067224 */ /* 0x000fc600078e0206 */
[----:B------:R-:W2:Y:S04]  /*63c0*/  LDL.LU R19, [R1+0x1ac] ;  /* 0x0001ac0001137983 */ /* 0x000ea80000300800 */
[----:B0-----:R-:W2:Y:S01]  /*63d0*/  LDL.LU R26, [R1+0x7c] ;  /* 0x00007c00011a7983 */ /* 0x001ea20000300800 */
[C---:B---3--:R-:W-:Y:S02]  /*63e0*/  ISETP.GT.U32.AND P6, PT, R29.reuse, R12, PT ;  /* 0x0000000c1d00720c */ /* 0x048fe40003fc4070 */
        /* <DEDUP_REMOVED lines=13> */
[----:B------:R-:W-:Y:S01]  /*64c0*/  @!P6 IMAD.IADD R3, R3, 0x1, -R29 ;  /* 0x000000010303e824 */ /* 0x000fe200078e0a1d */
[----:B------:R-:W-:-:S05]  /*64d0*/  ISETP.GT.U32.AND P5, PT, R29, R25, PT ;  /* 0x000000191d00720c */ /* 0x000fca0003fa4070 */
[--C-:B------:R-:W-:Y:S01]  /*64e0*/  @!P3 IMAD.IADD R16, R16, 0x1, -R29.reuse ;  /* 0x000000011010b824 */ /* 0x100fe200078e0a1d */
[----:B------:R-:W-:Y:S01]  /*64f0*/  ISETP.GT.U32.AND P3, PT, R29, R24, PT ;  /* 0x000000181d00720c */ /* 0x000fe20003f64070 */
[--C-:B------:R-:W-:Y:S02]  /*6500*/  @!P4 IMAD.IADD R27, R27, 0x1, -R29.reuse ;  /* 0x000000011b1bc824 */ /* 0x100fe400078e0a1d */
[--C-:B------:R-:W-:Y:S02]  /*6510*/  @!P0 IMAD.IADD R22, R22, 0x1, -R29.reuse ;  /* 0x0000000116168824 */ /* 0x100fe400078e0a1d */
[--C-:B------:R-:W-:Y:S02]  /*6520*/  @!P2 IMAD.IADD R4, R4, 0x1, -R29.reuse ;  /* 0x000000010404a824 */ /* 0x100fe400078e0a1d */
[--C-:B------:R-:W-:Y:S02]  /*6530*/  @!P1 IMAD.IADD R23, R23, 0x1, -R29.reuse ;  /* 0x0000000117179824 */ /* 0x100fe400078e0a1d */
[----:B------:R-:W-:Y:S01]  /*6540*/  @!P5 IMAD.IADD R25, R25, 0x1, -R29 ;  /* 0x000000011919d824 */ /* 0x000fe200078e0a1d */
[----:B------:R-:W-:-:S03]  /*6550*/  ISETP.GT.U32.AND P5, PT, R29, R27, PT ;  /* 0x0000001b1d00720c */ /* 0x000fc60003fa4070 */
[--C-:B------:R-:W-:Y:S01]  /*6560*/  @!P3 IMAD.IADD R24, R24, 0x1, -R29.reuse ;  /* 0x000000011818b824 */ /* 0x100fe200078e0a1d */
[----:B------:R-:W-:Y:S02]  /*6570*/  IABS R5, R0 ;  /* 0x0000000000057213 */ /* 0x000fe40000000000 */
[----:B------:R-:W2:Y:S04]  /*6580*/  LDL.LU R0, [R1+0x80] ;  /* 0x0000800001007983 */ /* 0x000ea80000300800 */
[----:B------:R0:W-:Y:S04]  /*6590*/  STL [R1+0xc0], R3 ;  /* 0x0000c00301007387 */ /* 0x0001e80000100800 */
[----:B0-----:R-:W3:Y:S04]  /*65a0*/  LDL.LU R3, [R1+0x180] ;  /* 0x0001800001037983 */ /* 0x001ee80000300800 */
[----:B------:R-:W-:Y:S04]  /*65b0*/  STL [R1+0xa4], R22 ;  /* 0x0000a41601007387 */ /* 0x000fe80000100800 */
[----:B------:R0:W-:Y:S04]  /*65c0*/  STL [R1+0xb0], R4 ;  /* 0x0000b00401007387 */ /* 0x0001e80000100800 */
[----:B------:R1:W-:Y:S04]  /*65d0*/  STL [R1+0xa8], R23 ;  /* 0x0000a81701007387 */ /* 0x0003e80000100800 */
[----:B0-----:R-:W4:Y:S04]  /*65e0*/  LDL.LU R4, [R1+0x198] ;  /* 0x0001980001047983 */ /* 0x001f280000300800 */
[----:B------:R-:W5:Y:S04]  /*65f0*/  LDL.LU R20, [R1+0x17c] ;  /* 0x00017c0001147983 */ /* 0x000f680000300800 */
[----:B------:R-:W5:Y:S04]  /*6600*/  LDL.LU R21, [R1+0x138] ;  /* 0x0001380001157983 */ /* 0x000f680000300800 */
[----:B------:R-:W5:Y:S04]  /*6610*/  LDL.LU R22, [R1+0x140] ;  /* 0x0001400001167983 */ /* 0x000f680000300800 */
[----:B------:R0:W-:Y:S01]  /*6620*/  STL [R1+0xb4], R24 ;  /* 0x0000b41801007387 */ /* 0x0001e20000100800 */
[----:B------:R-:W-:-:S03]  /*6630*/  @!P5 IMAD.IADD R27, R27, 0x1, -R29 ;  /* 0x000000011b1bd824 */ /* 0x000fc600078e0a1d */
[----:B-1----:R-:W5:Y:S04]  /*6640*/  LDL.LU R23, [R1+0x150] ;  /* 0x0001500001177983 */ /* 0x002f680000300800 */
[----:B0-----:R-:W5:Y:S04]  /*6650*/  LDL.LU R24, [R1+0x168] ;  /* 0x0001680001187983 */ /* 0x001f680000300800 */
[----:B------:R0:W-:Y:S04]  /*6660*/  STL [R1+0xac], R27 ;  /* 0x0000ac1b01007387 */ /* 0x0001e80000100800 */
[----:B0-----:R-:W5:Y:S01]  /*6670*/  LDL.LU R27, [R1+0x14c] ;  /* 0x00014c00011b7983 */ /* 0x001f620000300800 */
[----:B------:R-:W-:-:S02]  /*6680*/  ISETP.GT.U32.AND P4, PT, R29, R2, PT ;  /* 0x000000021d00720c */ /* 0x000fc40003f84070 */
[C---:B------:R-:W-:Y:S02]  /*6690*/  ISETP.GT.U32.AND P0, PT, R29.reuse, R13, PT ;  /* 0x0000000d1d00720c */ /* 0x040fe40003f04070 */
[C---:B------:R-:W-:Y:S02]  /*66a0*/  ISETP.GT.U32.AND P1, PT, R29.reuse, R14, PT ;  /* 0x0000000e1d00720c */ /* 0x040fe40003f24070 */
[----:B------:R-:W-:-:S07]  /*66b0*/  ISETP.GT.U32.AND P2, PT, R29, R15, PT ;  /* 0x0000000f1d00720c */ /* 0x000fce0003f44070 */
[--C-:B------:R-:W-:Y:S01]  /*66c0*/  @!P4 IMAD.IADD R2, R2, 0x1, -R29.reuse ;  /* 0x000000010202c824 */ /* 0x100fe200078e0a1d */
[C---:B------:R-:W-:Y:S02]  /*66d0*/  ISETP.GT.U32.AND P4, PT, R29.reuse, R12, PT ;  /* 0x0000000c1d00720c */ /* 0x040fe40003f84070 */
[----:B------:R-:W-:Y:S01]  /*66e0*/  ISETP.GT.U32.AND P3, PT, R29, R16, PT ;  /* 0x000000101d00720c */ /* 0x000fe20003f64070 */
[--C-:B------:R-:W-:Y:S01]  /*66f0*/  @!P0 IMAD.IADD R13, R13, 0x1, -R29.reuse ;  /* 0x000000010d0d8824 */ /* 0x100fe200078e0a1d */
[C---:B------:R-:W-:Y:S02]  /*6700*/  ISETP.GT.U32.AND P6, PT, R29.reuse, R2, PT ;  /* 0x000000021d00720c */ /* 0x040fe40003fc4070 */
[C---:B------:R-:W-:Y:S01]  /*6710*/  ISETP.GT.U32.AND P5, PT, R29.reuse, R25, PT ;  /* 0x000000191d00720c */ /* 0x040fe20003fa4070 */
[----:B------:R-:W-:Y:S01]  /*6720*/  @!P1 IMAD.IADD R14, R14, 0x1, -R29 ;  /* 0x000000010e0e9824 */ /* 0x000fe200078e0a1d */
[----:B------:R-:W-:-:S05]  /*6730*/  ISETP.GT.U32.AND P0, PT, R29, R18, PT ;  /* 0x000000121d00720c */ /* 0x000fca0003f04070 */
[--C-:B------:R-:W-:Y:S01]  /*6740*/  @!P4 IMAD.IADD R12, R12, 0x1, -R29.reuse ;  /* 0x000000010c0cc824 */ /* 0x100fe200078e0a1d */
[----:B------:R-:W-:Y:S01]  /*6750*/  ISETP.GT.U32.AND P4, PT, R29, R17, PT ;  /* 0x000000111d00720c */ /* 0x000fe20003f84070 */
[--C-:B------:R-:W-:Y:S01]  /*6760*/  @!P2 IMAD.IADD R15, R15, 0x1, -R29.reuse ;  /* 0x000000010f0fa824 */ /* 0x100fe200078e0a1d */
[C---:B------:R-:W-:Y:S02]  /*6770*/  ISETP.GT.U32.AND P1, PT, R29.reuse, R19, PT ;  /* 0x000000131d00720c */ /* 0x040fe40003f24070 */
[----:B------:R-:W-:Y:S01]  /*6780*/  ISETP.GT.U32.AND P2, PT, R29, R26, PT ;  /* 0x0000001a1d00720c */ /* 0x000fe20003f44070 */
[--C-:B------:R-:W-:Y:S02]  /*6790*/  @!P3 IMAD.IADD R16, R16, 0x1, -R29.reuse ;  /* 0x000000011010b824 */ /* 0x100fe400078e0a1d */
[--C-:B------:R-:W-:Y:S02]  /*67a0*/  @!P6 IMAD.IADD R2, R2, 0x1, -R29.reuse ;  /* 0x000000010202e824 */ /* 0x100fe400078e0a1d */
[----:B------:R-:W-:-:S02]  /*67b0*/  @!P5 IMAD.IADD R25, R25, 0x1, -R29 ;  /* 0x000000011919d824 */ /* 0x000fc400078e0a1d */
[--C-:B------:R-:W-:Y:S02]  /*67c0*/  @!P0 IMAD.IADD R18, R18, 0x1, -R29.reuse ;  /* 0x0000000112128824 */ /* 0x100fe400078e0a1d */
[--C-:B------:R-:W-:Y:S02]  /*67d0*/  @!P4 IMAD.IADD R17, R17, 0x1, -R29.reuse ;  /* 0x000000011111c824 */ /* 0x100fe400078e0a1d */
[--C-:B------:R-:W-:Y:S02]  /*67e0*/  @!P1 IMAD.IADD R19, R19, 0x1, -R29.reuse ;  /* 0x0000000113139824 */ /* 0x100fe400078e0a1d */
[----:B------:R-:W-:Y:S01]  /*67f0*/  @!P2 IMAD.IADD R26, R26, 0x1, -R29 ;  /* 0x000000011a1aa824 */ /* 0x000fe200078e0a1d */
[----:B------:R-:W-:Y:S04]  /*6800*/  STL [R1+0x90], R12 ;  /* 0x0000900c01007387 */ /* 0x000fe80000100800 */
[----:B------:R-:W-:Y:S04]  /*6810*/  STL [R1+0x94], R13 ;  /* 0x0000940d01007387 */ /* 0x000fe80000100800 */
[----:B------:R-:W-:Y:S04]  /*6820*/  STL [R1+0x9c], R14 ;  /* 0x00009c0e01007387 */ /* 0x000fe80000100800 */
[----:B------:R-:W-:Y:S04]  /*6830*/  STL [R1+0xa0], R15 ;  /* 0x0000a00f01007387 */ /* 0x000fe80000100800 */
[----:B------:R-:W-:Y:S04]  /*6840*/  STL [R1+0x98], R16 ;  /* 0x0000981001007387 */ /* 0x000fe80000100800 */
[----:B------:R0:W-:Y:S04]  /*6850*/  STL [R1+0x84], R25 ;  /* 0x0000841901007387 */ /* 0x0001e80000100800 */
[----:B0-----:R-:W5:Y:S04]  /*6860*/  LDL.LU R25, [R1+0xf8] ;  /* 0x0000f80001197983 */ /* 0x001f680000300800 */
[----:B------:R-:W5:Y:S04]  /*6870*/  LDL.LU R10, [R1+0x100] ;  /* 0x00010000010a7983 */ /* 0x000f680000300800 */
[----:B------:R-:W5:Y:S04]  /*6880*/  LDL.LU R12, [R1+0x110] ;  /* 0x00011000010c7983 */ /* 0x000f680000300800 */
[----:B------:R0:W-:Y:S04]  /*6890*/  STL [R1+0x88], R2 ;  /* 0x0000880201007387 */ /* 0x0001e80000100800 */
[----:B------:R-:W5:Y:S04]  /*68a0*/  LDL.LU R13, [R1+0x128] ;  /* 0x00012800010d7983 */ /* 0x000f680000300800 */
[----:B------:R-:W5:Y:S04]  /*68b0*/  LDL.LU R14, [R1+0x10c] ;  /* 0x00010c00010e7983 */ /* 0x000f680000300800 */
[----:B------:R-:W5:Y:S01]  /*68c0*/  LDL.LU R15, [R1+0x44] ;  /* 0x00004400010f7983 */ /* 0x000f620000300800 */
[----:B0-----:R-:W-:Y:S01]  /*68d0*/  IMAD.HI.U32 R2, R28, R5, RZ ;  /* 0x000000051c027227 */ /* 0x001fe200078e00ff */
[----:B--2---:R-:W-:-:S02]  /*68e0*/  ISETP.GT.U32.AND P3, PT, R29, R0, PT ;  /* 0x000000001d00720c */ /* 0x004fc40003f64070 */
[----:B---3--:R-:W-:-:S11]  /*68f0*/  ISETP.GT.U32.AND P5, PT, R29, R3, PT ;  /* 0x000000031d00720c */ /* 0x008fd60003fa4070 */
[----:B------:R-:W-:Y:S01]  /*6900*/  @!P3 IMAD.IADD R0, R0, 0x1, -R29 ;  /* 0x000000010000b824 */ /* 0x000fe200078e0a1d */
[C---:B----4-:R-:W-:Y:S02]  /*6910*/  ISETP.GT.U32.AND P6, PT, R29.reuse, R4, PT ;  /* 0x000000041d00720c */ /* 0x050fe40003fc4070 */
[C---:B-----5:R-:W-:Y:S02]  /*6920*/  ISETP.GT.U32.AND P4, PT, R29.reuse, R20, PT ;  /* 0x000000141d00720c */ /* 0x060fe40003f84070 */
[C---:B------:R-:W-:Y:S02]  /*6930*/  ISETP.GT.U32.AND P0, PT, R29.reuse, R21, PT ;  /* 0x000000151d00720c */ /* 0x040fe40003f04070 */
[----:B------:R-:W-:-:S07]  /*6940*/  ISETP.GT.U32.AND P1, PT, R29, R22, PT ;  /* 0x000000161d00720c */ /* 0x000fce0003f24070 */
[--C-:B------:R-:W-:Y:S01]  /*6950*/  @!P6 IMAD.IADD R4, R4, 0x1, -R29.reuse ;  /* 0x000000010404e824 */ /* 0x100fe200078e0a1d */
[----:B------:R-:W-:Y:S01]  /*6960*/  ISETP.GT.U32.AND P2, PT, R29, R23, PT ;  /* 0x000000171d00720c */ /* 0x000fe20003f44070 */
[--C-:B------:R-:W-:Y:S01]  /*6970*/  @!P5 IMAD.IADD R3, R3, 0x1, -R29.reuse ;  /* 0x000000010303d824 */ /* 0x100fe200078e0a1d */
[C---:B------:R-:W-:Y:S01]  /*6980*/  ISETP.GT.U32.AND P3, PT, R29.reuse, R24, PT ;  /* 0x000000181d00720c */ /* 0x040fe20003f64070 */
[--C-:B------:R-:W-:Y:S01]  /*6990*/  @!P4 IMAD.IADD R20, R20, 0x1, -R29.reuse ;  /* 0x000000011414c824 */ /* 0x100fe200078e0a1d */
        /* <DEDUP_REMOVED lines=8> */
[C---:B------:R-:W-:Y:S01]  /*6a20*/  ISETP.GT.U32.AND P2, PT, R29.reuse, R0, PT ;  /* 0x000000001d00720c */ /* 0x040fe20003f44070 */
[--C-:B------:R-:W-:Y:S01]  /*6a30*/  @!P3 IMAD.IADD R24, R24, 0x1, -R29.reuse ;  /* 0x000000011818b824 */ /* 0x100fe200078e0a1d */
[----:B------:R-:W-:Y:S01]  /*6a40*/  ISETP.GT.U32.AND P3, PT, R29, R3, PT ;  /* 0x000000031d00720c */ /* 0x000fe20003f64070 */
[--C-:B------:R-:W-:Y:S02]  /*6a50*/  @!P6 IMAD.IADD R17, R17, 0x1, -R29.reuse ;  /* 0x000000011111e824 */ /* 0x100fe400078e0a1d */
[----:B------:R-:W-:-:S02]  /*6a60*/  @!P4 IMAD.IADD R18, R18, 0x1, -R29 ;  /* 0x000000011212c824 */ /* 0x000fc400078e0a1d */
[----:B------:R-:W-:-:S04]  /*6a70*/  @!P0 IMAD.IADD R19, R19, 0x1, -R29 ;  /* 0x0000000113138824 */ /* 0x000fc800078e0a1d */
[--C-:B------:R-:W-:Y:S01]  /*6a80*/  @!P5 IMAD.IADD R27, R27, 0x1, -R29.reuse ;  /* 0x000000011b1bd824 */ /* 0x100fe200078e0a1d */
[----:B------:R-:W-:Y:S01]  /*6a90*/  ISETP.GT.U32.AND P5, PT, R29, R4, PT ;  /* 0x000000041d00720c */ /* 0x000fe20003fa4070 */
[--C-:B------:R-:W-:Y:S01]  /*6aa0*/  @!P1 IMAD.IADD R26, R26, 0x1, -R29.reuse ;  /* 0x000000011a1a9824 */ /* 0x100fe200078e0a1d */
[----:B------:R0:W-:Y:S01]  /*6ab0*/  STL [R1+0x8c], R17 ;  /* 0x00008c1101007387 */ /* 0x0001e20000100800 */
[----:B------:R-:W-:-:S03]  /*6ac0*/  @!P2 IMAD.IADD R0, R0, 0x1, -R29 ;  /* 0x000000010000a824 */ /* 0x000fc600078e0a1d */
[----:B------:R1:W-:Y:S01]  /*6ad0*/  STL [R1+0x1b8], R18 ;  /* 0x0001b81201007387 */ /* 0x0003e20000100800 */
[----:B------:R-:W-:-:S03]  /*6ae0*/  @!P3 IMAD.IADD R3, R3, 0x1, -R29 ;  /* 0x000000010303b824 */ /* 0x000fc600078e0a1d */
[----:B------:R-:W-:Y:S04]  /*6af0*/  STL [R1+0x1ac], R19 ;  /* 0x0001ac1301007387 */ /* 0x000fe80000100800 */
[----:B------:R-:W2:Y:S04]  /*6b00*/  LDL.LU R16, [R1+0x40] ;  /* 0x0000400001107983 */ /* 0x000ea80000300800 */
[----:B------:R3:W-:Y:S04]  /*6b10*/  STL [R1+0x7c], R26 ;  /* 0x00007c1a01007387 */ /* 0x0007e80000100800 */
[----:B0-----:R-:W4:Y:S04]  /*6b20*/  LDL.LU R17, [R1+0x3c] ;  /* 0x00003c0001117983 */ /* 0x001f280000300800 */
[----:B------:R0:W-:Y:S01]  /*6b30*/  STL [R1+0x80], R0 ;  /* 0x0000800001007387 */ /* 0x0001e20000100800 */
[----:B------:R-:W-:-:S03]  /*6b40*/  @!P5 IMAD.IADD R4, R4, 0x1, -R29 ;  /* 0x000000010404d824 */ /* 0x000fc600078e0a1d */
[----:B-1----:R-:W5:Y:S01]  /*6b50*/  LDL.LU R18, [R1+0xe8] ;  /* 0x0000e80001127983 */ /* 0x002f620000300800 */
[----:B---3--:R-:W-:-:S03]  /*6b60*/  IMAD.MOV R26, RZ, RZ, -R2 ;  /* 0x000000ffff1a7224 */ /* 0x008fc600078e0a02 */
[----:B0-----:R-:W3:Y:S04]  /*6b70*/  LDL.LU R0, [R1+0x38] ;  /* 0x0000380001007983 */ /* 0x001ee80000300800 */
[----:B------:R0:W-:Y:S04]  /*6b80*/  STL [R1+0x180], R3 ;  /* 0x0001800301007387 */ /* 0x0001e80000100800 */
[----:B------:R-:W3:Y:S04]  /*6b90*/  LDL.LU R2, [R1+0x34] ;  /* 0x0000340001027983 */ /* 0x000ee80000300800 */
[----:B0-----:R-:W3:Y:S04]  /*6ba0*/  LDL.LU R3, [R1+0x30] ;  /* 0x0000300001037983 */ /* 0x001ee80000300800 */
[----:B------:R0:W-:Y:S04]  /*6bb0*/  STL [R1+0x198], R4 ;  /* 0x0001980401007387 */ /* 0x0001e80000100800 */
[----:B0-----:R-:W3:Y:S01]  /*6bc0*/  LDL.LU R4, [R1+0x2c] ;  /* 0x00002c0001047983 */ /* 0x001ee20000300800 */
[----:B------:R-:W-:-:S02]  /*6bd0*/  ISETP.GT.U32.AND P6, PT, R29, R20, PT ;  /* 0x000000141d00720c */ /* 0x000fc40003fc4070 */
[C---:B------:R-:W-:Y:S02]  /*6be0*/  ISETP.GT.U32.AND P0, PT, R29.reuse, R21, PT ;  /* 0x000000151d00720c */ /* 0x040fe40003f04070 */
[C---:B------:R-:W-:Y:S02]  /*6bf0*/  ISETP.GT.U32.AND P1, PT, R29.reuse, R22, PT ;  /* 0x000000161d00720c */ /* 0x040fe40003f24070 */
[C---:B------:R-:W-:Y:S02]  /*6c00*/  ISETP.GT.U32.AND P2, PT, R29.reuse, R23, PT ;  /* 0x000000171d00720c */ /* 0x040fe40003f44070 */
[C---:B------:R-:W-:Y:S02]  /*6c10*/  ISETP.GT.U32.AND P3, PT, R29.reuse, R24, PT ;  /* 0x000000181d00720c */ /* 0x040fe40003f64070 */
[C---:B------:R-:W-:Y:S02]  /*6c20*/  ISETP.GT.U32.AND P4, PT, R29.reuse, R27, PT ;  /* 0x0000001b1d00720c */ /* 0x040fe40003f84070 */
[C---:B------:R-:W-:Y:S01]  /*6c30*/  ISETP.GT.U32.AND P5, PT, R29.reuse, R25, PT ;  /* 0x000000191d00720c */ /* 0x040fe20003fa4070 */
        /* <DEDUP_REMOVED lines=8> */
[--C-:B------:R-:W-:Y:S01]  /*6cc0*/  @!P3 IMAD.IADD R24, R24, 0x1, -R29.reuse ;  /* 0x000000011818b824 */ /* 0x100fe200078e0a1d */
[----:B------:R-:W-:Y:S01]  /*6cd0*/  ISETP.GT.U32.AND P3, PT, R29, R15, PT ;  /* 0x0000000f1d00720c */ /* 0x000fe20003f64070 */
[----:B------:R-:W-:-:S02]  /*6ce0*/  @!P4 IMAD.IADD R27, R27, 0x1, -R29 ;  /* 0x000000011b1bc824 */ /* 0x000fc400078e0a1d */
[--C-:B------:R-:W-:Y:S02]  /*6cf0*/  @!P5 IMAD.IADD R25, R25, 0x1, -R29.reuse ;  /* 0x000000011919d824 */ /* 0x100fe400078e0a1d */
[--C-:B------:R-:W-:Y:S02]  /*6d00*/  @!P6 IMAD.IADD R10, R10, 0x1, -R29.reuse ;  /* 0x000000010a0ae824 */ /* 0x100fe400078e0a1d */
[--C-:B------:R-:W-:Y:S02]  /*6d10*/  @!P0 IMAD.IADD R12, R12, 0x1, -R29.reuse ;  /* 0x000000010c0c8824 */ /* 0x100fe400078e0a1d */
[--C-:B------:R-:W-:Y:S02]  /*6d20*/  @!P1 IMAD.IADD R13, R13, 0x1, -R29.reuse ;  /* 0x000000010d0d9824 */ /* 0x100fe400078e0a1d */
[--C-:B------:R-:W-:Y:S02]  /*6d30*/  @!P2 IMAD.IADD R14, R14, 0x1, -R29.reuse ;  /* 0x000000010e0ea824 */ /* 0x100fe400078e0a1d */
[----:B------:R-:W-:Y:S01]  /*6d40*/  @!P3 IMAD.IADD R15, R15, 0x1, -R29 ;  /* 0x000000010f0fb824 */ /* 0x000fe200078e0a1d */
[----:B------:R0:W-:Y:S04]  /*6d50*/  STL [R1+0x17c], R20 ;  /* 0x00017c1401007387 */ /* 0x0001e80000100800 */
[----:B------:R1:W-:Y:S04]  /*6d60*/  STL [R1+0x138], R21 ;  /* 0x0001381501007387 */ /* 0x0003e80000100800 */
[----:B------:R1:W-:Y:S04]  /*6d70*/  STL [R1+0x140], R22 ;  /* 0x0001401601007387 */ /* 0x0003e80000100800 */
[----:B------:R1:W-:Y:S04]  /*6d80*/  STL [R1+0x150], R23 ;  /* 0x0001501701007387 */ /* 0x0003e80000100800 */
[----:B------:R-:W3:Y:S04]  /*6d90*/  LDL R11, [R1+0x868] ;  /* 0x00086800010b7983 */ /* 0x000ee80000100800 */
[----:B------:R1:W-:Y:S04]  /*6da0*/  STL [R1+0x168], R24 ;  /* 0x0001681801007387 */ /* 0x0003e80000100800 */
[----:B------:R-:W3:Y:S04]  /*6db0*/  LDL.LU R19, [R1+0x28] ;  /* 0x0000280001137983 */ /* 0x000ee80000300800 */
[----:B0-----:R-:W3:Y:S04]  /*6dc0*/  LDL.LU R20, [R1+0x1c] ;  /* 0x00001c0001147983 */ /* 0x001ee80000300800 */
[----:B------:R0:W-:Y:S04]  /*6dd0*/  STL [R1+0x14c], R27 ;  /* 0x00014c1b01007387 */ /* 0x0001e80000100800 */
[----:B-1----:R-:W3:Y:S01]  /*6de0*/  LDL.LU R21, [R1+0x18] ;  /* 0x0000180001157983 */ /* 0x002ee20000300800 */
[----:B------:R-:W-:-:S03]  /*6df0*/  IMAD R5, R29, R26, R5 ;  /* 0x0000001a1d057224 */ /* 0x000fc600078e0205 */
[----:B------:R-:W3:Y:S04]  /*6e00*/  LDL.LU R22, [R1+0x14] ;  /* 0x0000140001167983 */ /* 0x000ee80000300800 */
[----:B------:R-:W3:Y:S04]  /*6e10*/  LDL.LU R23, [R1+0x10] ;  /* 0x0000100001177983 */ /* 0x000ee80000300800 */
[----:B------:R-:W3:Y:S04]  /*6e20*/  LDL.LU R24, [R1+0xc] ;  /* 0x00000c0001187983 */ /* 0x000ee80000300800 */
[----:B0-----:R-:W3:Y:S04]  /*6e30*/  LDL.LU R27, [R1+0x8] ;  /* 0x00000800011b7983 */ /* 0x001ee80000300800 */
[----:B------:R-:W3:Y:S01]  /*6e40*/  LDL.LU R26, [R1+0x4] ;  /* 0x00000400011a7983 */ /* 0x000ee20000300800 */
[----:B--2---:R-:W-:-:S02]  /*6e50*/  ISETP.GT.U32.AND P4, PT, R29, R16, PT ;  /* 0x000000101d00720c */ /* 0x004fc40003f84070 */
[C---:B----4-:R-:W-:Y:S02]  /*6e60*/  ISETP.GT.U32.AND P5, PT, R29.reuse, R17, PT ;  /* 0x000000111d00720c */ /* 0x050fe40003fa4070 */
[C---:B-----5:R-:W-:Y:S02]  /*6e70*/  ISETP.GT.U32.AND P6, PT, R29.reuse, R18, PT ;  /* 0x000000121d00720c */ /* 0x060fe40003fc4070 */
[----:B---3--:R-:W-:-:S07]  /*6e80*/  ISETP.GT.U32.AND P0, PT, R29, R0, PT ;  /* 0x000000001d00720c */ /* 0x008fce0003f04070 */
[--C-:B------:R-:W-:Y:S01]  /*6e90*/  @!P4 IMAD.IADD R16, R16, 0x1, -R29.reuse ;  /* 0x000000011010c824 */ /* 0x100fe200078e0a1d */
[----:B------:R-:W-:Y:S01]  /*6ea0*/  ISETP.GT.U32.AND P1, PT, R29, R2, PT ;  /* 0x000000021d00720c */ /* 0x000fe20003f24070 */
[--C-:B------:R-:W-:Y:S01]  /*6eb0*/  @!P5 IMAD.IADD R17, R17, 0x1, -R29.reuse ;  /* 0x000000011111d824 */ /* 0x100fe200078e0a1d */
[C---:B------:R-:W-:Y:S02]  /*6ec0*/  ISETP.GT.U32.AND P4, PT, R29.reuse, R25, PT ;  /* 0x000000191d00720c */ /* 0x040fe40003f84070 */
[C---:B------:R-:W-:Y:S01]  /*6ed0*/  ISETP.GT.U32.AND P2, PT, R29.reuse, R3, PT ;  /* 0x000000031d00720c */ /* 0x040fe20003f44070 */
[--C-:B------:R-:W-:Y:S01]  /*6ee0*/  @!P6 IMAD.IADD R18, R18, 0x1, -R29.reuse ;  /* 0x000000011212e824 */ /* 0x100fe200078e0a1d */
[C---:B------:R-:W-:Y:S01]  /*6ef0*/  ISETP.GT.U32.AND P5, PT, R29.reuse, R10, PT ;  /* 0x0000000a1d00720c */ /* 0x040fe20003fa4070 */
[----:B------:R-:W-:Y:S01]  /*6f00*/  @!P0 IMAD.IADD R0, R0, 0x1, -R29 ;  /* 0x0000000100008824 */ /* 0x000fe200078e0a1d */
[C---:B------:R-:W-:Y:S02]  /*6f10*/  ISETP.GT.U32.AND P6, PT, R29.reuse, R12, PT ;  /* 0x0000000c1d00720c */ /* 0x040fe40003fc4070 */
[----:B------:R-:W-:-:S03]  /*6f20*/  ISETP.GT.U32.AND P0, PT, R29, R13, PT ;  /* 0x0000000d1d00720c */ /* 0x000fc60003f04070 */
[--C-:B------:R-:W-:Y:S01]  /*6f30*/  @!P1 IMAD.IADD R2, R2, 0x1, -R29.reuse ;  /* 0x0000000102029824 */ /* 0x100fe200078e0a1d */
[C---:B------:R-:W-:Y:S02]  /*6f40*/  ISETP.GT.U32.AND P3, PT, R29.reuse, R4, PT ;  /* 0x000000041d00720c */ /* 0x040fe40003f64070 */
[----:B------:R-:W-:Y:S01]  /*6f50*/  ISETP.GT.U32.AND P1, PT, R29, R14, PT ;  /* 0x0000000e1d00720c */ /* 0x000fe20003f24070 */
[--C-:B------:R-:W-:Y:S01]  /*6f60*/  @!P2 IMAD.IADD R3, R3, 0x1, -R29.reuse ;  /* 0x000000010303a824 */ /* 0x100fe200078e0a1d */
[----:B------:R-:W-:Y:S01]  /*6f70*/  ISETP.GT.U32.AND P2, PT, R29, R15, PT ;  /* 0x0000000f1d00720c */ /* 0x000fe20003f44070 */
[--C-:B------:R-:W-:Y:S01]  /*6f80*/  @!P4 IMAD.IADD R25, R25, 0x1, -R29.reuse ;  /* 0x000000011919c824 */ /* 0x100fe200078e0a1d */
[C---:B------:R-:W-:Y:S01]  /*6f90*/  ISETP.GT.U32.AND P4, PT, R29.reuse, R17, PT ;  /* 0x000000111d00720c */ /* 0x040fe20003f84070 */
[----:B------:R-:W-:Y:S01]  /*6fa0*/  @!P5 IMAD.IADD R10, R10, 0x1, -R29 ;  /* 0x000000010a0ad824 */ /* 0x000fe200078e0a1d */
[----:B------:R-:W-:-:S05]  /*6fb0*/  ISETP.GT.U32.AND P5, PT, R29, R18, PT ;  /* 0x000000121d00720c */ /* 0x000fca0003fa4070 */
[--C-:B------:R-:W-:Y:S01]  /*6fc0*/  @!P3 IMAD.IADD R4, R4, 0x1, -R29.reuse ;  /* 0x000000010404b824 */ /* 0x100fe200078e0a1d */
[----:B------:R-:W-:Y:S01]  /*6fd0*/  ISETP.GT.U32.AND P3, PT, R29, R16, PT ;  /* 0x000000101d00720c */ /* 0x000fe20003f64070 */
[--C-:B------:R-:W-:Y:S01]  /*6fe0*/  @!P6 IMAD.IADD R12, R12, 0x1, -R29.reuse ;  /* 0x000000010c0ce824 */ /* 0x100fe200078e0a1d */
[----:B------:R0:W-:Y:S01]  /*6ff0*/  STL [R1+0xf8], R25 ;  /* 0x0000f81901007387 */ /* 0x0001e20000100800 */
[--C-:B------:R-:W-:Y:S01]  /*7000*/  @!P0 IMAD.IADD R13, R13, 0x1, -R29.reuse ;  /* 0x000000010d0d8824 */ /* 0x100fe200078e0a1d */
[C---:B------:R-:W-:Y:S01]  /*7010*/  ISETP.GT.U32.AND P0, PT, R29.reuse, R0, PT ;  /* 0x000000001d00720c */ /* 0x040fe20003f04070 */
[--C-:B------:R-:W-:Y:S01]  /*7020*/  @!P1 IMAD.IADD R14, R14, 0x1, -R29.reuse ;  /* 0x000000010e0e9824 */ /* 0x100fe200078e0a1d */
[----:B------:R-:W-:Y:S01]  /*7030*/  ISETP.GT.U32.AND P1, PT, R29, R2, PT ;  /* 0x000000021d00720c */ /* 0x000fe20003f24070 */
[--C-:B------:R-:W-:Y:S01]  /*7040*/  @!P2 IMAD.IADD R15, R15, 0x1, -R29.reuse ;  /* 0x000000010f0fa824 */ /* 0x100fe200078e0a1d */
[C---:B------:R-:W-:Y:S01]  /*7050*/  ISETP.GT.U32.AND P6, PT, R29.reuse, R3, PT ;  /* 0x000000031d00720c */ /* 0x040fe20003fc4070 */
[----:B0-----:R-:W2:Y:S04]  /*7060*/  LDL.LU R25, [R1] ;  /* 0x0000000001197983 */ /* 0x001ea80000300800 */
[----:B------:R0:W-:Y:S01]  /*7070*/  STL [R1+0x100], R10 ;  /* 0x0001000a01007387 */ /* 0x0001e20000100800 */
[----:B------:R-:W-:Y:S01]  /*7080*/  ISETP.GT.U32.AND P2, PT, R29, R4, PT ;  /* 0x000000041d00720c */ /* 0x000fe20003f44070 */
[----:B------:R-:W-:-:S02]  /*7090*/  @!P3 IMAD.IADD R16, R16, 0x1, -R29 ;  /* 0x000000011010b824 */ /* 0x000fc400078e0a1d */
[--C-:B------:R-:W-:Y:S01]  /*70a0*/  @!P4 IMAD.IADD R17, R17, 0x1, -R29.reuse ;  /* 0x000000011111c824 */ /* 0x100fe200078e0a1d */
[----:B0-----:R-:W3:Y:S04]  /*70b0*/  LDL.LU R10, [R1+0xc18] ;  /* 0x000c1800010a7983 */ /* 0x001ee80000300800 */
[----:B------:R0:W-:Y:S01]  /*70c0*/  STL [R1+0x110], R12 ;  /* 0x0001100c01007387 */ /* 0x0001e20000100800 */
[----:B------:R-:W-:-:S03]  /*70d0*/  @!P5 IMAD.IADD R18, R18, 0x1, -R29 ;  /* 0x000000011212d824 */ /* 0x000fc600078e0a1d */
[----:B0-----:R-:W4:Y:S04]  /*70e0*/  LDL.LU R12, [R1+0xc14] ;  /* 0x000c1400010c7983 */ /* 0x001f280000300800 */
[----:B------:R0:W-:Y:S01]  /*70f0*/  STL [R1+0x128], R13 ;  /* 0x0001280d01007387 */ /* 0x0001e20000100800 */
[----:B------:R-:W-:-:S03]  /*7100*/  @!P0 IMAD.IADD R0, R0, 0x1, -R29 ;  /* 0x0000000100008824 */ /* 0x000fc600078e0a1d */
[----:B0-----:R-:W5:Y:S04]  /*7110*/  LDL.LU R13, [R1+0xc10] ;  /* 0x000c1000010d7983 */ /* 0x001f680000300800 */
[----:B------:R0:W-:Y:S01]  /*7120*/  STL [R1+0x10c], R14 ;  /* 0x00010c0e01007387 */ /* 0x0001e20000100800 */
[----:B------:R-:W-:-:S03]  /*7130*/  @!P1 IMAD.IADD R2, R2, 0x1, -R29 ;  /* 0x0000000102029824 */ /* 0x000fc600078e0a1d */
[----:B0-----:R-:W3:Y:S04]  /*7140*/  LDL.LU R14, [R1+0xc0c] ;  /* 0x000c0c00010e7983 */ /* 0x001ee80000300800 */
[----:B------:R0:W-:Y:S01]  /*7150*/  STL [R1+0x44], R15 ;  /* 0x0000440f01007387 */ /* 0x0001e20000100800 */
[----:B------:R-:W-:-:S03]  /*7160*/  @!P6 IMAD.IADD R3, R3, 0x1, -R29 ;  /* 0x000000010303e824 */ /* 0x000fc600078e0a1d */
[----:B0-----:R-:W4:Y:S04]  /*7170*/  LDL.LU R15, [R1+0xc08] ;  /* 0x000c0800010f7983 */ /* 0x001f280000300800 */
[----:B------:R0:W-:Y:S01]  /*7180*/  STL [R1+0x40], R16 ;  /* 0x0000401001007387 */ /* 0x0001e20000100800 */
[----:B------:R-:W-:-:S03]  /*7190*/  @!P2 IMAD.IADD R4, R4, 0x1, -R29 ;  /* 0x000000010404a824 */ /* 0x000fc600078e0a1d */
[----:B0-----:R-:W5:Y:S04]  /*71a0*/  LDL.LU R16, [R1+0xc04] ;  /* 0x000c040001107983 */ /* 0x001f680000300800 */
[----:B------:R0:W-:Y:S04]  /*71b0*/  STL [R1+0x3c], R17 ;  /* 0x00003c1101007387 */ /* 0x0001e80000100800 */
[----:B0-----:R-:W3:Y:S04]  /*71c0*/  LDL.LU R17, [R1+0xc00] ;  /* 0x000c000001117983 */ /* 0x001ee80000300800 */
[----:B------:R0:W-:Y:S04]  /*71d0*/  STL [R1+0xe8], R18 ;  /* 0x0000e81201007387 */ /* 0x0001e80000100800 */
[----:B0-----:R-:W4:Y:S04]  /*71e0*/  LDL.LU R18, [R1+0xbfc] ;  /* 0x000bfc0001127983 */ /* 0x001f280000300800 */
[----:B------:R0:W-:Y:S04]  /*71f0*/  STL [R1+0x38], R0 ;  /* 0x0000380001007387 */ /* 0x0001e80000100800 */
[----:B0-----:R-:W5:Y:S04]  /*7200*/  LDL.LU R0, [R1+0xbf8] ;  /* 0x000bf80001007983 */ /* 0x001f680000300800 */
[----:B------:R0:W-:Y:S04]  /*7210*/  STL [R1+0x34], R2 ;  /* 0x0000340201007387 */ /* 0x0001e80000100800 */
[----:B0-----:R-:W3:Y:S04]  /*7220*/  LDL.LU R2, [R1+0xbf4] ;  /* 0x000bf40001027983 */ /* 0x001ee80000300800 */
[----:B------:R0:W-:Y:S04]  /*7230*/  STL [R1+0x30], R3 ;  /* 0x0000300301007387 */ /* 0x0001e80000100800 */
[----:B0-----:R-:W4:Y:S04]  /*7240*/  LDL.LU R3, [R1+0xbf0] ;  /* 0x000bf00001037983 */ /* 0x001f280000300800 */
[----:B------:R0:W-:Y:S04]  /*7250*/  STL [R1+0x2c], R4 ;  /* 0x00002c0401007387 */ /* 0x0001e80000100800 */
[----:B0-----:R-:W5:Y:S01]  /*7260*/  LDL.LU R4, [R1+0xbec] ;  /* 0x000bec0001047983 */ /* 0x001f620000300800 */
[----:B------:R-:W-:-:S02]  /*7270*/  ISETP.GT.U32.AND P3, PT, R29, R19, PT ;  /* 0x000000131d00720c */ /* 0x000fc40003f64070 */
[C---:B------:R-:W-:Y:S02]  /*7280*/  ISETP.GT.U32.AND P4, PT, R29.reuse, R20, PT ;  /* 0x000000141d00720c */ /* 0x040fe40003f84070 */
[C---:B------:R-:W-:Y:S02]  /*7290*/  ISETP.GT.U32.AND P5, PT, R29.reuse, R21, PT ;  /* 0x000000151d00720c */ /* 0x040fe40003fa4070 */
[C---:B------:R-:W-:Y:S02]  /*72a0*/  ISETP.GT.U32.AND P0, PT, R29.reuse, R22, PT ;  /* 0x000000161d00720c */ /* 0x040fe40003f04070 */
[C---:B------:R-:W-:Y:S02]  /*72b0*/  ISETP.GT.U32.AND P1, PT, R29.reuse, R23, PT ;  /* 0x000000171d00720c */ /* 0x040fe40003f24070 */
[----:B------:R-:W-:-:S03]  /*72c0*/  ISETP.GT.U32.AND P2, PT, R29, R27, PT ;  /* 0x0000001b1d00720c */ /* 0x000fc60003f44070 */
[--C-:B------:R-:W-:Y:S01]  /*72d0*/  @!P3 IMAD.IADD R19, R19, 0x1, -R29.reuse ;  /* 0x000000011313b824 */ /* 0x100fe200078e0a1d */
[C---:B------:R-:W-:Y:S01]  /*72e0*/  ISETP.GT.U32.AND P3, PT, R29.reuse, R26, PT ;  /* 0x0000001a1d00720c */ /* 0x040fe20003f64070 */
[--C-:B------:R-:W-:Y:S01]  /*72f0*/  @!P4 IMAD.IADD R20, R20, 0x1, -R29.reuse ;  /* 0x000000011414c824 */ /* 0x100fe200078e0a1d */
[----:B------:R-:W-:Y:S01]  /*7300*/  ISETP.GT.U32.AND P6, PT, R29, R24, PT ;  /* 0x000000181d00720c */ /* 0x000fe20003fc4070 */
[--C-:B------:R-:W-:Y:S02]  /*7310*/  @!P5 IMAD.IADD R21, R21, 0x1, -R29.reuse ;  /* 0x000000011515d824 */ /* 0x100fe400078e0a1d */
[--C-:B------:R-:W-:Y:S02]  /*7320*/  @!P0 IMAD.IADD R22, R22, 0x1, -R29.reuse ;  /* 0x0000000116168824 */ /* 0x100fe400078e0a1d */
[--C-:B------:R-:W-:Y:S02]  /*7330*/  @!P1 IMAD.IADD R23, R23, 0x1, -R29.reuse ;  /* 0x0000000117179824 */ /* 0x100fe400078e0a1d */
[----:B------:R-:W-:Y:S01]  /*7340*/  @!P2 IMAD.IADD R27, R27, 0x1, -R29 ;  /* 0x000000011b1ba824 */ /* 0x000fe200078e0a1d */
[----:B------:R-:W-:-:S03]  /*7350*/  ISETP.GT.U32.AND P2, PT, R29, R19, PT ;  /* 0x000000131d00720c */ /* 0x000fc60003f44070 */
[--C-:B------:R-:W-:Y:S01]  /*7360*/  @!P3 IMAD.IADD R26, R26, 0x1, -R29.reuse ;  /* 0x000000011a1ab824 */ /* 0x100fe200078e0a1d */
[----:B------:R-:W-:Y:S01]  /*7370*/  ISETP.GT.U32.AND P3, PT, R29, R20, PT ;  /* 0x000000141d00720c */ /* 0x000fe20003f64070 */
[----:B------:R-:W-:-:S08]  /*7380*/  @!P6 IMAD.IADD R24, R24, 0x1, -R29 ;  /* 0x000000011818e824 */ /* 0x000fd000078e0a1d */
[----:B------:R-:W-:Y:S01]  /*7390*/  @!P2 IMAD.IADD R19, R19, 0x1, -R29 ;  /* 0x000000011313a824 */ /* 0x000fe200078e0a1d */
[----:B------:R-:W-:-:S03]  /*73a0*/  ISETP.GT.U32.AND P2, PT, R29, R27, PT ;  /* 0x0000001b1d00720c */ /* 0x000fc60003f44070 */
[--C-:B------:R-:W-:Y:S01]  /*73b0*/  @!P3 IMAD.IADD R20, R20, 0x1, -R29.reuse ;  /* 0x000000011414b824 */ /* 0x100fe200078e0a1d */
[----:B------:R-:W-:Y:S01]  /*73c0*/  ISETP.GT.U32.AND P3, PT, R29, R26, PT ;  /* 0x0000001a1d00720c */ /* 0x000fe20003f64070 */
[----:B------:R0:W-:Y:S04]  /*73d0*/  STL [R1+0x28], R19 ;  /* 0x0000281301007387 */ /* 0x0001e80000100800 */
[----:B0-----:R-:W5:Y:S04]  /*73e0*/  LDL.LU R19, [R1+0xbe8] ;  /* 0x000be80001137983 */ /* 0x001f680000300800 */
[----:B------:R0:W-:Y:S01]  /*73f0*/  STL [R1+0x1c], R20 ;  /* 0x00001c1401007387 */ /* 0x0001e20000100800 */
[----:B------:R-:W-:-:S03]  /*7400*/  @!P2 IMAD.IADD R27, R27, 0x1, -R29 ;  /* 0x000000011b1ba824 */ /* 0x000fc600078e0a1d */
[----:B------:R-:W-:Y:S01]  /*7410*/  @!P3 IMAD.IADD R26, R26, 0x1, -R29 ;  /* 0x000000011a1ab824 */ /* 0x000fe200078e0a1d */
[----:B0-----:R-:W5:Y:S01]  /*7420*/  LDL.LU R20, [R1+0xbe4] ;  /* 0x000be40001147983 */ /* 0x001f620000300800 */
[----:B--2---:R-:W-:-:S13]  /*7430*/  ISETP.GT.U32.AND P4, PT, R29, R25, PT ;  /* 0x000000191d00720c */ /* 0x004fda0003f84070 */
[----:B------:R-:W-:Y:S01]  /*7440*/  @!P4 IMAD.IADD R25, R25, 0x1, -R29 ;  /* 0x000000011919c824 */ /* 0x000fe200078e0a1d */
[----:B------:R-:W-:-:S13]  /*7450*/  ISETP.GT.U32.AND P4, PT, R29, R21, PT ;  /* 0x000000151d00720c */ /* 0x000fda0003f84070 */
[----:B------:R-:W-:Y:S01]  /*7460*/  @!P4 IMAD.IADD R21, R21, 0x1, -R29 ;  /* 0x000000011515c824 */ /* 0x000fe200078e0a1d */
[----:B------:R-:W-:-:S04]  /*7470*/  ISETP.GT.U32.AND P4, PT, R29, R25, PT ;  /* 0x000000191d00720c */ /* 0x000fc80003f84070 */
[----:B------:R0:W-:Y:S04]  /*7480*/  STL [R1+0x18], R21 ;  /* 0x0000181501007387 */ /* 0x0001e80000100800 */
[----:B0-----:R-:W2:Y:S05]  /*7490*/  LDL.LU R21, [R1+0xbe0] ;  /* 0x000be00001157983 */ /* 0x001eaa0000300800 */
[----:B------:R-:W-:Y:S01]  /*74a0*/  @!P4 IMAD.IADD R25, R25, 0x1, -R29 ;  /* 0x000000011919c824 */ /* 0x000fe200078e0a1d */
[----:B---3--:R-:W-:-:S02]  /*74b0*/  ISETP.GT.U32.AND P1, PT, R29, R2, PT ;  /* 0x000000021d00720c */ /* 0x008fc40003f24070 */
[C---:B----4-:R-:W-:Y:S02]  /*74c0*/  ISETP.GT.U32.AND P0, PT, R29.reuse, R3, PT ;  /* 0x000000031d00720c */ /* 0x050fe40003f04070 */
[----:B-----5:R-:W-:-:S11]  /*74d0*/  ISETP.GT.U32.AND P5, PT, R29, R4, PT ;  /* 0x000000041d00720c */ /* 0x020fd60003fa4070 */
[--C-:B------:R-:W-:Y:S01]  /*74e0*/  @!P0 IMAD.IADD R3, R3, 0x1, -R29.reuse ;  /* 0x0000000103038824 */ /* 0x100fe200078e0a1d */
[C---:B------:R-:W-:Y:S01]  /*74f0*/  ISETP.GT.U32.AND P0, PT, R29.reuse, R23, PT ;  /* 0x000000171d00720c */ /* 0x040fe20003f04070 */
[--C-:B------:R-:W-:Y:S01]  /*7500*/  @!P1 IMAD.IADD R2, R2, 0x1, -R29.reuse ;  /* 0x0000000102029824 */ /* 0x100fe200078e0a1d */
[C---:B------:R-:W-:Y:S01]  /*7510*/  ISETP.GT.U32.AND P1, PT, R29.reuse, R24, PT ;  /* 0x000000181d00720c */ /* 0x040fe20003f24070 */
[----:B------:R-:W-:Y:S01]  /*7520*/  @!P5 IMAD.IADD R4, R4, 0x1, -R29 ;  /* 0x000000010404d824 */ /* 0x000fe200078e0a1d */
[----:B------:R-:W-:-:S09]  /*7530*/  ISETP.GT.U32.AND P5, PT, R29, R22, PT ;  /* 0x000000161d00720c */ /* 0x000fd20003fa4070 */
[--C-:B------:R-:W-:Y:S02]  /*7540*/  @!P0 IMAD.IADD R23, R23, 0x1, -R29.reuse ;  /* 0x0000000117178824 */ /* 0x100fe400078e0a1d */
[--C-:B------:R-:W-:Y:S02]  /*7550*/  @!P1 IMAD.IADD R24, R24, 0x1, -R29.reuse ;  /* 0x0000000118189824 */ /* 0x100fe400078e0a1d */
[----:B------:R-:W-:-:S05]  /*7560*/  @!P5 IMAD.IADD R22, R22, 0x1, -R29 ;  /* 0x000000011616d824 */ /* 0x000fca00078e0a1d */
[----:B------:R0:W-:Y:S04]  /*7570*/  STL [R1+0x14], R22 ;  /* 0x0000141601007387 */ /* 0x0001e80000100800 */
[----:B0-----:R-:W3:Y:S04]  /*7580*/  LDL.LU R22, [R1+0xbdc] ;  /* 0x000bdc0001167983 */ /* 0x001ee80000300800 */
[----:B------:R0:W-:Y:S04]  /*7590*/  STL [R1+0x10], R23 ;  /* 0x0000101701007387 */ /* 0x0001e80000100800 */
[----:B0-----:R-:W4:Y:S04]  /*75a0*/  LDL.LU R23, [R1+0xbd8] ;  /* 0x000bd80001177983 */ /* 0x001f280000300800 */
[----:B------:R0:W-:Y:S04]  /*75b0*/  STL [R1+0xc], R24 ;  /* 0x00000c1801007387 */ /* 0x0001e80000100800 */
[----:B0-----:R-:W5:Y:S04]  /*75c0*/  LDL.LU R24, [R1+0xbd4] ;  /* 0x000bd40001187983 */ /* 0x001f680000300800 */
[----:B------:R0:W-:Y:S04]  /*75d0*/  STL [R1+0x8], R27 ;  /* 0x0000081b01007387 */ /* 0x0001e80000100800 */
[----:B0-----:R-:W5:Y:S04]  /*75e0*/  LDL.LU R27, [R1+0xbd0] ;  /* 0x000bd000011b7983 */ /* 0x001f680000300800 */
[----:B------:R0:W-:Y:S04]  /*75f0*/  STL [R1+0x4], R26 ;  /* 0x0000041a01007387 */ /* 0x0001e80000100800 */
[----:B0-----:R-:W5:Y:S04]  /*7600*/  LDL.LU R26, [R1+0xbcc] ;  /* 0x000bcc00011a7983 */ /* 0x001f680000300800 */
[----:B------:R0:W-:Y:S04]  /*7610*/  STL [R1], R25 ;  /* 0x0000001901007387 */ /* 0x0001e80000100800 */
[----:B0-----:R-:W5:Y:S01]  /*7620*/  LDL.LU R25, [R1+0xbc8] ;  /* 0x000bc80001197983 */ /* 0x001f620000300800 */
[----:B------:R-:W-:-:S02]  /*7630*/  ISETP.GT.U32.AND P6, PT, R29, R0, PT ;  /* 0x000000001d00720c */ /* 0x000fc40003fc4070 */
[C---:B------:R-:W-:Y:S02]  /*7640*/  ISETP.GT.U32.AND P5, PT, R29.reuse, R4, PT ;  /* 0x000000041d00720c */ /* 0x040fe40003fa4070 */
[----:B------:R-:W-:-:S09]  /*7650*/  ISETP.GT.U32.AND P0, PT, R29, R3, PT ;  /* 0x000000031d00720c */ /* 0x000fd20003f04070 */
[--C-:B------:R-:W-:Y:S01]  /*7660*/  @!P6 IMAD.IADD R0, R0, 0x1, -R29.reuse ;  /* 0x000000010000e824 */ /* 0x100fe200078e0a1d */
[----:B------:R-:W-:Y:S01]  /*7670*/  ISETP.GT.U32.AND P6, PT, R29, R2, PT ;  /* 0x000000021d00720c */ /* 0x000fe20003fc4070 */
[----:B------:R-:W-:-:S03]  /*7680*/  @!P5 IMAD.IADD R4, R4, 0x1, -R29 ;  /* 0x000000010404d824 */ /* 0x000fc600078e0a1d */
[----:B------:R-:W-:Y:S01]  /*7690*/  ISETP.GT.U32.AND P1, PT, R29, R0, PT ;  /* 0x000000001d00720c */ /* 0x000fe20003f24070 */
[----:B------:R-:W-:-:S08]  /*76a0*/  @!P0 IMAD.IADD R3, R3, 0x1, -R29 ;  /* 0x0000000103038824 */ /* 0x000fd000078e0a1d */
[----:B------:R-:W-:-:S04]  /*76b0*/  @!P6 IMAD.IADD R2, R2, 0x1, -R29 ;  /* 0x000000010202e824 */ /* 0x000fc800078e0a1d */
[----:B------:R-:W-:Y:S01]  /*76c0*/  @!P1 IMAD.IADD R0, R0, 0x1, -R29 ;  /* 0x0000000100009824 */ /* 0x000fe200078e0a1d */
[----:B------:R-:W-:Y:S01]  /*76d0*/  IABS R11, R11 ;  /* 0x0000000b000b7213 */ /* 0x000fe20000000000 */
[----:B------:R-:W-:Y:S01]  /*76e0*/  STL [R1+0xba4], R4 ;  /* 0x000ba40401007387 */ /* 0x000fe20000100800 */
[----:B--2---:R-:W-:-:S13]  /*76f0*/  ISETP.GT.U32.AND P1, PT, R29, R21, PT ;  /* 0x000000151d00720c */ /* 0x004fda0003f24070 */
[----:B------:R-:W-:Y:S01]  /*7700*/  @!P1 IMAD.IADD R21, R21, 0x1, -R29 ;  /* 0x0000000115159824 */ /* 0x000fe200078e0a1d */
[----:B------:R-:W-:Y:S01]  /*7710*/  STL [R1+0xba0], R3 ;  /* 0x000ba00301007387 */ /* 0x000fe20000100800 */
[----:B------:R-:W-:-:S03]  /*7720*/  IMAD.HI.U32 R28, R28, R11, RZ ;  /* 0x0000000b1c1c7227 */ /* 0x000fc600078e00ff */
[----:B------:R-:W-:Y:S01]  /*7730*/  STL [R1+0xb9c], R2 ;  /* 0x000b9c0201007387 */ /* 0x000fe20000100800 */
[----:B------:R-:W-:-:S03]  /*7740*/  IMAD.MOV R28, RZ, RZ, -R28 ;  /* 0x000000ffff1c7224 */ /* 0x000fc600078e0a1c */
[----:B------:R-:W-:Y:S01]  /*7750*/  STL [R1+0xba8], R0 ;  /* 0x000ba80001007387 */ /* 0x000fe20000100800 */
[C---:B------:R-:W-:Y:S01]  /*7760*/  IMAD R28, R29.reuse, R28, R11 ;  /* 0x0000001c1d1c7224 */ /* 0x040fe200078e020b */
[C---:B---3--:R-:W-:Y:S02]  /*7770*/  ISETP.GT.U32.AND P6, PT, R29.reuse, R22, PT ;  /* 0x000000161d00720c */ /* 0x048fe40003fc4070 */
[C---:B----4-:R-:W-:Y:S02]  /*7780*/  ISETP.GT.U32.AND P0, PT, R29.reuse, R23, PT ;  /* 0x000000171d00720c */ /* 0x050fe40003f04070 */
[C---:B-----5:R-:W-:Y:S02]  /*7790*/  ISETP.GT.U32.AND P5, PT, R29.reuse, R24, PT ;  /* 0x000000181d00720c */ /* 0x060fe40003fa4070 */
[C---:B------:R-:W-:Y:S02]  /*77a0*/  ISETP.GT.U32.AND P2, PT, R29.reuse, R27, PT ;  /* 0x0000001b1d00720c */ /* 0x040fe40003f44070 */
[----:B------:R-:W-:-:S11]  /*77b0*/  ISETP.GT.U32.AND P3, PT, R29, R26, PT ;  /* 0x0000001a1d00720c */ /* 0x000fd60003f64070 */
[--C-:B------:R-:W-:Y:S01]  /*77c0*/  @!P2 IMAD.IADD R27, R27, 0x1, -R29.reuse ;  /* 0x000000011b1ba824 */ /* 0x100fe200078e0a1d */
[C---:B------:R-:W-:Y:S02]  /*77d0*/  ISETP.GT.U32.AND P2, PT, R29.reuse, R20, PT ;  /* 0x000000141d00720c */ /* 0x040fe40003f44070 */
[C---:B------:R-:W-:Y:S01]  /*77e0*/  ISETP.GT.U32.AND P4, PT, R29.reuse, R25, PT ;  /* 0x000000191d00720c */ /* 0x040fe20003f84070 */
[--C-:B------:R-:W-:Y:S01]  /*77f0*/  @!P3 IMAD.IADD R26, R26, 0x1, -R29.reuse ;  /* 0x000000011a1ab824 */ /* 0x100fe200078e0a1d */
[C---:B------:R-:W-:Y:S01]  /*7800*/  ISETP.GT.U32.AND P3, PT, R29.reuse, R19, PT ;  /* 0x000000131d00720c */ /* 0x040fe20003f64070 */
[----:B------:R-:W-:Y:S01]  /*7810*/  @!P5 IMAD.IADD R24, R24, 0x1, -R29 ;  /* 0x000000011818d824 */ /* 0x000fe200078e0a1d */
[----:B------:R-:W-:-:S09]  /*7820*/  ISETP.GT.U32.AND P5, PT, R29, R17, PT ;  /* 0x000000111d00720c */ /* 0x000fd20003fa4070 */
[--C-:B------:R-:W-:Y:S01]  /*7830*/  @!P4 IMAD.IADD R25, R25, 0x1, -R29.reuse ;  /* 0x000000011919c824 */ /* 0x100fe200078e0a1d */
[----:B------:R-:W-:Y:S01]  /*7840*/  ISETP.GT.U32.AND P4, PT, R29, R18, PT ;  /* 0x000000121d00720c */ /* 0x000fe20003f84070 */
[--C-:B------:R-:W-:Y:S02]  /*7850*/  @!P0 IMAD.IADD R23, R23, 0x1, -R29.reuse ;  /* 0x0000000117178824 */ /* 0x100fe400078e0a1d */
[--C-:B------:R-:W-:Y:S01]  /*7860*/  @!P6 IMAD.IADD R22, R22, 0x1, -R29.reuse ;  /* 0x000000011616e824 */ /* 0x100fe200078e0a1d */
[C---:B------:R-:W-:Y:S01]  /*7870*/  ISETP.GT.U32.AND P6, PT, R29.reuse, R27, PT ;  /* 0x0000001b1d00720c */ /* 0x040fe20003fc4070 */
[--C-:B------:R-:W-:Y:S01]  /*7880*/  @!P2 IMAD.IADD R20, R20, 0x1, -R29.reuse ;  /* 0x000000011414a824 */ /* 0x100fe200078e0a1d */
[----:B------:R-:W-:Y:S01]  /*7890*/  ISETP.GT.U32.AND P1, PT, R29, R26, PT ;  /* 0x0000001a1d00720c */ /* 0x000fe20003f24070 */
[--C-:B------:R-:W-:Y:S01]  /*78a0*/  @!P3 IMAD.IADD R19, R19, 0x1, -R29.reuse ;  /* 0x000000011313b824 */ /* 0x100fe200078e0a1d */
[----:B------:R-:W-:Y:S01]  /*78b0*/  ISETP.GT.U32.AND P2, PT, R29, R25, PT ;  /* 0x000000191d00720c */ /* 0x000fe20003f44070 */
[----:B------:R-:W-:Y:S01]  /*78c0*/  @!P5 IMAD.IADD R17, R17, 0x1, -R29 ;  /* 0x000000011111d824 */ /* 0x000fe200078e0a1d */
[----:B------:R-:W-:-:S03]  /*78d0*/  ISETP.GT.U32.AND P3, PT, R29, R24, PT ;  /* 0x000000181d00720c */ /* 0x000fc60003f64070 */
[--C-:B------:R-:W-:Y:S01]  /*78e0*/  @!P4 IMAD.IADD R18, R18, 0x1, -R29.reuse ;  /* 0x000000011212c824 */ /* 0x100fe200078e0a1d */
[C---:B------:R-:W-:Y:S02]  /*78f0*/  ISETP.GT.U32.AND P4, PT, R29.reuse, R23, PT ;  /* 0x000000171d00720c */ /* 0x040fe40003f84070 */
[----:B------:R-:W-:Y:S01]  /*7900*/  ISETP.GT.U32.AND P5, PT, R29, R22, PT ;  /* 0x000000161d00720c */ /* 0x000fe20003fa4070 */
[--C-:B------:R-:W-:Y:S02]  /*7910*/  @!P6 IMAD.IADD R27, R27, 0x1, -R29.reuse ;  /* 0x000000011b1be824 */ /* 0x100fe400078e0a1d */
[--C-:B------:R-:W-:Y:S02]  /*7920*/  @!P1 IMAD.IADD R26, R26, 0x1, -R29.reuse ;  /* 0x000000011a1a9824 */ /* 0x100fe400078e0a1d */
[--C-:B------:R-:W-:Y:S02]  /*7930*/  @!P2 IMAD.IADD R25, R25, 0x1, -R29.reuse ;  /* 0x000000011919a824 */ /* 0x100fe400078e0a1d */
[--C-:B------:R-:W-:Y:S01]  /*7940*/  @!P3 IMAD.IADD R24, R24, 0x1, -R29.reuse ;  /* 0x000000011818b824 */ /* 0x100fe200078e0a1d */
[----:B------:R-:W-:Y:S03]  /*7950*/  STL [R1+0xbac], R27 ;  /* 0x000bac1b01007387 */ /* 0x000fe60000100800 */
[--C-:B------:R-:W-:Y:S01]  /*7960*/  @!P4 IMAD.IADD R23, R23, 0x1, -R29.reuse ;  /* 0x000000011717c824 */ /* 0x100fe200078e0a1d */
[----:B------:R0:W-:Y:S01]  /*7970*/  STL [R1+0xbb0], R26 ;  /* 0x000bb01a01007387 */ /* 0x0001e20000100800 */
[----:B------:R-:W-:-:S03]  /*7980*/  @!P5 IMAD.IADD R22, R22, 0x1, -R29 ;  /* 0x000000011616d824 */ /* 0x000fc600078e0a1d */
[----:B------:R-:W-:Y:S04]  /*7990*/  STL [R1+0xbb4], R25 ;  /* 0x000bb41901007387 */ /* 0x000fe80000100800 */
[----:B------:R-:W-:Y:S01]  /*79a0*/  STL [R1+0xbb8], R24 ;  /* 0x000bb81801007387 */ /* 0x000fe20000100800 */
[C---:B------:R-:W-:Y:S01]  /*79b0*/  ISETP.GT.U32.AND P0, PT, R29.reuse, R16, PT ;  /* 0x000000101d00720c */ /* 0x040fe20003f04070 */
[----:B0-----:R-:W0:Y:S02]  /*79c0*/  LDC R26, c[0x0][0x230] ;  /* 0x00008c00ff1a7b82 */ /* 0x001e240000000800 */
[----:B------:R-:W-:Y:S04]  /*79d0*/  STL [R1+0xbbc], R23 ;  /* 0x000bbc1701007387 */ /* 0x000fe80000100800 */
[----:B------:R1:W-:Y:S04]  /*79e0*/  STL [R1+0xbc0], R22 ;  /* 0x000bc01601007387 */ /* 0x0003e80000100800 */
[----:B------:R-:W2:Y:S04]  /*79f0*/  LDL.LU R11, [R1+0xbc4] ;  /* 0x000bc400010b7983 */ /* 0x000ea80000300800 */
[----:B------:R-:W3:Y:S04]  /*7a00*/  LDL R2, [R1+0x864] ;  /* 0x0008640001027983 */ /* 0x000ee80000100800 */
[----:B------:R-:W4:Y:S04]  /*7a10*/  LDL R4, [R1+0x2d4] ;  /* 0x0002d40001047983 */ /* 0x000f280000100800 */
[----:B------:R-:W5:Y:S04]  /*7a20*/  LDL R3, [R1+0x8a4] ;  /* 0x0008a40001037983 */ /* 0x000f680000100800 */
[----:B-1----:R-:W5:Y:S04]  /*7a30*/  LDL.LU R22, [R1+0x20] ;  /* 0x0000200001167983 */ /* 0x002f680000300800 */
[----:B------:R-:W5:Y:S04]  /*7a40*/  LDL R25, [R1+0x9f4] ;  /* 0x0009f40001197983 */ /* 0x000f680000100800 */
[----:B------:R-:W5:Y:S04]  /*7a50*/  LDL R27, [R1+0x9f8] ;  /* 0x0009f800011b7983 */ /* 0x000f680000100800 */
[----:B------:R-:W5:Y:S01]  /*7a60*/  LDL R0, [R1+0x9fc] ;  /* 0x0009fc0001007983 */ /* 0x000f620000100800 */
[----:B------:R-:W-:Y:S01]  /*7a70*/  @!P0 IMAD.IADD R16, R16, 0x1, -R29 ;  /* 0x0000000110108824 */ /* 0x000fe200078e0a1d */
[----:B------:R-:W-:-:S02]  /*7a80*/  ISETP.GT.U32.AND P0, PT, R29, R21, PT ;  /* 0x000000151d00720c */ /* 0x000fc40003f04070 */
[C---:B------:R-:W-:Y:S02]  /*7a90*/  ISETP.GT.U32.AND P1, PT, R29.reuse, R20, PT ;  /* 0x000000141d00720c */ /* 0x040fe40003f24070 */
[C---:B------:R-:W-:Y:S02]  /*7aa0*/  ISETP.GT.U32.AND P2, PT, R29.reuse, R19, PT ;  /* 0x000000131d00720c */ /* 0x040fe40003f44070 */
[C---:B------:R-:W-:Y:S02]  /*7ab0*/  ISETP.GT.U32.AND P3, PT, R29.reuse, R18, PT ;  /* 0x000000121d00720c */ /* 0x040fe40003f64070 */
[C---:B------:R-:W-:Y:S02]  /*7ac0*/  ISETP.GT.U32.AND P4, PT, R29.reuse, R17, PT ;  /* 0x000000111d00720c */ /* 0x040fe40003f84070 */
[----:B------:R-:W-:Y:S01]  /*7ad0*/  ISETP.GT.U32.AND P5, PT, R29, R15, PT ;  /* 0x0000000f1d00720c */ /* 0x000fe20003fa4070 */
[----:B0-----:R-:W-:Y:S01]  /*7ae0*/  VIADD R26, R26, 0x1f ;  /* 0x0000001f1a1a7836 */ /* 0x001fe20000000000 */
[----:B------:R-:W5:Y:S01]  /*7af0*/  LDL R24, [R1+0xa48] ;  /* 0x000a480001187983 */ /* 0x000f620000100800 */
[--C-:B------:R-:W-:Y:S01]  /*7b00*/  @!P0 IMAD.IADD R21, R21, 0x1, -R29.reuse ;  /* 0x0000000115158824 */ /* 0x100fe200078e0a1d */
[C---:B------:R-:W-:Y:S01]  /*7b10*/  ISETP.GT.U32.AND P0, PT, R29.reuse, R14, PT ;  /* 0x0000000e1d00720c */ /* 0x040fe20003f04070 */
[--C-:B------:R-:W-:Y:S01]  /*7b20*/  @!P1 IMAD.IADD R20, R20, 0x1, -R29.reuse ;  /* 0x0000000114149824 */ /* 0x100fe200078e0a1d */
[----:B------:R-:W-:Y:S01]  /*7b30*/  ISETP.GT.U32.AND P1, PT, R29, R13, PT ;  /* 0x0000000d1d00720c */ /* 0x000fe20003f24070 */
[----:B------:R-:W-:Y:S01]  /*7b40*/  @!P2 IMAD.IADD R19, R19, 0x1, -R29 ;  /* 0x000000011313a824 */ /* 0x000fe200078e0a1d */
[----:B------:R-:W-:-:S02]  /*7b50*/  ISETP.GT.U32.AND P6, PT, R29, R16, PT ;  /* 0x000000101d00720c */ /* 0x000fc40003fc4070 */
[----:B------:R-:W-:Y:S01]  /*7b60*/  ISETP.GT.U32.AND P2, PT, R29, R12, PT ;  /* 0x0000000c1d00720c */ /* 0x000fe20003f44070 */
[--C-:B------:R-:W-:Y:S02]  /*7b70*/  @!P3 IMAD.IADD R18, R18, 0x1, -R29.reuse ;  /* 0x000000011212b824 */ /* 0x100fe400078e0a1d */
[--C-:B------:R-:W-:Y:S01]  /*7b80*/  @!P4 IMAD.IADD R17, R17, 0x1, -R29.reuse ;  /* 0x000000011111c824 */ /* 0x100fe200078e0a1d */
[----:B------:R-:W-:Y:S01]  /*7b90*/  ISETP.GT.U32.AND P4, PT, R29, R10, PT ;  /* 0x0000000a1d00720c */ /* 0x000fe20003f84070 */
[--C-:B------:R-:W-:Y:S01]  /*7ba0*/  @!P5 IMAD.IADD R15, R15, 0x1, -R29.reuse ;  /* 0x000000010f0fd824 */ /* 0x100fe200078e0a1d */
[----:B------:R-:W-:Y:S01]  /*7bb0*/  ISETP.GT.U32.AND P5, PT, R29, R7, PT ;  /* 0x000000071d00720c */ /* 0x000fe20003fa4070 */
[----:B------:R-:W-:-:S03]  /*7bc0*/  @!P0 IMAD.IADD R14, R14, 0x1, -R29 ;  /* 0x000000010e0e8824 */ /* 0x000fc600078e0a1d */
[----:B------:R-:W-:Y:S01]  /*7bd0*/  ISETP.GT.U32.AND P0, PT, R29, R15, PT ;  /* 0x0000000f1d00720c */ /* 0x000fe20003f04070 */
[--C-:B------:R-:W-:Y:S01]  /*7be0*/  @!P1 IMAD.IADD R13, R13, 0x1, -R29.reuse ;  /* 0x000000010d0d9824 */ /* 0x100fe200078e0a1d */
[C---:B------:R-:W-:Y:S01]  /*7bf0*/  ISETP.GT.U32.AND P1, PT, R29.reuse, R5, PT ;  /* 0x000000051d00720c */ /* 0x040fe20003f24070 */
[--C-:B------:R-:W-:Y:S01]  /*7c00*/  @!P6 IMAD.IADD R16, R16, 0x1, -R29.reuse ;  /* 0x000000011010e824 */ /* 0x100fe200078e0a1d */
[C---:B------:R-:W-:Y:S01]  /*7c10*/  ISETP.GT.U32.AND P6, PT, R29.reuse, R6, PT ;  /* 0x000000061d00720c */ /* 0x040fe20003fc4070 */
[--C-:B------:R-:W-:Y:S01]  /*7c20*/  @!P2 IMAD.IADD R12, R12, 0x1, -R29.reuse ;  /* 0x000000010c0ca824 */ /* 0x100fe200078e0a1d */
[C---:B------:R-:W-:Y:S01]  /*7c30*/  ISETP.GT.U32.AND P2, PT, R29.reuse, R28, PT ;  /* 0x0000001c1d00720c */ /* 0x040fe20003f44070 */
[--C-:B------:R-:W-:Y:S01]  /*7c40*/  @!P4 IMAD.IADD R10, R10, 0x1, -R29.reuse ;  /* 0x000000010a0ac824 */ /* 0x100fe200078e0a1d */
[----:B------:R-:W-:Y:S01]  /*7c50*/  ISETP.GT.U32.AND P4, PT, R29, R13, PT ;  /* 0x0000000d1d00720c */ /* 0x000fe20003f84070 */
[----:B------:R-:W-:Y:S01]  /*7c60*/  @!P5 IMAD.IADD R7, R7, 0x1, -R29 ;  /* 0x000000010707d824 */ /* 0x000fe200078e0a1d */
[----:B------:R-:W-:-:S03]  /*7c70*/  ISETP.GT.U32.AND P5, PT, R29, R12, PT ;  /* 0x0000000c1d00720c */ /* 0x000fc60003fa4070 */
[--C-:B------:R-:W-:Y:S02]  /*7c80*/  @!P0 IMAD.IADD R15, R15, 0x1, -R29.reuse ;  /* 0x000000010f0f8824 */ /* 0x100fe400078e0a1d */
[--C-:B------:R-:W-:Y:S01]  /*7c90*/  @!P1 IMAD.IADD R5, R5, 0x1, -R29.reuse ;  /* 0x0000000105059824 */ /* 0x100fe200078e0a1d */
[C---:B------:R-:W-:Y:S01]  /*7ca0*/  ISETP.GT.U32.AND P1, PT, R29.reuse, R10, PT ;  /* 0x0000000a1d00720c */ /* 0x040fe20003f24070 */
[--C-:B------:R-:W-:Y:S02]  /*7cb0*/  @!P6 IMAD.IADD R6, R6, 0x1, -R29.reuse ;  /* 0x000000010606e824 */ /* 0x100fe400078e0a1d */
[--C-:B------:R-:W-:Y:S01]  /*7cc0*/  @!P2 IMAD.IADD R28, R28, 0x1, -R29.reuse ;  /* 0x000000011c1ca824 */ /* 0x100fe200078e0a1d */
[----:B------:R-:W-:Y:S01]  /*7cd0*/  ISETP.GT.U32.AND P2, PT, R29, R7, PT ;  /* 0x000000071d00720c */ /* 0x000fe20003f44070 */
[--C-:B------:R-:W-:Y:S02]  /*7ce0*/  @!P4 IMAD.IADD R13, R13, 0x1, -R29.reuse ;  /* 0x000000010d0dc824 */ /* 0x100fe400078e0a1d */
[----:B------:R-:W-:Y:S01]  /*7cf0*/  @!P5 IMAD.IADD R12, R12, 0x1, -R29 ;  /* 0x000000010c0cd824 */ /* 0x000fe200078e0a1d */
[----:B------:R-:W-:-:S02]  /*7d00*/  ISETP.GT.U32.AND P5, PT, R29, R5, PT ;  /* 0x000000051d00720c */ /* 0x000fc40003fa4070 */
[----:B------:R-:W-:Y:S02]  /*7d10*/  ISETP.GT.U32.AND P4, PT, R29, R28, PT ;  /* 0x0000001c1d00720c */ /* 0x000fe40003f84070 */
[----:B------:R-:W-:Y:S01]  /*7d20*/  SHF.R.S32.HI R23, RZ, 0x1f, R26 ;  /* 0x0000001fff177819 */ /* 0x000fe2000001141a */
[----:B------:R-:W-:-:S03]  /*7d30*/  @!P1 IMAD.IADD R10, R10, 0x1, -R29 ;  /* 0x000000010a0a9824 */ /* 0x000fc600078e0a1d */
[----:B------:R-:W-:Y:S01]  /*7d40*/  LEA.HI R23, R23, R26, RZ, 0x5 ;  /* 0x0000001a17177211 */ /* 0x000fe200078f28ff */
[----:B------:R-:W-:Y:S02]  /*7d50*/  IMAD.MOV.U32 R23, RZ, RZ, R9 ;  /* 0x000000ffff177224 */ /* 0x000fe400078e0009 */
[--C-:B------:R-:W-:Y:S02]  /*7d60*/  @!P2 IMAD.IADD R7, R7, 0x1, -R29.reuse ;  /* 0x000000010707a824 */ /* 0x100fe400078e0a1d */
[--C-:B------:R-:W-:Y:S02]  /*7d70*/  @!P5 IMAD.IADD R5, R5, 0x1, -R29.reuse ;  /* 0x000000010505d824 */ /* 0x100fe400078e0a1d */
[----:B------:R-:W-:Y:S01]  /*7d80*/  @!P4 IMAD.IADD R28, R28, 0x1, -R29 ;  /* 0x000000011c1cc824 */ /* 0x000fe200078e0a1d */
[----:B--2---:R-:W-:-:S13]  /*7d90*/  ISETP.GT.U32.AND P3, PT, R29, R11, PT ;  /* 0x0000000b1d00720c */ /* 0x004fda0003f64070 */
[----:B------:R-:W-:Y:S01]  /*7da0*/  @!P3 IMAD.IADD R11, R11, 0x1, -R29 ;  /* 0x000000010b0bb824 */ /* 0x000fe200078e0a1d */
[----:B------:R-:W-:-:S04]  /*7db0*/  ISETP.GT.U32.AND P3, PT, R29, R14, PT ;  /* 0x0000000e1d00720c */ /* 0x000fc80003f64070 */
[C---:B------:R-:W-:Y:S02]  /*7dc0*/  ISETP.GT.U32.AND P0, PT, R29.reuse, R11, PT ;  /* 0x0000000b1d00720c */ /* 0x040fe40003f04070 */
[----:B---3--:R-:W-:Y:S02]  /*7dd0*/  ISETP.GE.AND P6, PT, R2, RZ, PT ;  /* 0x000000ff0200720c */ /* 0x008fe40003fc6270 */
[----:B----4-:R-:W-:Y:S01]  /*7de0*/  ISETP.GE.AND P1, PT, R4, RZ, PT ;  /* 0x000000ff0400720c */ /* 0x010fe20003f26270 */
[----:B------:R-:W2:Y:S04]  /*7df0*/  LDL R2, [R1+0xa00] ;  /* 0x000a000001027983 */ /* 0x000ea80000100800 */
[--C-:B------:R-:W-:Y:S01]  /*7e00*/  @!P3 IMAD.IADD R14, R14, 0x1, -R29.reuse ;  /* 0x000000010e0eb824 */ /* 0x100fe200078e0a1d */
[----:B------:R-:W-:Y:S01]  /*7e10*/  ISETP.GT.U32.AND P3, PT, R29, R6, PT ;  /* 0x000000061d00720c */ /* 0x000fe20003f64070 */
[----:B------:R-:W3:Y:S02]  /*7e20*/  LDL R4, [R1+0xa60] ;  /* 0x000a600001047983 */ /* 0x000ee40000100800 */
[----:B------:R-:W-:Y:S01]  /*7e30*/  @!P0 IMAD.IADD R11, R11, 0x1, -R29 ;  /* 0x000000010b0b8824 */ /* 0x000fe200078e0a1d */
[----:B-----5:R-:W-:Y:S01]  /*7e40*/  ISETP.NE.AND P0, PT, R22, RZ, PT ;  /* 0x000000ff1600720c */ /* 0x020fe20003f05270 */
[----:B------:R-:W4:Y:S01]  /*7e50*/  LDL.LU R9, [R1+0x24] ;  /* 0x0000240001097983 */ /* 0x000f220000300800 */
[----:B------:R-:W-:Y:S01]  /*7e60*/  @!P6 IMAD.MOV R23, RZ, RZ, -R23 ;  /* 0x000000ffff17e224 */ /* 0x000fe200078e0a17 */
[----:B------:R-:W-:-:S02]  /*7e70*/  ISETP.GE.AND P2, PT, R3, RZ, PT ;  /* 0x000000ff0300720c */ /* 0x000fc40003f46270 */
[----:B------:R-:W5:Y:S04]  /*7e80*/  LDL R3, [R1+0xa64] ;  /* 0x000a640001037983 */ /* 0x000f680000100800 */
[----:B------:R-:W-:Y:S01]  /*7e90*/  @!P3 IMAD.IADD R6, R6, 0x1, -R29 ;  /* 0x000000010606b824 */ /* 0x000fe200078e0a1d */
[----:B------:R-:W4:Y:S04]  /*7ea0*/  LDL R26, [R1+0xa58] ;  /* 0x000a5800011a7983 */ /* 0x000f280000100800 */
[----:B------:R-:W2:Y:S01]  /*7eb0*/  LDL R29, [R1+0x9f0] ;  /* 0x0009f000011d7983 */ /* 0x000ea20000100800 */
[----:B------:R-:W-:Y:S01]  /*7ec0*/  @!P0 LOP3.LUT R23, RZ, R22, RZ, 0x33, !PT ;  /* 0x00000016ff178212 */ /* 0x000fe200078e33ff */
[----:B------:R-:W-:Y:S01]  /*7ed0*/  @!P1 IMAD.MOV R8, RZ, RZ, -R8 ;  /* 0x000000ffff089224 */ /* 0x000fe200078e0a08 */
[----:B------:R-:W-:Y:S01]  /*7ee0*/  ISETP.GE.AND P4, PT, R25, RZ, PT ;  /* 0x000000ff1900720c */ /* 0x000fe20003f86270 */
[----:B------:R-:W4:Y:S01]  /*7ef0*/  LDL.LU R22, [R1+0xbc0] ;  /* 0x000bc00001167983 */ /* 0x000f220000300800 */
[----:B------:R-:W-:-:S03]  /*7f00*/  ISETP.GE.AND P5, PT, R27, RZ, PT ;  /* 0x000000ff1b00720c */ /* 0x000fc60003fa6270 */
[----:B------:R-:W4:Y:S01]  /*7f10*/  LDL R25, [R1+0xa5c] ;  /* 0x000a5c0001197983 */ /* 0x000f220000100800 */
[----:B------:R-:W-:-:S03]  /*7f20*/  ISETP.GE.AND P1, PT, R0, RZ, PT ;  /* 0x000000ff0000720c */ /* 0x000fc60003f26270 */
[----:B------:R0:W-:Y:S04]  /*7f30*/  STL [R1+0x1c4], R23 ;  /* 0x0001c41701007387 */ /* 0x0001e80000100800 */
[----:B------:R-:W4:Y:S04]  /*7f40*/  LDL R27, [R1+0xa54] ;  /* 0x000a5400011b7983 */ /* 0x000f280000100800 */
[----:B0-----:R-:W3:Y:S04]  /*7f50*/  LDL.LU R23, [R1+0x70] ;  /* 0x0000700001177983 */ /* 0x001ee80000300800 */
[----:B------:R-:W4:Y:S04]  /*7f60*/  LDL R0, [R1+0xa50] ;  /* 0x000a500001007983 */ /* 0x000f280000100800 */
[----:B------:R0:W-:Y:S04]  /*7f70*/  STL [R1+0x1e0], R8 ;  /* 0x0001e00801007387 */ /* 0x0001e80000100800 */
[----:B0-----:R-:W5:Y:S01]  /*7f80*/  LDL.LU R8, [R1+0x6c] ;  /* 0x00006c0001087983 */ /* 0x001f620000300800 */
[----:B--2---:R-:W-:Y:S01]  /*7f90*/  ISETP.GE.AND P3, PT, R29, RZ, PT ;  /* 0x000000ff1d00720c */ /* 0x004fe20003f66270 */
[----:B---3--:R-:W-:Y:S01]  /*7fa0*/  @!P2 IMAD.MOV R23, RZ, RZ, -R23 ;  /* 0x000000ffff17a224 */ /* 0x008fe200078e0a17 */
[----:B------:R-:W-:-:S02]  /*7fb0*/  ISETP.GE.AND P2, PT, R2, RZ, PT ;  /* 0x000000ff0200720c */ /* 0x000fc40003f46270 */
[----:B------:R-:W2:Y:S04]  /*7fc0*/  LDL R2, [R1+0xa4c] ;  /* 0x000a4c0001027983 */ /* 0x000ea80000100800 */
[----:B------:R0:W-:Y:S04]  /*7fd0*/  STL [R1+0x1dc], R23 ;  /* 0x0001dc1701007387 */ /* 0x0001e80000100800 */
[----:B0-----:R-:W3:Y:S01]  /*7fe0*/  LDL.LU R23, [R1+0x68] ;  /* 0x0000680001177983 */ /* 0x001ee20000300800 */
[----:B-----5:R-:W-:Y:S01]  /*7ff0*/  @!P3 IMAD.MOV R8, RZ, RZ, -R8 ;  /* 0x000000ffff08b224 */ /* 0x020fe200078e0a08 */
[----:B------:R-:W-:-:S02]  /*8000*/  ISETP.GE.AND P3, PT, R24, RZ, PT ;  /* 0x000000ff1800720c */ /* 0x000fc40003f66270 */
[----:B------:R-:W5:Y:S04]  /*8010*/  LDL R24, [R1+0xa44] ;  /* 0x000a440001187983 */ /* 0x000f680000100800 */
[----:B------:R0:W-:Y:S04]  /*8020*/  STL [R1+0x1d8], R8 ;  /* 0x0001d80801007387 */ /* 0x0001e80000100800 */
[----:B0-----:R-:W4:Y:S01]  /*8030*/  LDL.LU R8, [R1+0x64] ;  /* 0x0000640001087983 */ /* 0x001f220000300800 */
[----:B---3--:R-:W-:Y:S01]  /*8040*/  @!P4 IMAD.MOV R23, RZ, RZ, -R23 ;  /* 0x000000ffff17c224 */ /* 0x008fe200078e0a17 */
[----:B------:R-:W-:-:S02]  /*8050*/  ISETP.GE.AND P4, PT, R4, RZ, PT ;  /* 0x000000ff0400720c */ /* 0x000fc40003f86270 */
[----:B------:R-:W3:Y:S04]  /*8060*/  LDL R4, [R1+0xa40] ;  /* 0x000a400001047983 */ /* 0x000ee80000100800 */
[----:B------:R0:W-:Y:S04]  /*8070*/  STL [R1+0x1d4], R23 ;  /* 0x0001d41701007387 */ /* 0x0001e80000100800 */
[----:B0-----:R-:W2:Y:S01]  /*8080*/  LDL.LU R23, [R1+0x60] ;  /* 0x0000600001177983 */ /* 0x001ea20000300800 */
[----:B----4-:R-:W-:Y:S01]  /*8090*/  @!P5 IMAD.MOV R8, RZ, RZ, -R8 ;  /* 0x000000ffff08d224 */ /* 0x010fe200078e0a08 */
[----:B------:R-:W-:-:S02]  /*80a0*/  ISETP.GE.AND P5, PT, R3, RZ, PT ;  /* 0x000000ff0300720c */ /* 0x000fc40003fa6270 */
[----:B------:R-:W4:Y:S04]  /*80b0*/  LDL R3, [R1+0xa3c] ;  /* 0x000a3c0001037983 */ /* 0x000f280000100800 */
[----:B------:R0:W-:Y:S04]  /*80c0*/  STL [R1+0x1d0], R8 ;  /* 0x0001d00801007387 */ /* 0x0001e80000100800 */
[----:B0-----:R-:W5:Y:S01]  /*80d0*/  LDL.LU R8, [R1+0x5c] ;  /* 0x00005c0001087983 */ /* 0x001f620000300800 */
[----:B--2---:R-:W-:Y:S01]  /*80e0*/  @!P1 IMAD.MOV R23, RZ, RZ, -R23 ;  /* 0x000000ffff179224 */ /* 0x004fe200078e0a17 */
        /* <DEDUP_REMOVED lines=374> */
[----:B----4-:R-:W-:-:S05]  /*9850*/  @!P1 IMAD.MOV R8, RZ, RZ, -R8 ;  /* 0x000000ffff089224 */ /* 0x010fca00078e0a08 */
[----:B------:R0:W-:Y:S04]  /*9860*/  STL [R1+0x5c], R8 ;  /* 0x00005c0801007387 */ /* 0x0001e80000100800 */
[----:B0-----:R-:W4:Y:S01]  /*9870*/  LDL.LU R8, [R1+0x110] ;  /* 0x0001100001087983 */ /* 0x001f220000300800 */
[----:B------:R-:W-:-:S03]  /*9880*/  ISETP.GE.AND P1, PT, R0, RZ, PT ;  /* 0x000000ff0000720c */ /* 0x000fc60003f26270 */
[----:B------:R-:W3:Y:S01]  /*9890*/  LDL R0, [R1+0x8f0] ;  /* 0x0008f00001007983 */ /* 0x000ee20000100800 */
[----:B--2---:R-:W-:Y:S01]  /*98a0*/  @!P2 IMAD.MOV R23, RZ, RZ, -R23 ;  /* 0x000000ffff17a224 */ /* 0x004fe200078e0a17 */
[----:B------:R-:W-:Y:S02]  /*98b0*/  ISETP.GE.AND P2, PT, R2, RZ, PT ;  /* 0x000000ff0200720c */ /* 0x000fe40003f46270 */
[----:B------:R-:W2:Y:S04]  /*98c0*/  LDL.LU R2, [R1+0x128] ;  /* 0x0001280001027983 */ /* 0x000ea80000300800 */
[----:B------:R0:W-:Y:S01]  /*98d0*/  STL [R1+0x58], R23 ;  /* 0x0000581701007387 */ /* 0x0001e20000100800 */
[----:B----4-:R-:W-:-:S03]  /*98e0*/  @!P3 IMAD.MOV R8, RZ, RZ, -R8 ;  /* 0x000000ffff08b224 */ /* 0x010fc600078e0a08 */
[----:B0-----:R-:W4:Y:S04]  /*98f0*/  LDL R23, [R1+0x8f4] ;  /* 0x0008f40001177983 */ /* 0x001f280000100800 */
[----:B------:R0:W-:Y:S04]  /*9900*/  STL [R1+0x54], R8 ;  /* 0x0000540801007387 */ /* 0x0001e80000100800 */
[----:B0-----:R-:W5:Y:S01]  /*9910*/  LDL.LU R8, [R1+0x10c] ;  /* 0x00010c0001087983 */ /* 0x001f620000300800 */
[----:B------:R-:W-:Y:S01]  /*9920*/  ISETP.GE.AND P3, PT, R24, RZ, PT ;  /* 0x000000ff1800720c */ /* 0x000fe20003f66270 */
[----:B--2---:R-:W-:Y:S01]  /*9930*/  @!P4 IMAD.MOV R2, RZ, RZ, -R2 ;  /* 0x000000ffff02c224 */ /* 0x004fe200078e0a02 */
[----:B------:R-:W-:-:S04]  /*9940*/  ISETP.GE.AND P4, PT, R4, RZ, PT ;  /* 0x000000ff0400720c */ /* 0x000fc80003f86270 */
[----:B------:R0:W-:Y:S04]  /*9950*/  STL [R1+0x50], R2 ;  /* 0x0000500201007387 */ /* 0x0001e80000100800 */
[----:B0-----:R-:W2:Y:S04]  /*9960*/  LDL R2, [R1+0x8ec] ;  /* 0x0008ec0001027983 */ /* 0x001ea80000100800 */
[----:B------:R-:W3:Y:S04]  /*9970*/  LDL.LU R24, [R1+0x44] ;  /* 0x0000440001187983 */ /* 0x000ee80000300800 */
[----:B------:R-:W2:Y:S01]  /*9980*/  LDL R4, [R1+0x8e8] ;  /* 0x0008e80001047983 */ /* 0x000ea20000100800 */
[----:B-----5:R-:W-:-:S05]  /*9990*/  @!P5 IMAD.MOV R8, RZ, RZ, -R8 ;  /* 0x000000ffff08d224 */ /* 0x020fca00078e0a08 */
[----:B------:R0:W-:Y:S04]  /*99a0*/  STL [R1+0x4c], R8 ;  /* 0x00004c0801007387 */ /* 0x0001e80000100800 */
[----:B0-----:R-:W5:Y:S01]  /*99b0*/  LDL.LU R8, [R1+0x40] ;  /* 0x0000400001087983 */ /* 0x001f620000300800 */
[----:B------:R-:W-:-:S03]  /*99c0*/  ISETP.GE.AND P5, PT, R3, RZ, PT ;  /* 0x000000ff0300720c */ /* 0x000fc60003fa6270 */
[----:B------:R-:W2:Y:S01]  /*99d0*/  LDL R3, [R1+0x8e4] ;  /* 0x0008e40001037983 */ /* 0x000ea20000100800 */
[----:B---3--:R-:W-:Y:S01]  /*99e0*/  @!P1 IMAD.MOV R24, RZ, RZ, -R24 ;  /* 0x000000ffff189224 */ /* 0x008fe200078e0a18 */
[----:B------:R-:W-:Y:S02]  /*99f0*/  ISETP.GE.AND P1, PT, R26, RZ, PT ;  /* 0x000000ff1a00720c */ /* 0x000fe40003f26270 */
[----:B------:R-:W3:Y:S04]  /*9a00*/  LDL.LU R26, [R1+0x3c] ;  /* 0x00003c00011a7983 */ /* 0x000ee80000300800 */
[----:B------:R0:W-:Y:S04]  /*9a10*/  STL [R1+0x48], R24 ;  /* 0x0000481801007387 */ /* 0x0001e80000100800 */
[----:B0-----:R-:W2:Y:S01]  /*9a20*/  LDL R24, [R1+0x8e0] ;  /* 0x0008e00001187983 */ /* 0x001ea20000100800 */
[----:B-----5:R-:W-:-:S05]  /*9a30*/  @!P2 IMAD.MOV R8, RZ, RZ, -R8 ;  /* 0x000000ffff08a224 */ /* 0x020fca00078e0a08 */
[----:B------:R0:W-:Y:S04]  /*9a40*/  STL [R1+0x44], R8 ;  /* 0x0000440801007387 */ /* 0x0001e80000100800 */
[----:B0-----:R-:W5:Y:S01]  /*9a50*/  LDL.LU R8, [R1+0xe8] ;  /* 0x0000e80001087983 */ /* 0x001f620000300800 */
[----:B------:R-:W-:-:S03]  /*9a60*/  ISETP.GE.AND P2, PT, R25, RZ, PT ;  /* 0x000000ff1900720c */ /* 0x000fc60003f46270 */
[----:B------:R-:W2:Y:S01]  /*9a70*/  LDL R25, [R1+0x8dc] ;  /* 0x0008dc0001197983 */ /* 0x000ea20000100800 */
[----:B---3--:R-:W-:Y:S01]  /*9a80*/  @!P3 IMAD.MOV R26, RZ, RZ, -R26 ;  /* 0x000000ffff1ab224 */ /* 0x008fe200078e0a1a */
[----:B------:R-:W-:-:S04]  /*9a90*/  ISETP.GE.AND P3, PT, R27, RZ, PT ;  /* 0x000000ff1b00720c */ /* 0x000fc80003f66270 */
[----:B------:R0:W-:Y:S04]  /*9aa0*/  STL [R1+0x40], R26 ;  /* 0x0000401a01007387 */ /* 0x0001e80000100800 */
[----:B0-----:R-:W3:Y:S04]  /*9ab0*/  LDL R26, [R1+0x8d8] ;  /* 0x0008d800011a7983 */ /* 0x001ee80000100800 */
[----:B------:R-:W4:Y:S04]  /*9ac0*/  LDL.LU R29, [R1+0x38] ;  /* 0x00003800011d7983 */ /* 0x000f280000300800 */
[----:B------:R-:W3:Y:S01]  /*9ad0*/  LDL R27, [R1+0x8d4] ;  /* 0x0008d400011b7983 */ /* 0x000ee20000100800 */
[----:B-----5:R-:W-:-:S05]  /*9ae0*/  @!P4 IMAD.MOV R8, RZ, RZ, -R8 ;  /* 0x000000ffff08c224 */ /* 0x020fca00078e0a08 */
[----:B------:R0:W-:Y:S04]  /*9af0*/  STL [R1+0x3c], R8 ;  /* 0x00003c0801007387 */ /* 0x0001e80000100800 */
[----:B0-----:R-:W5:Y:S01]  /*9b00*/  LDL.LU R8, [R1+0x34] ;  /* 0x0000340001087983 */ /* 0x001f620000300800 */
[----:B------:R-:W-:-:S03]  /*9b10*/  ISETP.GE.AND P4, PT, R0, RZ, PT ;  /* 0x000000ff0000720c */ /* 0x000fc60003f86270 */
[----:B------:R-:W3:Y:S01]  /*9b20*/  LDL R0, [R1+0x8d0] ;  /* 0x0008d00001007983 */ /* 0x000ee20000100800 */
[----:B----4-:R-:W-:Y:S01]  /*9b30*/  @!P5 IMAD.MOV R29, RZ, RZ, -R29 ;  /* 0x000000ffff1dd224 */ /* 0x010fe200078e0a1d */
[----:B------:R-:W-:-:S04]  /*9b40*/  ISETP.GE.AND P5, PT, R23, RZ, PT ;  /* 0x000000ff1700720c */ /* 0x000fc80003fa6270 */
[----:B------:R0:W-:Y:S04]  /*9b50*/  STL [R1+0x38], R29 ;  /* 0x0000381d01007387 */ /* 0x0001e80000100800 */
[----:B0-----:R-:W4:Y:S04]  /*9b60*/  LDL R29, [R1+0x8cc] ;  /* 0x0008cc00011d7983 */ /* 0x001f280000100800 */
[----:B------:R-:W3:Y:S01]  /*9b70*/  LDL.LU R23, [R1+0x30] ;  /* 0x0000300001177983 */ /* 0x000ee20000300800 */
[----:B-----5:R-:W-:Y:S01]  /*9b80*/  @!P1 IMAD.MOV R8, RZ, RZ, -R8 ;  /* 0x000000ffff089224 */ /* 0x020fe200078e0a08 */
[----:B--2---:R-:W-:-:S04]  /*9b90*/  ISETP.GE.AND P1, PT, R2, RZ, PT ;  /* 0x000000ff0200720c */ /* 0x004fc80003f26270 */
[----:B------:R0:W-:Y:S04]  /*9ba0*/  STL [R1+0x34], R8 ;  /* 0x0000340801007387 */ /* 0x0001e80000100800 */
[----:B0-----:R-:W2:Y:S04]  /*9bb0*/  LDL R8, [R1+0x8c8] ;  /* 0x0008c80001087983 */ /* 0x001ea80000100800 */
[----:B------:R-:W5:Y:S01]  /*9bc0*/  LDL.LU R2, [R1+0x2c] ;  /* 0x00002c0001027983 */ /* 0x000f620000300800 */
[----:B---3--:R-:W-:Y:S01]  /*9bd0*/  @!P2 IMAD.MOV R23, RZ, RZ, -R23 ;  /* 0x000000ffff17a224 */ /* 0x008fe200078e0a17 */
[----:B------:R-:W-:-:S02]  /*9be0*/  ISETP.GE.AND P2, PT, R4, RZ, PT ;  /* 0x000000ff0400720c */ /* 0x000fc40003f46270 */
[----:B------:R-:W3:Y:S04]  /*9bf0*/  LDL R4, [R1+0x8c4] ;  /* 0x0008c40001047983 */ /* 0x000ee80000100800 */
[----:B------:R0:W-:Y:S04]  /*9c00*/  STL [R1+0x30], R23 ;  /* 0x0000301701007387 */ /* 0x0001e80000100800 */
[----:B0-----:R-:W4:Y:S01]  /*9c10*/  LDL.LU R23, [R1+0x28] ;  /* 0x0000280001177983 */ /* 0x001f220000300800 */
        /* <DEDUP_REMOVED lines=8> */
[----:B0-----:R-:W4:Y:S04]  /*9ca0*/  LDL.LU R23, [R1+0xbbc] ;  /* 0x000bbc0001177983 */ /* 0x001f280000300800 */
[----:B------:R-:W2:Y:S01]  /*9cb0*/  LDL.LU R24, [R1+0x18] ;  /* 0x0000180001187983 */ /* 0x000ea20000300800 */
[----:B-----5:R-:W-:Y:S01]  /*9cc0*/  @!P5 IMAD.MOV R2, RZ, RZ, -R2 ;  /* 0x000000ffff02d224 */ /* 0x020fe200078e0a02 */
[----:B------:R-:W-:-:S04]  /*9cd0*/  ISETP.GE.AND P5, PT, R25, RZ, PT ;  /* 0x000000ff1900720c */ /* 0x000fc80003fa6270 */
[----:B------:R0:W-:Y:S04]  /*9ce0*/  STL [R1+0x1c], R2 ;  /* 0x00001c0201007387 */ /* 0x0001e80000100800 */
[----:B0-----:R-:W5:Y:S04]  /*9cf0*/  LDL R2, [R1+0x8bc] ;  /* 0x0008bc0001027983 */ /* 0x001f680000100800 */
[----:B------:R-:W3:Y:S01]  /*9d00*/  LDL.LU R25, [R1+0x14] ;  /* 0x0000140001197983 */ /* 0x000ee20000300800 */
[----:B--2---:R-:W-:Y:S01]  /*9d10*/  @!P1 IMAD.MOV R24, RZ, RZ, -R24 ;  /* 0x000000ffff189224 */ /* 0x004fe200078e0a18 */
[----:B------:R-:W-:-:S04]  /*9d20*/  ISETP.GE.AND P1, PT, R26, RZ, PT ;  /* 0x000000ff1a00720c */ /* 0x000fc80003f26270 */
[----:B------:R0:W-:Y:S04]  /*9d30*/  STL [R1+0x18], R24 ;  /* 0x0000181801007387 */ /* 0x0001e80000100800 */
[----:B0-----:R-:W2:Y:S04]  /*9d40*/  LDL.LU R24, [R1+0xbb8] ;  /* 0x000bb80001187983 */ /* 0x001ea80000300800 */
[----:B------:R-:W4:Y:S01]  /*9d50*/  LDL.LU R26, [R1+0x10] ;  /* 0x00001000011a7983 */ /* 0x000f220000300800 */
[----:B---3--:R-:W-:Y:S01]  /*9d60*/  @!P2 IMAD.MOV R25, RZ, RZ, -R25 ;  /* 0x000000ffff19a224 */ /* 0x008fe200078e0a19 */
[----:B------:R-:W-:-:S04]  /*9d70*/  ISETP.GE.AND P2, PT, R27, RZ, PT ;  /* 0x000000ff1b00720c */ /* 0x000fc80003f46270 */
[----:B------:R0:W-:Y:S04]  /*9d80*/  STL [R1+0x14], R25 ;  /* 0x0000141901007387 */ /* 0x0001e80000100800 */
[----:B0-----:R-:W3:Y:S04]  /*9d90*/  LDL.LU R25, [R1+0xbb4] ;  /* 0x000bb40001197983 */ /* 0x001ee80000300800 */
[----:B------:R-:W5:Y:S01]  /*9da0*/  LDL.LU R27, [R1+0xc] ;  /* 0x00000c00011b7983 */ /* 0x000f620000300800 */
        /* <DEDUP_REMOVED lines=8> */
[----:B0-----:R-:W5:Y:S04]  /*9e30*/  LDL.LU R27, [R1+0xbac] ;  /* 0x000bac00011b7983 */ /* 0x001f680000300800 */
[----:B------:R-:W3:Y:S01]  /*9e40*/  LDL.LU R29, [R1+0x4] ;  /* 0x00000400011d7983 */ /* 0x000ee20000300800 */
[----:B--2---:R-:W-:Y:S01]  /*9e50*/  @!P5 IMAD.MOV R0, RZ, RZ, -R0 ;  /* 0x000000ffff00d224 */ /* 0x004fe200078e0a00 */
[----:B------:R-:W-:-:S04]  /*9e60*/  ISETP.GE.AND P5, PT, R8, RZ, PT ;  /* 0x000000ff0800720c */ /* 0x000fc80003fa6270 */
[----:B------:R0:W-:Y:S04]  /*9e70*/  STL [R1+0x8], R0 ;  /* 0x0000080001007387 */ /* 0x0001e80000100800 */
[----:B0-----:R-:W2:Y:S04]  /*9e80*/  LDL.LU R0, [R1+0xba8] ;  /* 0x000ba80001007983 */ /* 0x001ea80000300800 */
[----:B------:R-:W4:Y:S01]  /*9e90*/  LDL.LU R8, [R1] ;  /* 0x0000000001087983 */ /* 0x000f220000300800 */
[----:B---3--:R-:W-:Y:S01]  /*9ea0*/  @!P1 IMAD.MOV R29, RZ, RZ, -R29 ;  /* 0x000000ffff1d9224 */ /* 0x008fe200078e0a1d */
[----:B------:R-:W-:-:S04]  /*9eb0*/  ISETP.GE.AND P1, PT, R4, RZ, PT ;  /* 0x000000ff0400720c */ /* 0x000fc80003f26270 */
[----:B------:R0:W-:Y:S04]  /*9ec0*/  STL [R1+0xb08], R29 ;  /* 0x000b081d01007387 */ /* 0x0001e80000100800 */
[----:B0-----:R-:W3:Y:S04]  /*9ed0*/  LDL R29, [R1+0x8b0] ;  /* 0x0008b000011d7983 */ /* 0x001ee80000100800 */
[----:B------:R-:W5:Y:S01]  /*9ee0*/  LDL.LU R4, [R1+0xba4] ;  /* 0x000ba40001047983 */ /* 0x000f620000300800 */
[----:B----4-:R-:W-:Y:S01]  /*9ef0*/  @!P2 IMAD.MOV R8, RZ, RZ, -R8 ;  /* 0x000000ffff08a224 */ /* 0x010fe200078e0a08 */
[----:B------:R-:W-:-:S04]  /*9f00*/  ISETP.GE.AND P2, PT, R3, RZ, PT ;  /* 0x000000ff0300720c */ /* 0x000fc80003f46270 */
[----:B------:R0:W-:Y:S04]  /*9f10*/  STL [R1+0xb0c], R8 ;  /* 0x000b0c0801007387 */ /* 0x0001e80000100800 */
[----:B0-----:R-:W4:Y:S04]  /*9f20*/  LDL R8, [R1+0x8b4] ;  /* 0x0008b40001087983 */ /* 0x001f280000100800 */
[----:B------:R-:W4:Y:S01]  /*9f30*/  LDL.LU R3, [R1+0xba0] ;  /* 0x000ba00001037983 */ /* 0x000f220000300800 */
[----:B-----5:R-:W-:Y:S01]  /*9f40*/  @!P3 IMAD.MOV R4, RZ, RZ, -R4 ;  /* 0x000000ffff04b224 */ /* 0x020fe200078e0a04 */
[----:B------:R-:W-:-:S04]  /*9f50*/  ISETP.GE.AND P3, PT, R2, RZ, PT ;  /* 0x000000ff0200720c */ /* 0x000fc80003f66270 */
[----:B------:R0:W-:Y:S04]  /*9f60*/  STL [R1+0xb10], R4 ;  /* 0x000b100401007387 */ /* 0x0001e80000100800 */
[----:B0-----:R-:W5:Y:S04]  /*9f70*/  LDL R4, [R1+0x8b8] ;  /* 0x0008b80001047983 */ /* 0x001f680000100800 */
[----:B------:R-:W5:Y:S01]  /*9f80*/  LDL.LU R2, [R1+0xb9c] ;  /* 0x000b9c0001027983 */ /* 0x000f620000300800 */
[----:B--2---:R-:W-:Y:S02]  /*9f90*/  @!P1 IMAD.MOV R0, RZ, RZ, -R0 ;  /* 0x000000ffff009224 */ /* 0x004fe400078e0a00 */
[----:B------:R-:W-:Y:S01]  /*9fa0*/  @!P2 IMAD.MOV R27, RZ, RZ, -R27 ;  /* 0x000000ffff1ba224 */ /* 0x000fe200078e0a1b */
[----:B---3--:R-:W-:Y:S01]  /*9fb0*/  ISETP.GE.AND P1, PT, R29, RZ, PT ;  /* 0x000000ff1d00720c */ /* 0x008fe20003f26270 */
[----:B----4-:R-:W-:-:S05]  /*9fc0*/  @!P4 IMAD.MOV R3, RZ, RZ, -R3 ;  /* 0x000000ffff03c224 */ /* 0x010fca00078e0a03 */
[----:B------:R0:W-:Y:S04]  /*9fd0*/  STL [R1+0xb14], R3 ;  /* 0x000b140301007387 */ /* 0x0001e80000100800 */
[----:B0-----:R-:W2:Y:S01]  /*9fe0*/  LDL R3, [R1+0x89c] ;  /* 0x00089c0001037983 */ /* 0x001ea20000100800 */
[----:B-----5:R-:W-:-:S03]  /*9ff0*/  ISETP.GE.AND P4, PT, R4, RZ, PT ;  /* 0x000000ff0400720c */ /* 0x020fc60003f86270 */
[----:B------:R-:W3:Y:S01]  /*a000*/  LDL R4, [R1+0x898] ;  /* 0x0008980001047983 */ /* 0x000ee20000100800 */
[----:B------:R-:W-:Y:S01]  /*a010*/  @!P5 IMAD.MOV R2, RZ, RZ, -R2 ;  /* 0x000000ffff02d224 */ /* 0x000fe200078e0a02 */
[----:B------:R-:W-:-:S04]  /*a020*/  ISETP.GE.AND P5, PT, R8, RZ, PT ;  /* 0x000000ff0800720c */ /* 0x000fc80003fa6270 */
[----:B------:R0:W-:Y:S04]  /*a030*/  STL [R1+0xb18], R2 ;  /* 0x000b180201007387 */ /* 0x0001e80000100800 */
[----:B------:R-:W4:Y:S04]  /*a040*/  LDL R8, [R1+0x894] ;  /* 0x0008940001087983 */ /* 0x000f280000100800 */
[----:B0-----:R-:W5:Y:S04]  /*a050*/  LDL R2, [R1+0x8a0] ;  /* 0x0008a00001027983 */ /* 0x001f680000100800 */
[----:B------:R0:W-:Y:S04]  /*a060*/  STL [R1+0xb1c], R0 ;  /* 0x000b1c0001007387 */ /* 0x0001e80000100800 */
[----:B------:R-:W4:Y:S04]  /*a070*/  LDL R29, [R1+0x890] ;  /* 0x00089000011d7983 */ /* 0x000f280000100800 */
[----:B0-----:R-:W5:Y:S04]  /*a080*/  LDL R0, [R1+0x8a8] ;  /* 0x0008a80001007983 */ /* 0x001f680000100800 */
[----:B------:R0:W-:Y:S04]  /*a090*/  STL [R1+0xb20], R27 ;  /* 0x000b201b01007387 */ /* 0x0001e80000100800 */
[----:B0-----:R-:W4:Y:S01]  /*a0a0*/  LDL R27, [R1+0x8ac] ;  /* 0x0008ac00011b7983 */ /* 0x001f220000100800 */
[----:B------:R-:W-:-:S02]  /*a0b0*/  @!P3 IMAD.MOV R26, RZ, RZ, -R26 ;  /* 0x000000ffff1ab224 */ /* 0x000fc400078e0a1a */
[----:B------:R-:W-:Y:S02]  /*a0c0*/  @!P4 IMAD.MOV R25, RZ, RZ, -R25 ;  /* 0x000000ffff19c224 */ /* 0x000fe400078e0a19 */
[----:B------:R-:W-:Y:S02]  /*a0d0*/  @!P5 IMAD.MOV R24, RZ, RZ, -R24 ;  /* 0x000000ffff18d224 */ /* 0x000fe400078e0a18 */
[----:B------:R-:W-:Y:S01]  /*a0e0*/  @!P1 IMAD.MOV R23, RZ, RZ, -R23 ;  /* 0x000000ffff179224 */ /* 0x000fe200078e0a17 */
[----:B--2---:R-:W-:Y:S02]  /*a0f0*/  ISETP.GE.AND P5, PT, R3, RZ, PT ;  /* 0x000000ff0300720c */ /* 0x004fe40003fa6270 */
[----:B---3--:R-:W-:Y:S02]  /*a100*/  ISETP.GE.AND P1, PT, R4, RZ, PT ;  /* 0x000000ff0400720c */ /* 0x008fe40003f26270 */
[----:B-----5:R-:W-:Y:S02]  /*a110*/  ISETP.GE.AND P3, PT, R0, RZ, PT ;  /* 0x000000ff0000720c */ /* 0x020fe40003f66270 */
[----:B----4-:R-:W-:-:S02]  /*a120*/  ISETP.GE.AND P2, PT, R27, RZ, PT ;  /* 0x000000ff1b00720c */ /* 0x010fc40003f46270 */
[----:B------:R-:W2:Y:S04]  /*a130*/  LDL R27, [R1+0x88c] ;  /* 0x00088c00011b7983 */ /* 0x000ea80000100800 */
[----:B------:R-:W-:Y:S04]  /*a140*/  STL [R1+0xb24], R26 ;  /* 0x000b241a01007387 */ /* 0x000fe80000100800 */
[----:B------:R-:W3:Y:S01]  /*a150*/  LDL R0, [R1+0x888] ;  /* 0x0008880001007983 */ /* 0x000ee20000100800 */
[----:B------:R-:W-:-:S03]  /*a160*/  ISETP.GE.AND P4, PT, R2, RZ, PT ;  /* 0x000000ff0200720c */ /* 0x000fc60003f86270 */
[----:B------:R-:W-:Y:S04]  /*a170*/  STL [R1+0xb28], R25 ;  /* 0x000b281901007387 */ /* 0x000fe80000100800 */
[----:B------:R-:W4:Y:S04]  /*a180*/  LDL R2, [R1+0x884] ;  /* 0x0008840001027983 */ /* 0x000f280000100800 */
[----:B------:R0:W-:Y:S04]  /*a190*/  STL [R1+0xb2c], R24 ;  /* 0x000b2c1801007387 */ /* 0x0001e80000100800 */
[----:B------:R-:W5:Y:S04]  /*a1a0*/  LDL R3, [R1+0x880] ;  /* 0x0008800001037983 */ /* 0x000f680000100800 */
[----:B------:R-:W-:Y:S04]  /*a1b0*/  STL [R1+0xb30], R23 ;  /* 0x000b301701007387 */ /* 0x000fe80000100800 */
[----:B------:R-:W5:Y:S01]  /*a1c0*/  LDL R4, [R1+0x87c] ;  /* 0x00087c0001047983 */ /* 0x000f620000100800 */
[----:B------:R-:W-:-:S02]  /*a1d0*/  @!P2 IMAD.MOV R22, RZ, RZ, -R22 ;  /* 0x000000ffff16a224 */ /* 0x000fc400078e0a16 */
[----:B------:R-:W-:Y:S01]  /*a1e0*/  @!P3 IMAD.MOV R21, RZ, RZ, -R21 ;  /* 0x000000ffff15b224 */ /* 0x000fe200078e0a15 */
[----:B------:R-:W-:Y:S01]  /*a1f0*/  ISETP.GE.AND P2, PT, R8, RZ, PT ;  /* 0x000000ff0800720c */ /* 0x000fe20003f46270 */
[----:B------:R-:W-:Y:S01]  /*a200*/  @!P4 IMAD.MOV R20, RZ, RZ, -R20 ;  /* 0x000000ffff14c224 */ /* 0x000fe200078e0a14 */
[----:B------:R-:W-:Y:S01]  /*a210*/  STL [R1+0xb34], R22 ;  /* 0x000b341601007387 */ /* 0x000fe20000100800 */
[----:B------:R-:W-:Y:S01]  /*a220*/  @!P5 IMAD.MOV R19, RZ, RZ, -R19 ;  /* 0x000000ffff13d224 */ /* 0x000fe200078e0a13 */
[----:B------:R-:W-:Y:S01]  /*a230*/  ISETP.GE.AND P3, PT, R29, RZ, PT ;  /* 0x000000ff1d00720c */ /* 0x000fe20003f66270 */
[----:B------:R-:W-:Y:S01]  /*a240*/  @!P1 IMAD.MOV R18, RZ, RZ, -R18 ;  /* 0x000000ffff129224 */ /* 0x000fe200078e0a12 */
[----:B------:R-:W5:Y:S04]  /*a250*/  LDL R8, [R1+0x878] ;  /* 0x0008780001087983 */ /* 0x000f680000100800 */
[----:B------:R-:W-:Y:S04]  /*a260*/  STL [R1+0xb38], R21 ;  /* 0x000b381501007387 */ /* 0x000fe80000100800 */
[----:B------:R-:W5:Y:S04]  /*a270*/  LDL R29, [R1+0x874] ;  /* 0x00087400011d7983 */ /* 0x000f680000100800 */
[----:B------:R-:W-:Y:S04]  /*a280*/  STL [R1+0xb3c], R20 ;  /* 0x000b3c1401007387 */ /* 0x000fe80000100800 */
[----:B------:R-:W-:Y:S04]  /*a290*/  STL [R1+0xb40], R19 ;  /* 0x000b401301007387 */ /* 0x000fe80000100800 */
[----:B0-----:R-:W5:Y:S04]  /*a2a0*/  LDL R24, [R1+0x870] ;  /* 0x0008700001187983 */ /* 0x001f680000100800 */
[----:B------:R-:W-:Y:S04]  /*a2b0*/  STL [R1+0xb44], R18 ;  /* 0x000b441201007387 */ /* 0x000fe80000100800 */
[----:B------:R-:W5:Y:S04]  /*a2c0*/  LDL R25, [R1+0x86c] ;  /* 0x00086c0001197983 */ /* 0x000f680000100800 */
[----:B------:R-:W5:Y:S01]  /*a2d0*/  LDL R26, [R1+0x868] ;  /* 0x00086800011a7983 */ /* 0x000f620000100800 */
[----:B------:R-:W-:-:S02]  /*a2e0*/  @!P2 IMAD.MOV R17, RZ, RZ, -R17 ;  /* 0x000000ffff11a224 */ /* 0x000fc400078e0a11 */
[----:B------:R-:W-:-:S03]  /*a2f0*/  @!P3 IMAD.MOV R16, RZ, RZ, -R16 ;  /* 0x000000ffff10b224 */ /* 0x000fc600078e0a10 */
[----:B------:R-:W-:Y:S04]  /*a300*/  STL [R1+0xb48], R17 ;  /* 0x000b481101007387 */ /* 0x000fe80000100800 */
[----:B------:R-:W-:Y:S01]  /*a310*/  STL [R1+0xb4c], R16 ;  /* 0x000b4c1001007387 */ /* 0x000fe20000100800 */
[----:B--2---:R-:W-:Y:S02]  /*a320*/  ISETP.GE.AND P4, PT, R27, RZ, PT ;  /* 0x000000ff1b00720c */ /* 0x004fe40003f86270 */
[----:B---3--:R-:W-:-:S11]  /*a330*/  ISETP.GE.AND P5, PT, R0, RZ, PT ;  /* 0x000000ff0000720c */ /* 0x008fd60003fa6270 */
[----:B------:R-:W-:Y:S02]  /*a340*/  @!P4 IMAD.MOV R15, RZ, RZ, -R15 ;  /* 0x000000ffff0fc224 */ /* 0x000fe400078e0a0f */
[----:B------:R-:W-:-:S03]  /*a350*/  @!P5 IMAD.MOV R14, RZ, RZ, -R14 ;  /* 0x000000ffff0ed224 */ /* 0x000fc600078e0a0e */
[----:B------:R-:W-:Y:S01]  /*a360*/  STL [R1+0xb50], R15 ;  /* 0x000b500f01007387 */ /* 0x000fe20000100800 */
[----:B----4-:R-:W-:-:S03]  /*a370*/  ISETP.GE.AND P1, PT, R2, RZ, PT ;  /* 0x000000ff0200720c */ /* 0x010fc60003f26270 */
[----:B------:R-:W-:Y:S01]  /*a380*/  STL [R1+0xb54], R14 ;  /* 0x000b540e01007387 */ /* 0x000fe20000100800 */
[----:B-----5:R-:W-:-:S03]  /*a390*/  ISETP.GE.AND P2, PT, R3, RZ, PT ;  /* 0x000000ff0300720c */ /* 0x020fc60003f46270 */
[----:B------:R-:W2:Y:S01]  /*a3a0*/  LDL.LU R27, [R1+0x1e0] ;  /* 0x0001e000011b7983 */ /* 0x000ea20000300800 */
[----:B------:R-:W-:-:S03]  /*a3b0*/  ISETP.GE.AND P3, PT, R4, RZ, PT ;  /* 0x000000ff0400720c */ /* 0x000fc60003f66270 */
[----:B------:R-:W3:Y:S04]  /*a3c0*/  LDL.LU R0, [R1+0x1dc] ;  /* 0x0001dc0001007983 */ /* 0x000ee80000300800 */
[----:B------:R-:W4:Y:S04]  /*a3d0*/  LDL.LU R2, [R1+0x1d8] ;  /* 0x0001d80001027983 */ /* 0x000f280000300800 */
[----:B------:R-:W5:Y:S04]  /*a3e0*/  LDL.LU R3, [R1+0x1d4] ;  /* 0x0001d40001037983 */ /* 0x000f680000300800 */
[----:B------:R-:W5:Y:S01]  /*a3f0*/  LDL.LU R4, [R1+0x1d0] ;  /* 0x0001d00001047983 */ /* 0x000f620000300800 */
[----:B------:R-:W-:Y:S01]  /*a400*/  ISETP.GE.AND P4, PT, R8, RZ, PT ;  /* 0x000000ff0800720c */ /* 0x000fe20003f86270 */
[----:B------:R-:W-:Y:S01]  /*a410*/  @!P1 IMAD.MOV R13, RZ, RZ, -R13 ;  /* 0x000000ffff0d9224 */ /* 0x000fe200078e0a0d */
[----:B------:R-:W-:Y:S01]  /*a420*/  ISETP.GE.AND P5, PT, R29, RZ, PT ;  /* 0x000000ff1d00720c */ /* 0x000fe20003fa6270 */
[----:B------:R-:W-:Y:S01]  /*a430*/  @!P2 IMAD.MOV R12, RZ, RZ, -R12 ;  /* 0x000000ffff0ca224 */ /* 0x000fe200078e0a0c */
[----:B------:R-:W5:Y:S01]  /*a440*/  LDL.LU R8, [R1+0x1cc] ;  /* 0x0001cc0001087983 */ /* 0x000f620000300800 */
[----:B------:R-:W-:Y:S01]  /*a450*/  @!P3 IMAD.MOV R11, RZ, RZ, -R11 ;  /* 0x000000ffff0bb224 */ /* 0x000fe200078e0a0b */
[----:B------:R-:W-:-:S02]  /*a460*/  ISETP.NE.AND P0, PT, R9, RZ, PT ;  /* 0x000000ff0900720c */ /* 0x000fc40003f05270 */
[----:B------:R-:W5:Y:S01]  /*a470*/  LDL.LU R29, [R1+0x1c8] ;  /* 0x0001c800011d7983 */ /* 0x000f620000300800 */
[----:B------:R-:W-:Y:S02]  /*a480*/  ISETP.GE.AND P1, PT, R24, RZ, PT ;  /* 0x000000ff1800720c */ /* 0x000fe40003f26270 */
[----:B------:R-:W-:Y:S02]  /*a490*/  ISETP.GE.AND P2, PT, R25, RZ, PT ;  /* 0x000000ff1900720c */ /* 0x000fe40003f46270 */
[----:B------:R-:W-:Y:S01]  /*a4a0*/  ISETP.GE.AND P6, PT, R26, RZ, PT ;  /* 0x000000ff1a00720c */ /* 0x000fe20003fc6270 */
[----:B------:R-:W-:Y:S01]  /*a4b0*/  @!P4 IMAD.MOV R10, RZ, RZ, -R10 ;  /* 0x000000ffff0ac224 */ /* 0x000fe200078e0a0a */
[----:B------:R-:W-:Y:S01]  /*a4c0*/  STL [R1+0xb58], R13 ;  /* 0x000b580d01007387 */ /* 0x000fe20000100800 */
[----:B------:R-:W-:-:S06]  /*a4d0*/  @!P5 IMAD.MOV R7, RZ, RZ, -R7 ;  /* 0x000000ffff07d224 */ /* 0x000fcc00078e0a07 */
[----:B------:R-:W-:Y:S01]  /*a4e0*/  @!P1 IMAD.MOV R6, RZ, RZ, -R6 ;  /* 0x000000ffff069224 */ /* 0x000fe200078e0a06 */
[----:B------:R-:W-:Y:S01]  /*a4f0*/  STL [R1+0xb5c], R12 ;  /* 0x000b5c0c01007387 */ /* 0x000fe20000100800 */
[----:B------:R-:W-:Y:S01]  /*a500*/  LOP3.LUT R9, RZ, R9, RZ, 0x33, !PT ;  /* 0x00000009ff097212 */ /* 0x000fe200078e33ff */
[----:B------:R-:W-:Y:S02]  /*a510*/  @!P2 IMAD.MOV R5, RZ, RZ, -R5 ;  /* 0x000000ffff05a224 */ /* 0x000fe400078e0a05 */
[----:B------:R-:W-:Y:S04]  /*a520*/  STL [R1+0xb60], R11 ;  /* 0x000b600b01007387 */ /* 0x000fe80000100800 */
[----:B------:R-:W-:Y:S01]  /*a530*/  STL [R1+0xb64], R10 ;  /* 0x000b640a01007387 */ /* 0x000fe20000100800 */
[----:B------:R-:W-:-:S03]  /*a540*/  @!P6 IMAD.MOV R28, RZ, RZ, -R28 ;  /* 0x000000ffff1ce224 */ /* 0x000fc600078e0a1c */
[----:B------:R-:W-:Y:S04]  /*a550*/  STL [R1+0xb68], R7 ;  /* 0x000b680701007387 */ /* 0x000fe80000100800 */
[----:B------:R2:W-:Y:S04]  /*a560*/  STL [R1+0xb6c], R6 ;  /* 0x000b6c0601007387 */ /* 0x0005e80000100800 */
[----:B------:R3:W-:Y:S04]  /*a570*/  STL [R1+0xb70], R5 ;  /* 0x000b700501007387 */ /* 0x0007e80000100800 */
[----:B------:R0:W-:Y:S01]  /*a580*/  STL [R1+0xb74], R28 ;  /* 0x000b741c01007387 */ /* 0x0001e20000100800 */
[----:B--2---:R-:W-:-:S02]  /*a590*/  SEL R6, R9, R27, !P0 ;  /* 0x0000001b09067207 */ /* 0x004fc40004000000 */
[----:B---3--:R-:W-:-:S03]  /*a5a0*/  SEL R5, R9, R0, !P0 ;  /* 0x0000000009057207 */ /* 0x008fc60004000000 */
[----:B------:R-:W-:Y:S01]  /*a5b0*/  STL [R1+0x1f4], R6 ;  /* 0x0001f40601007387 */ /* 0x000fe20000100800 */
[----:B----4-:R-:W-:-:S03]  /*a5c0*/  SEL R2, R9, R2, !P0 ;  /* 0x0000000209027207 */ /* 0x010fc60004000000 */
[----:B------:R-:W-:Y:S01]  /*a5d0*/  STL [R1+0x1f0], R5 ;  /* 0x0001f00501007387 */ /* 0x000fe20000100800 */
[----:B-----5:R-:W-:-:S03]  /*a5e0*/  SEL R0, R9, R3, !P0 ;  /* 0x0000000309007207 */ /* 0x020fc60004000000 */
[----:B------:R1:W-:Y:S01]  /*a5f0*/  STL [R1+0x1ec], R2 ;  /* 0x0001ec0201007387 */ /* 0x0003e20000100800 */
[----:B------:R-:W-:-:S03]  /*a600*/  SEL R3, R9, R4, !P0 ;  /* 0x0000000409037207 */ /* 0x000fc60004000000 */
[----:B------:R2:W-:Y:S04]  /*a610*/  STL [R1+0x1e8], R0 ;  /* 0x0001e80001007387 */ /* 0x0005e80000100800 */
[----:B------:R-:W-:Y:S04]  /*a620*/  STL [R1+0x1e4], R3 ;  /* 0x0001e40301007387 */ /* 0x000fe80000100800 */
[----:B0-----:R-:W3:Y:S01]  /*a630*/  LDL.LU R28, [R1+0x1b0] ;  /* 0x0001b000011c7983 */ /* 0x001ee20000300800 */
[C---:B-1----:R-:W-:Y:S02]  /*a640*/  SEL R2, R9.reuse, R8, !P0 ;  /* 0x0000000809027207 */ /* 0x042fe40004000000 */
[----:B--2---:R-:W-:-:S03]  /*a650*/  SEL R0, R9, R29, !P0 ;  /* 0x0000001d09007207 */ /* 0x004fc60004000000 */
[----:B------:R-:W-:Y:S04]  /*a660*/  STL [R1+0x1e0], R2 ;  /* 0x0001e00201007387 */ /* 0x000fe80000100800 */
[----:B---3--:R0:W-:Y:S04]  /*a670*/  STL [R1+0xb90], R28 ;  /* 0x000b901c01007387 */ /* 0x0081e80000100800 */
[----:B------:R-:W-:Y:S04]  /*a680*/  STL [R1+0x1dc], R0 ;  /* 0x0001dc0001007387 */ /* 0x000fe80000100800 */
[----:B0-----:R-:W2:Y:S04]  /*a690*/  LDL.LU R28, [R1+0x1b4] ;  /* 0x0001b400011c7983 */ /* 0x001ea80000300800 */
[----:B--2---:R0:W-:Y:S04]  /*a6a0*/  STL [R1+0xb94], R28 ;  /* 0x000b941c01007387 */ /* 0x0041e80000100800 */
[----:B0-----:R-:W2:Y:S04]  /*a6b0*/  LDL.LU R28, [R1+0x1bc] ;  /* 0x0001bc00011c7983 */ /* 0x001ea80000300800 */
[----:B--2---:R0:W-:Y:S04]  /*a6c0*/  STL [R1+0xb98], R28 ;  /* 0x000b981c01007387 */ /* 0x0041e80000100800 */
[----:B0-----:R-:W2:Y:S04]  /*a6d0*/  LDL.LU R28, [R1+0x1c0] ;  /* 0x0001c000011c7983 */ /* 0x001ea80000300800 */
[----:B------:R-:W3:Y:S04]  /*a6e0*/  LDL.LU R5, [R1+0x1a8] ;  /* 0x0001a80001057983 */ /* 0x000ee80000300800 */
[----:B------:R-:W4:Y:S04]  /*a6f0*/  LDL.LU R6, [R1+0x1a4] ;  /* 0x0001a40001067983 */ /* 0x000f280000300800 */
[----:B------:R-:W5:Y:S04]  /*a700*/  LDL.LU R7, [R1+0x1a0] ;  /* 0x0001a00001077983 */ /* 0x000f680000300800 */
        /* <DEDUP_REMOVED lines=19> */
[----:B------:R-:W4:Y:S04]  /*a840*/  LDL.LU R2, [R1+0x130] ;  /* 0x0001300001027983 */ /* 0x000f280000300800 */
[----:B------:R-:W5:Y:S04]  /*a850*/  LDL.LU R3, [R1+0x12c] ;  /* 0x00012c0001037983 */ /* 0x000f680000300800 */
[----:B------:R-:W5:Y:S04]  /*a860*/  LDL.LU R4, [R1+0x124] ;  /* 0x0001240001047983 */ /* 0x000f680000300800 */
[----:B------:R-:W5:Y:S04]  /*a870*/  LDL.LU R8, [R1+0x120] ;  /* 0x0001200001087983 */ /* 0x000f680000300800 */
[----:B------:R-:W5:Y:S01]  /*a880*/  LDL.LU R29, [R1+0x11c] ;  /* 0x00011c00011d7983 */ /* 0x000f620000300800 */
[----:B--2---:R-:W-:-:S05]  /*a890*/  SEL R28, R9, R28, !P0 ;  /* 0x0000001c091c7207 */ /* 0x004fca0004000000 */
[----:B------:R0:W-:Y:S04]  /*a8a0*/  STL [R1+0x1d8], R28 ;  /* 0x0001d81c01007387 */ /* 0x0001e80000100800 */
[----:B0-----:R-:W2:Y:S02]  /*a8b0*/  LDL.LU R28, [R1+0xb98] ;  /* 0x000b9800011c7983 */ /* 0x001ea40000300800 */
[----:B--2---:R-:W-:-:S05]  /*a8c0*/  SEL R28, R9, R28, !P0 ;  /* 0x0000001c091c7207 */ /* 0x004fca0004000000 */
[----:B------:R0:W-:Y:S04]  /*a8d0*/  STL [R1+0x1d4], R28 ;  /* 0x0001d41c01007387 */ /* 0x0001e80000100800 */
[----:B0-----:R-:W2:Y:S02]  /*a8e0*/  LDL.LU R28, [R1+0xb94] ;  /* 0x000b9400011c7983 */ /* 0x001ea40000300800 */
[----:B--2---:R-:W-:-:S05]  /*a8f0*/  SEL R28, R9, R28, !P0 ;  /* 0x0000001c091c7207 */ /* 0x004fca0004000000 */
[----:B------:R0:W-:Y:S04]  /*a900*/  STL [R1+0x1d0], R28 ;  /* 0x0001d01c01007387 */ /* 0x0001e80000100800 */
[----:B0-----:R-:W2:Y:S01]  /*a910*/  LDL.LU R28, [R1+0xb90] ;  /* 0x000b9000011c7983 */ /* 0x001ea20000300800 */
[C---:B---3--:R-:W-:Y:S02]  /*a920*/  SEL R5, R9.reuse, R5, !P0 ;  /* 0x0000000509057207 */ /* 0x048fe40004000000 */
[C---:B----4-:R-:W-:Y:S02]  /*a930*/  SEL R2, R9.reuse, R2, !P0 ;  /* 0x0000000209027207 */ /* 0x050fe40004000000 */
[----:B--2---:R-:W-:-:S05]  /*a940*/  SEL R28, R9, R28, !P0 ;  /* 0x0000001c091c7207 */ /* 0x004fca0004000000 */
[----:B------:R0:W-:Y:S04]  /*a950*/  STL [R1], R28 ;  /* 0x0000001c01007387 */ /* 0x0001e80000100800 */
[----:B------:R1:W-:Y:S01]  /*a960*/  STL [R1+0x1cc], R5 ;  /* 0x0001cc0501007387 */ /* 0x0003e20000100800 */
[C---:B0-----:R-:W-:Y:S02]  /*a970*/  SEL R28, R9.reuse, R6, !P0 ;  /* 0x00000006091c7207 */ /* 0x041fe40004000000 */
[C---:B-----5:R-:W-:Y:S02]  /*a980*/  SEL R6, R9.reuse, R7, !P0 ;  /* 0x0000000709067207 */ /* 0x060fe40004000000 */
[C---:B-1----:R-:W-:Y:S01]  /*a990*/  SEL R5, R9.reuse, R10, !P0 ;  /* 0x0000000a09057207 */ /* 0x042fe20004000000 */
[----:B------:R-:W-:Y:S01]  /*a9a0*/  STL [R1+0x1c8], R28 ;  /* 0x0001c81c01007387 */ /* 0x000fe20000100800 */
[----:B------:R-:W-:-:S03]  /*a9b0*/  SEL R7, R9, R11, !P0 ;  /* 0x0000000b09077207 */ /* 0x000fc60004000000 */
[----:B------:R0:W-:Y:S04]  /*a9c0*/  STL [R1+0x1c0], R6 ;  /* 0x0001c00601007387 */ /* 0x0001e80000100800 */
[----:B------:R1:W-:Y:S01]  /*a9d0*/  STL [R1+0x1bc], R5 ;  /* 0x0001bc0501007387 */ /* 0x0003e20000100800 */
[----:B0-----:R-:W-:-:S03]  /*a9e0*/  SEL R6, R9, R12, !P0 ;  /* 0x0000000c09067207 */ /* 0x001fc60004000000 */
[----:B------:R0:W-:Y:S01]  /*a9f0*/  STL [R1+0x1b8], R7 ;  /* 0x0001b80701007387 */ /* 0x0001e20000100800 */
[----:B-1----:R-:W-:-:S03]  /*aa00*/  SEL R5, R9, R13, !P0 ;  /* 0x0000000d09057207 */ /* 0x002fc60004000000 */
[----:B------:R1:W-:Y:S04]  /*aa10*/  STL [R1+0x1b4], R6 ;  /* 0x0001b40601007387 */ /* 0x0003e80000100800 */
[----:B------:R2:W-:Y:S01]  /*aa20*/  STL [R1+0x1b0], R5 ;  /* 0x0001b00501007387 */ /* 0x0005e20000100800 */
[C---:B0-----:R-:W-:Y:S02]  /*aa30*/  SEL R7, R9.reuse, R14, !P0 ;  /* 0x0000000e09077207 */ /* 0x041fe40004000000 */
[----:B-1----:R-:W-:-:S03]  /*aa40*/  SEL R6, R9, R15, !P0 ;  /* 0x0000000f09067207 */ /* 0x002fc60004000000 */
[----:B------:R0:W-:Y:S01]  /*aa50*/  STL [R1+0x1ac], R7 ;  /* 0x0001ac0701007387 */ /* 0x0001e20000100800 */
[----:B--2---:R-:W-:-:S03]  /*aa60*/  SEL R5, R9, R16, !P0 ;  /* 0x0000001009057207 */ /* 0x004fc60004000000 */
        /* <DEDUP_REMOVED lines=22> */
[----:B------:R-:W-:Y:S01]  /*abd0*/  STL [R1+0x160], R7 ;  /* 0x0001600701007387 */ /* 0x000fe20000100800 */
[C---:B--2---:R-:W-:Y:S02]  /*abe0*/  SEL R5, R9.reuse, R0, !P0 ;  /* 0x0000000009057207 */ /* 0x044fe40004000000 */
[C---:B------:R-:W-:Y:S01]  /*abf0*/  SEL R0, R9.reuse, R3, !P0 ;  /* 0x0000000309007207 */ /* 0x040fe20004000000 */
[----:B------:R-:W-:Y:S01]  /*ac00*/  STL [R1+0x16c], R6 ;  /* 0x00016c0601007387 */ /* 0x000fe20000100800 */
[----:B------:R-:W-:-:S03]  /*ac10*/  SEL R3, R9, R4, !P0 ;  /* 0x0000000409037207 */ /* 0x000fc60004000000 */
[----:B------:R-:W-:Y:S04]  /*ac20*/  STL [R1+0x180], R5 ;  /* 0x0001800501007387 */ /* 0x000fe80000100800 */
[----:B------:R0:W-:Y:S04]  /*ac30*/  STL [R1+0x184], R2 ;  /* 0x0001840201007387 */ /* 0x0001e80000100800 */
[----:B------:R1:W-:Y:S04]  /*ac40*/  STL [R1+0x17c], R0 ;  /* 0x00017c0001007387 */ /* 0x0003e80000100800 */
[----:B------:R-:W-:Y:S04]  /*ac50*/  STL [R1+0x178], R3 ;  /* 0x0001780301007387 */ /* 0x000fe80000100800 */
[----:B------:R-:W2:Y:S01]  /*ac60*/  LDL.LU R28, [R1+0x104] ;  /* 0x00010400011c7983 */ /* 0x000ea20000300800 */
[----:B0-----:R-:W-:-:S02]  /*ac70*/  SEL R2, R9, R8, !P0 ;  /* 0x0000000809027207 */ /* 0x001fc40004000000 */
[----:B-1----:R-:W-:-:S03]  /*ac80*/  SEL R0, R9, R29, !P0 ;  /* 0x0000001d09007207 */ /* 0x002fc60004000000 */
[----:B------:R-:W-:Y:S04]  /*ac90*/  STL [R1+0x174], R2 ;  /* 0x0001740201007387 */ /* 0x000fe80000100800 */
[----:B--2---:R0:W-:Y:S04]  /*aca0*/  STL [R1+0xb84], R28 ;  /* 0x000b841c01007387 */ /* 0x0041e80000100800 */
        /* <DEDUP_REMOVED lines=45> */
[----:B------:R0:W-:Y:S04]  /*af80*/  STL [R1+0x158], R28 ;  /* 0x0001581c01007387 */ /* 0x0001e80000100800 */
        /* <DEDUP_REMOVED lines=97> */
[C---:B-----5:R-:W-:Y:S02]  /*b5a0*/  SEL R7, R9.reuse, R7, !P0 ;  /* 0x0000000709077207 */ /* 0x060fe40004000000 */
[----:B------:R-:W-:-:S02]  /*b5b0*/  SEL R10, R9, R10, !P0 ;  /* 0x0000000a090a7207 */ /* 0x000fc40004000000 */
[C---:B------:R-:W-:Y:S02]  /*b5c0*/  SEL R11, R9.reuse, R11, !P0 ;  /* 0x0000000b090b7207 */ /* 0x040fe40004000000 */
[C---:B------:R-:W-:Y:S02]  /*b5d0*/  SEL R12, R9.reuse, R12, !P0 ;  /* 0x0000000c090c7207 */ /* 0x040fe40004000000 */
[C---:B------:R-:W-:Y:S02]  /*b5e0*/  SEL R13, R9.reuse, R13, !P0 ;  /* 0x0000000d090d7207 */ /* 0x040fe40004000000 */
[C---:B------:R-:W-:Y:S02]  /*b5f0*/  SEL R14, R9.reuse, R14, !P0 ;  /* 0x0000000e090e7207 */ /* 0x040fe40004000000 */
[C---:B------:R-:W-:Y:S02]  /*b600*/  SEL R15, R9.reuse, R15, !P0 ;  /* 0x0000000f090f7207 */ /* 0x040fe40004000000 */
        /* <DEDUP_REMOVED lines=18> */
[----:B--2---:R-:W-:-:S05]  /*b730*/  SEL R28, R9, R28, !P0 ;  /* 0x0000001c091c7207 */ /* 0x004fca0004000000 */
[----:B------:R0:W-:Y:S04]  /*b740*/  STL [R1+0xb8], R28 ;  /* 0x0000b81c01007387 */ /* 0x0001e80000100800 */
[----:B0-----:R-:W2:Y:S04]  /*b750*/  LDL.LU R28, [R1+0xb74] ;  /* 0x000b7400011c7983 */ /* 0x001ea80000300800 */
[----:B------:R0:W-:Y:S04]  /*b760*/  STL [R1+0xb0], R5 ;  /* 0x0000b00501007387 */ /* 0x0001e80000100800 */
[----:B0-----:R-:W3:Y:S04]  /*b770*/  LDL.LU R5, [R1+0xb70] ;  /* 0x000b700001057983 */ /* 0x001ee80000300800 */
[----:B------:R0:W-:Y:S04]  /*b780*/  STL [R1+0xac], R6 ;  /* 0x0000ac0601007387 */ /* 0x0001e80000100800 */
[----:B0-----:R-:W4:Y:S04]  /*b790*/  LDL.LU R6, [R1+0xb6c] ;  /* 0x000b6c0001067983 */ /* 0x001f280000300800 */
[----:B------:R0:W-:Y:S04]  /*b7a0*/  STL [R1+0xa8], R7 ;  /* 0x0000a80701007387 */ /* 0x0001e80000100800 */
[----:B0-----:R-:W5:Y:S04]  /*b7b0*/  LDL.LU R7, [R1+0xb68] ;  /* 0x000b680001077983 */ /* 0x001f680000300800 */
        /* <DEDUP_REMOVED lines=47> */
[----:B0-----:R-:W4:Y:S01]  /*bab0*/  LDL.LU R29, [R1+0xb08] ;  /* 0x000b0800011d7983 */ /* 0x001f220000300800 */
[----:B-----5:R-:W-:-:S02]  /*bac0*/  SEL R17, R9, R17, !P0 ;  /* 0x0000001109117207 */ /* 0x020fc40004000000 */
[C---:B--2---:R-:W-:Y:S02]  /*bad0*/  SEL R18, R9.reuse, R18, !P0 ;  /* 0x0000001209127207 */ /* 0x044fe40004000000 */
[C---:B---3--:R-:W-:Y:S02]  /*bae0*/  SEL R19, R9.reuse, R19, !P0 ;  /* 0x0000001309137207 */ /* 0x048fe40004000000 */
[C---:B----4-:R-:W-:Y:S02]  /*baf0*/  SEL R20, R9.reuse, R20, !P0 ;  /* 0x0000001409147207 */ /* 0x050fe40004000000 */
[C---:B------:R-:W-:Y:S02]  /*bb00*/  SEL R21, R9.reuse, R21, !P0 ;  /* 0x0000001509157207 */ /* 0x040fe40004000000 */
[C---:B------:R-:W-:Y:S02]  /*bb10*/  SEL R22, R9.reuse, R22, !P0 ;  /* 0x0000001609167207 */ /* 0x040fe40004000000 */
[----:B------:R-:W-:-:S02]  /*bb20*/  SEL R23, R9, R23, !P0 ;  /* 0x0000001709177207 */ /* 0x000fc40004000000 */
[C---:B------:R-:W-:Y:S02]  /*bb30*/  SEL R8, R9.reuse, R8, !P0 ;  /* 0x0000000809087207 */ /* 0x040fe40004000000 */
[----:B------:R-:W-:-:S05]  /*bb40*/  SEL R29, R9, R29, !P0 ;  /* 0x0000001d091d7207 */ /* 0x000fca0004000000 */
[----:B------:R0:W-:Y:S04]  /*bb50*/  STL [R1+0x24], R29 ;  /* 0x0000241d01007387 */ /* 0x0001e80000100800 */
[----:B------:R1:W-:Y:S01]  /*bb60*/  STL [R1+0x20], R8 ;  /* 0x0000200801007387 */ /* 0x0003e20000100800 */
[C---:B0-----:R-:W-:Y:S02]  /*bb70*/  SEL R29, R9.reuse, R4, !P0 ;  /* 0x00000004091d7207 */ /* 0x041fe40004000000 */
[C---:B------:R-:W-:Y:S02]  /*bb80*/  SEL R4, R9.reuse, R2, !P0 ;  /* 0x0000000209047207 */ /* 0x040fe40004000000 */
[C---:B-1----:R-:W-:Y:S02]  /*bb90*/  SEL R8, R9.reuse, R3, !P0 ;  /* 0x0000000309087207 */ /* 0x042fe40004000000 */
[C---:B------:R-:W-:Y:S01]  /*bba0*/  SEL R3, R9.reuse, R0, !P0 ;  /* 0x0000000009037207 */ /* 0x040fe20004000000 */
[----:B------:R0:W-:Y:S01]  /*bbb0*/  STL [R1+0x1c], R29 ;  /* 0x00001c1d01007387 */ /* 0x0001e20000100800 */
[----:B------:R-:W-:-:S02]  /*bbc0*/  SEL R2, R9, R27, !P0 ;  /* 0x0000001b09027207 */ /* 0x000fc40004000000 */
[C---:B------:R-:W-:Y:S01]  /*bbd0*/  SEL R0, R9.reuse, R26, !P0 ;  /* 0x0000001a09007207 */ /* 0x040fe20004000000 */
[----:B------:R1:W-:Y:S04]  /*bbe0*/  STL [R1+0x14], R8 ;  /* 0x0000140801007387 */ /* 0x0003e80000100800 */
[----:B------:R2:W-:Y:S04]  /*bbf0*/  STL [R1+0x10], R4 ;  /* 0x0000100401007387 */ /* 0x0005e80000100800 */
[----:B------:R3:W-:Y:S04]  /*bc00*/  STL [R1+0xc], R3 ;  /* 0x00000c0301007387 */ /* 0x0007e80000100800 */
[----:B------:R-:W4:Y:S01]  /*bc10*/  LDL.LU R26, [R1+0x1f0] ;  /* 0x0001f000011a7983 */ /* 0x000f220000300800 */
[----:B0-----:R-:W-:-:S03]  /*bc20*/  SEL R29, R9, R25, !P0 ;  /* 0x00000019091d7207 */ /* 0x001fc60004000000 */
[----:B------:R0:W-:Y:S04]  /*bc30*/  STL [R1+0x8], R2 ;  /* 0x0000080201007387 */ /* 0x0001e80000100800 */
[----:B-1----:R-:W5:Y:S01]  /*bc40*/  LDL.LU R8, [R1+0x1e4] ;  /* 0x0001e40001087983 */ /* 0x002f620000300800 */
[----:B------:R-:W-:-:S03]  /*bc50*/  SEL R27, R9, R24, !P0 ;  /* 0x00000018091b7207 */ /* 0x000fc60004000000 */
[----:B------:R1:W-:Y:S04]  /*bc60*/  STL [R1+0x4], R0 ;  /* 0x0000040001007387 */ /* 0x0003e80000100800 */
[----:B--2---:R-:W2:Y:S04]  /*bc70*/  LDL.LU R4, [R1+0x1dc] ;  /* 0x0001dc0001047983 */ /* 0x004ea80000300800 */
[----:B---3--:R-:W3:Y:S04]  /*bc80*/  LDL.LU R3, [R1+0x1d8] ;  /* 0x0001d80001037983 */ /* 0x008ee80000300800 */
[----:B0-----:R-:W3:Y:S04]  /*bc90*/  LDL.LU R2, [R1+0x1d4] ;  /* 0x0001d40001027983 */ /* 0x001ee80000300800 */
[----:B-1----:R-:W3:Y:S04]  /*bca0*/  LDL.LU R0, [R1+0x1d0] ;  /* 0x0001d00001007983 */ /* 0x002ee80000300800 */
[----:B------:R-:W3:Y:S04]  /*bcb0*/  LDL.LU R25, [R1+0x1ec] ;  /* 0x0001ec0001197983 */ /* 0x000ee80000300800 */
[----:B------:R0:W-:Y:S04]  /*bcc0*/  STL [R1+0xa7c], R29 ;  /* 0x000a7c1d01007387 */ /* 0x0001e80000100800 */
[----:B0-----:R-:W3:Y:S04]  /*bcd0*/  LDL.LU R29, [R1+0x1bc] ;  /* 0x0001bc00011d7983 */ /* 0x001ee80000300800 */
[----:B------:R0:W-:Y:S04]  /*bce0*/  STL [R1+0xa80], R27 ;  /* 0x000a801b01007387 */ /* 0x0001e80000100800 */
[----:B0-----:R-:W3:Y:S04]  /*bcf0*/  LDL.LU R27, [R1+0x1c0] ;  /* 0x0001c000011b7983 */ /* 0x001ee80000300800 */
[----:B------:R0:W-:Y:S04]  /*bd00*/  STL [R1+0xa84], R23 ;  /* 0x000a841701007387 */ /* 0x0001e80000100800 */
[----:B0-----:R-:W3:Y:S04]  /*bd10*/  LDL.LU R23, [R1+0x1c8] ;  /* 0x0001c80001177983 */ /* 0x001ee80000300800 */
[----:B------:R0:W-:Y:S04]  /*bd20*/  STL [R1+0xa88], R22 ;  /* 0x000a881601007387 */ /* 0x0001e80000100800 */
[----:B0-----:R-:W3:Y:S04]  /*bd30*/  LDL.LU R22, [R1+0x1cc] ;  /* 0x0001cc0001167983 */ /* 0x001ee80000300800 */
[----:B------:R0:W-:Y:S04]  /*bd40*/  STL [R1+0xa8c], R21 ;  /* 0x000a8c1501007387 */ /* 0x0001e80000100800 */
[----:B0-----:R-:W3:Y:S04]  /*bd50*/  LDL.LU R21, [R1] ;  /* 0x0000000001157983 */ /* 0x001ee80000300800 */
[----:B------:R0:W-:Y:S04]  /*bd60*/  STL [R1+0xa90], R20 ;  /* 0x000a901401007387 */ /* 0x0001e80000100800 */
[----:B0-----:R-:W3:Y:S04]  /*bd70*/  LDL.LU R20, [R1+0x1e0] ;  /* 0x0001e00001147983 */ /* 0x001ee80000300800 */
[----:B------:R0:W-:Y:S04]  /*bd80*/  STL [R1+0xa94], R19 ;  /* 0x000a941301007387 */ /* 0x0001e80000100800 */
[----:B0-----:R-:W3:Y:S04]  /*bd90*/  LDL.LU R19, [R1+0x1e8] ;  /* 0x0001e80001137983 */ /* 0x001ee80000300800 */
[----:B------:R0:W-:Y:S04]  /*bda0*/  STL [R1+0xa98], R18 ;  /* 0x000a981201007387 */ /* 0x0001e80000100800 */
[----:B0-----:R-:W3:Y:S04]  /*bdb0*/  LDL.LU R18, [R1+0x1c4] ;  /* 0x0001c40001127983 */ /* 0x001ee80000300800 */
[----:B------:R0:W-:Y:S04]  /*bdc0*/  STL [R1+0xa9c], R17 ;  /* 0x000a9c1101007387 */ /* 0x0001e80000100800 */
[----:B0-----:R-:W3:Y:S01]  /*bdd0*/  LDL.LU R17, [R1+0x1f4] ;  /* 0x0001f40001117983 */ /* 0x001ee20000300800 */
[----:B------:R-:W-:-:S02]  /*bde0*/  SEL R16, R9, R16, !P0 ;  /* 0x0000001009107207 */ /* 0x000fc40004000000 */
[C---:B------:R-:W-:Y:S02]  /*bdf0*/  SEL R15, R9.reuse, R15, !P0 ;  /* 0x0000000f090f7207 */ /* 0x040fe40004000000 */
[C---:B------:R-:W-:Y:S02]  /*be00*/  SEL R14, R9.reuse, R14, !P0 ;  /* 0x0000000e090e7207 */ /* 0x040fe40004000000 */
[C---:B------:R-:W-:Y:S01]  /*be10*/  SEL R13, R9.reuse, R13, !P0 ;  /* 0x0000000d090d7207 */ /* 0x040fe20004000000 */
[----:B------:R-:W-:Y:S01]  /*be20*/  STL [R1+0xaa0], R16 ;  /* 0x000aa01001007387 */ /* 0x000fe20000100800 */
[C---:B------:R-:W-:Y:S02]  /*be30*/  SEL R12, R9.reuse, R12, !P0 ;  /* 0x0000000c090c7207 */ /* 0x040fe40004000000 */
[C---:B------:R-:W-:Y:S01]  /*be40*/  SEL R11, R9.reuse, R11, !P0 ;  /* 0x0000000b090b7207 */ /* 0x040fe20004000000 */
[----:B------:R-:W-:Y:S01]  /*be50*/  STL [R1+0xaa4], R15 ;  /* 0x000aa40f01007387 */ /* 0x000fe20000100800 */
[----:B------:R-:W-:-:S02]  /*be60*/  SEL R10, R9, R10, !P0 ;  /* 0x0000000a090a7207 */ /* 0x000fc40004000000 */
[C---:B------:R-:W-:Y:S01]  /*be70*/  SEL R7, R9.reuse, R7, !P0 ;  /* 0x0000000709077207 */ /* 0x040fe20004000000 */
[----:B------:R-:W-:Y:S01]  /*be80*/  STL [R1+0xaa8], R14 ;  /* 0x000aa80e01007387 */ /* 0x000fe20000100800 */
[----:B------:R-:W-:-:S03]  /*be90*/  SEL R6, R9, R6, !P0 ;  /* 0x0000000609067207 */ /* 0x000fc60004000000 */
[----:B------:R-:W-:Y:S01]  /*bea0*/  STL [R1+0xaac], R13 ;  /* 0x000aac0d01007387 */ /* 0x000fe20000100800 */
[----:B------:R-:W-:-:S03]  /*beb0*/  SEL R24, R9, R5, !P0 ;  /* 0x0000000509187207 */ /* 0x000fc60004000000 */
[----:B------:R-:W-:Y:S01]  /*bec0*/  STL [R1+0xab0], R12 ;  /* 0x000ab00c01007387 */ /* 0x000fe20000100800 */
[----:B------:R-:W-:-:S03]  /*bed0*/  SEL R28, R9, R28, !P0 ;  /* 0x0000001c091c7207 */ /* 0x000fc60004000000 */
[----:B------:R-:W-:Y:S04]  /*bee0*/  STL [R1+0xab4], R11 ;  /* 0x000ab40b01007387 */ /* 0x000fe80000100800 */
[----:B------:R-:W-:Y:S04]  /*bef0*/  STL [R1+0xab8], R10 ;  /* 0x000ab80a01007387 */ /* 0x000fe80000100800 */
[----:B------:R-:W-:Y:S04]  /*bf00*/  STL [R1+0xabc], R7 ;  /* 0x000abc0701007387 */ /* 0x000fe80000100800 */
[----:B------:R0:W-:Y:S04]  /*bf10*/  STL [R1+0xac0], R6 ;  /* 0x000ac00601007387 */ /* 0x0001e80000100800 */
[----:B------:R-:W-:Y:S04]  /*bf20*/  STL [R1+0xac4], R24 ;  /* 0x000ac41801007387 */ /* 0x000fe80000100800 */
[----:B------:R-:W-:Y:S01]  /*bf30*/  STL [R1+0xac8], R28 ;  /* 0x000ac81c01007387 */ /* 0x000fe20000100800 */
[----:B----4-:R-:W-:-:S02]  /*bf40*/  IMAD R26, R26, UR4, RZ ;  /* 0x000000041a1a7c24 */ /* 0x010fc4000f8e02ff */
[----:B-----5:R-:W-:Y:S02]  /*bf50*/  IMAD R8, R8, UR4, RZ ;  /* 0x0000000408087c24 */ /* 0x020fe4000f8e02ff */
[----:B--2---:R-:W-:Y:S02]  /*bf60*/  IMAD R4, R4, UR4, RZ ;  /* 0x0000000404047c24 */ /* 0x004fe4000f8e02ff */
[----:B---3--:R-:W-:Y:S02]  /*bf70*/  IMAD R3, R3, UR4, RZ ;  /* 0x0000000403037c24 */ /* 0x008fe4000f8e02ff */
[----:B------:R-:W-:Y:S02]  /*bf80*/  IMAD R2, R2, UR4, RZ ;  /* 0x0000000402027c24 */ /* 0x000fe4000f8e02ff */
[----:B------:R-:W-:Y:S02]  /*bf90*/  IMAD R25, R25, UR4, RZ ;  /* 0x0000000419197c24 */ /* 0x000fe4000f8e02ff */
[----:B------:R-:W-:-:S02]  /*bfa0*/  IMAD R0, R0, UR4, RZ ;  /* 0x0000000400007c24 */ /* 0x000fc4000f8e02ff */
[----:B------:R-:W-:Y:S02]  /*bfb0*/  IMAD R9, R19, UR4, RZ ;  /* 0x0000000413097c24 */ /* 0x000fe4000f8e02ff */
[----:B------:R-:W-:Y:S01]  /*bfc0*/  IMAD R5, R18, UR5, RZ ;  /* 0x0000000512057c24 */ /* 0x000fe2000f8e02ff */
[----:B------:R-:W-:Y:S01]  /*bfd0*/  ULDC UR5, c[0x0][0x238] ;  /* 0x00008e0000057ab9 */ /* 0x000fe20000000800 */
[----:B0-----:R-:W-:-:S05]  /*bfe0*/  IMAD R6, R17, UR4, RZ ;  /* 0x0000000411067c24 */ /* 0x001fca000f8e02ff */
[----:B------:R-:W-:Y:S04]  /*bff0*/  STL [R1+0x1f4], R6 ;  /* 0x0001f40601007387 */ /* 0x000fe80000100800 */
[----:B------:R-:W-:Y:S04]  /*c000*/  STL [R1+0xacc], R26 ;  /* 0x000acc1a01007387 */ /* 0x000fe80000100800 */
[----:B------:R0:W-:Y:S04]  /*c010*/  STL [R1+0x1c4], R5 ;  /* 0x0001c40501007387 */ /* 0x0001e80000100800 */
[----:B------:R-:W-:Y:S01]  /*c020*/  STL [R1+0xad0], R25 ;  /* 0x000ad01901007387 */ /* 0x000fe20000100800 */
[----:B0-----:R-:W-:-:S03]  /*c030*/  IMAD R5, R20, UR4, RZ ;  /* 0x0000000414057c24 */ /* 0x001fc6000f8e02ff */
[----:B------:R-:W-:Y:S04]  /*c040*/  STL [R1+0xad4], R9 ;  /* 0x000ad40901007387 */ /* 0x000fe80000100800 */
[----:B------:R-:W-:Y:S04]  /*c050*/  STL [R1+0xad8], R8 ;  /* 0x000ad80801007387 */ /* 0x000fe80000100800 */
[----:B------:R-:W-:Y:S04]  /*c060*/  STL [R1+0xadc], R5 ;  /* 0x000adc0501007387 */ /* 0x000fe80000100800 */
[----:B------:R-:W-:Y:S04]  /*c070*/  STL [R1+0xae0], R4 ;  /* 0x000ae00401007387 */ /* 0x000fe80000100800 */
[----:B------:R0:W-:Y:S04]  /*c080*/  STL [R1+0xae4], R3 ;  /* 0x000ae40301007387 */ /* 0x0001e80000100800 */
[----:B------:R1:W-:Y:S04]  /*c090*/  STL [R1+0xae8], R2 ;  /* 0x000ae80201007387 */ /* 0x0003e80000100800 */
[----:B------:R2:W-:Y:S01]  /*c0a0*/  STL [R1+0xaec], R0 ;  /* 0x000aec0001007387 */ /* 0x0005e20000100800 */
[----:B0-----:R-:W-:-:S02]  /*c0b0*/  IMAD R3, R21, UR4, RZ ;  /* 0x0000000415037c24 */ /* 0x001fc4000f8e02ff */
[----:B-1----:R-:W-:-:S03]  /*c0c0*/  IMAD R2, R22, UR4, RZ ;  /* 0x0000000416027c24 */ /* 0x002fc6000f8e02ff */
[----:B------:R-:W-:Y:S01]  /*c0d0*/  STL [R1], R3 ;  /* 0x0000000301007387 */ /* 0x000fe20000100800 */
[----:B--2---:R-:W-:-:S03]  /*c0e0*/  IMAD R0, R23, UR4, RZ ;  /* 0x0000000417007c24 */ /* 0x004fc6000f8e02ff */
[----:B------:R-:W-:Y:S04]  /*c0f0*/  STL [R1+0x18], R2 ;  /* 0x0000180201007387 */ /* 0x000fe80000100800 */
[----:B------:R0:W-:Y:S04]  /*c100*/  STL [R1+0x2c], R0 ;  /* 0x00002c0001007387 */ /* 0x0001e80000100800 */
[----:B0-----:R-:W2:Y:S01]  /*c110*/  LDL.LU R0, [R1+0x1b0] ;  /* 0x0001b00001007983 */ /* 0x001ea20000300800 */
[----:B------:R-:W-:Y:S02]  /*c120*/  IMAD R3, R27, UR4, RZ ;  /* 0x000000041b037c24 */ /* 0x000fe4000f8e02ff */
[----:B------:R-:W-:-:S03]  /*c130*/  IMAD R2, R29, UR4, RZ ;  /* 0x000000041d027c24 */ /* 0x000fc6000f8e02ff */
[----:B------:R-:W-:Y:S04]  /*c140*/  STL [R1+0x44], R3 ;  /* 0x0000440301007387 */ /* 0x000fe80000100800 */
[----:B--2---:R0:W-:Y:S04]  /*c150*/  STL [R1+0xb00], R0 ;  /* 0x000b000001007387 */ /* 0x0041e80000100800 */
[----:B------:R-:W-:Y:S04]  /*c160*/  STL [R1+0x50], R2 ;  /* 0x0000500201007387 */ /* 0x000fe80000100800 */
        /* <DEDUP_REMOVED lines=31> */
[----:B--2---:R-:W-:-:S05]  /*c360*/  IMAD R0, R0, UR4, RZ ;  /* 0x0000000400007c24 */ /* 0x004fca000f8e02ff */
[----:B------:R0:W-:Y:S04]  /*c370*/  STL [R1+0x64], R0 ;  /* 0x0000640001007387 */ /* 0x0001e80000100800 */
[----:B0-----:R-:W2:Y:S02]  /*c380*/  LDL.LU R0, [R1+0xb04] ;  /* 0x000b040001007983 */ /* 0x001ea40000300800 */
[----:B--2---:R-:W-:-:S05]  /*c390*/  IMAD R0, R0, UR4, RZ ;  /* 0x0000000400007c24 */ /* 0x004fca000f8e02ff */
[----:B------:R0:W-:Y:S04]  /*c3a0*/  STL [R1+0x70], R0 ;  /* 0x0000700001007387 */ /* 0x0001e80000100800 */
[----:B0-----:R-:W2:Y:S01]  /*c3b0*/  LDL.LU R0, [R1+0xb00] ;  /* 0x000b000001007983 */ /* 0x001ea20000300800 */
[----:B---3--:R-:W-:Y:S02]  /*c3c0*/  IMAD R2, R2, UR4, RZ ;  /* 0x0000000402027c24 */ /* 0x008fe4000f8e02ff */
[----:B--2---:R-:W-:-:S05]  /*c3d0*/  IMAD R0, R0, UR4, RZ ;  /* 0x0000000400007c24 */ /* 0x004fca000f8e02ff */
[----:B------:R4:W-:Y:S04]  /*c3e0*/  STL [R1+0x80], R0 ;  /* 0x0000800001007387 */ /* 0x0009e80000100800 */
[----:B------:R0:W-:Y:S01]  /*c3f0*/  STL [R1+0x90], R2 ;  /* 0x0000900201007387 */ /* 0x0001e20000100800 */
[----:B----4-:R-:W-:Y:S02]  /*c400*/  IMAD R0, R3, UR4, RZ ;  /* 0x0000000403007c24 */ /* 0x010fe4000f8e02ff */
[----:B-----5:R-:W-:Y:S02]  /*c410*/  IMAD R3, R4, UR4, RZ ;  /* 0x0000000404037c24 */ /* 0x020fe4000f8e02ff */
[----:B0-----:R-:W-:Y:S01]  /*c420*/  IMAD R2, R5, UR4, RZ ;  /* 0x0000000405027c24 */ /* 0x001fe2000f8e02ff */
[----:B------:R0:W-:Y:S04]  /*c430*/  STL [R1+0xa4], R0 ;  /* 0x0000a40001007387 */ /* 0x0001e80000100800 */
[----:B------:R1:W-:Y:S01]  /*c440*/  STL [R1+0xb4], R3 ;  /* 0x0000b40301007387 */ /* 0x0003e20000100800 */
[----:B0-----:R-:W-:-:S03]  /*c450*/  IMAD R0, R8, UR4, RZ ;  /* 0x0000000408007c24 */ /* 0x001fc6000f8e02ff */
[----:B------:R0:W-:Y:S01]  /*c460*/  STL [R1+0xc4], R2 ;  /* 0x0000c40201007387 */ /* 0x0001e20000100800 */
[----:B-1----:R-:W-:-:S03]  /*c470*/  IMAD R3, R9, UR4, RZ ;  /* 0x0000000409037c24 */ /* 0x002fc6000f8e02ff */
[----:B------:R1:W-:Y:S01]  /*c480*/  STL [R1+0xd8], R0 ;  /* 0x0000d80001007387 */ /* 0x0003e20000100800 */
[----:B0-----:R-:W-:-:S03]  /*c490*/  IMAD R2, R25, UR4, RZ ;  /* 0x0000000419027c24 */ /* 0x001fc6000f8e02ff */
[----:B------:R0:W-:Y:S01]  /*c4a0*/  STL [R1+0xe4], R3 ;  /* 0x0000e40301007387 */ /* 0x0001e20000100800 */
[----:B-1----:R-:W-:-:S03]  /*c4b0*/  IMAD R0, R26, UR4, RZ ;  /* 0x000000041a007c24 */ /* 0x002fc6000f8e02ff */
[----:B------:R1:W-:Y:S04]  /*c4c0*/  STL [R1+0xf8], R2 ;  /* 0x0000f80201007387 */ /* 0x0003e80000100800 */
[----:B------:R2:W-:Y:S01]  /*c4d0*/  STL [R1+0x108], R0 ;  /* 0x0001080001007387 */ /* 0x0005e20000100800 */
[----:B0-----:R-:W-:Y:S02]  /*c4e0*/  IMAD R3, R28, UR4, RZ ;  /* 0x000000041c037c24 */ /* 0x001fe4000f8e02ff */
[----:B-1----:R-:W-:-:S03]  /*c4f0*/  IMAD R2, R24, UR4, RZ ;  /* 0x0000000418027c24 */ /* 0x002fc6000f8e02ff */
[----:B------:R0:W-:Y:S01]  /*c500*/  STL [R1+0x118], R3 ;  /* 0x0001180301007387 */ /* 0x0001e20000100800 */
[----:B--2---:R-:W-:-:S03]  /*c510*/  IMAD R0, R6, UR4, RZ ;  /* 0x0000000406007c24 */ /* 0x004fc6000f8e02ff */
        /* <DEDUP_REMOVED lines=28> */
[----:B------:R-:W-:Y:S01]  /*c6e0*/  STL [R1+0x158], R3 ;  /* 0x0001580301007387 */ /* 0x000fe20000100800 */
        /* <DEDUP_REMOVED lines=144> */
[----:B----4-:R-:W-:Y:S02]  /*cff0*/  IMAD R3, R3, UR4, RZ ;  /* 0x0000000403037c24 */ /* 0x010fe4000f8e02ff */
[----:B-----5:R-:W-:Y:S02]  /*d000*/  IMAD R4, R4, UR4, RZ ;  /* 0x0000000404047c24 */ /* 0x020fe4000f8e02ff */
[----:B------:R-:W-:-:S02]  /*d010*/  IMAD R5, R5, UR4, RZ ;  /* 0x0000000405057c24 */ /* 0x000fc4000f8e02ff */
[----:B------:R-:W-:Y:S02]  /*d020*/  IMAD R8, R8, UR4, RZ ;  /* 0x0000000408087c24 */ /* 0x000fe4000f8e02ff */
[----:B------:R-:W-:Y:S02]  /*d030*/  IMAD R9, R9, UR4, RZ ;  /* 0x0000000409097c24 */ /* 0x000fe4000f8e02ff */
[----:B------:R-:W-:Y:S02]  /*d040*/  IMAD R25, R25, UR4, RZ ;  /* 0x0000000419197c24 */ /* 0x000fe4000f8e02ff */
[----:B------:R-:W-:Y:S02]  /*d050*/  IMAD R26, R26, UR4, RZ ;  /* 0x000000041a1a7c24 */ /* 0x000fe4000f8e02ff */
[----:B------:R-:W-:Y:S02]  /*d060*/  IMAD R28, R28, UR4, RZ ;  /* 0x000000041c1c7c24 */ /* 0x000fe4000f8e02ff */
        /* <DEDUP_REMOVED lines=19> */
[----:B--2---:R-:W-:-:S05]  /*d1a0*/  IMAD R0, R0, UR4, RZ ;  /* 0x0000000400007c24 */ /* 0x004fca000f8e02ff */
        /* <DEDUP_REMOVED lines=58> */
[----:B-----5:R-:W-:-:S02]  /*d550*/  IMAD R7, R7, UR4, RZ ;  /* 0x0000000407077c24 */ /* 0x020fc4000f8e02ff */
[----:B--2---:R-:W-:Y:S02]  /*d560*/  IMAD R10, R10, UR4, RZ ;  /* 0x000000040a0a7c24 */ /* 0x004fe4000f8e02ff */
[----:B---3--:R-:W-:Y:S02]  /*d570*/  IMAD R11, R11, UR4, RZ ;  /* 0x000000040b0b7c24 */ /* 0x008fe4000f8e02ff */
[----:B----4-:R-:W-:Y:S02]  /*d580*/  IMAD R12, R12, UR4, RZ ;  /* 0x000000040c0c7c24 */ /* 0x010fe4000f8e02ff */
[----:B------:R-:W-:Y:S02]  /*d590*/  IMAD R21, R21, UR4, RZ ;  /* 0x0000000415157c24 */ /* 0x000fe4000f8e02ff */
[----:B------:R-:W-:Y:S02]  /*d5a0*/  IMAD R22, R22, UR4, RZ ;  /* 0x0000000416167c24 */ /* 0x000fe4000f8e02ff */
[----:B------:R-:W-:-:S02]  /*d5b0*/  IMAD R23, R23, UR4, RZ ;  /* 0x0000000417177c24 */ /* 0x000fc4000f8e02ff */
[----:B------:R-:W-:Y:S02]  /*d5c0*/  IMAD R27, R27, UR4, RZ ;  /* 0x000000041b1b7c24 */ /* 0x000fe4000f8e02ff */
[----:B------:R-:W-:-:S05]  /*d5d0*/  IMAD R29, R29, UR4, RZ ;  /* 0x000000041d1d7c24 */ /* 0x000fca000f8e02ff */
[----:B------:R-:W-:Y:S04]  /*d5e0*/  STL [R1+0xa68], R29 ;  /* 0x000a681d01007387 */ /* 0x000fe80000100800 */
[----:B------:R0:W-:Y:S04]  /*d5f0*/  STL [R1+0xa6c], R27 ;  /* 0x000a6c1b01007387 */ /* 0x0001e80000100800 */
[----:B------:R-:W-:Y:S04]  /*d600*/  STL [R1+0xa70], R23 ;  /* 0x000a701701007387 */ /* 0x000fe80000100800 */
[----:B------:R-:W-:Y:S04]  /*d610*/  STL [R1+0xa74], R22 ;  /* 0x000a741601007387 */ /* 0x000fe80000100800 */
[----:B------:R-:W-:Y:S04]  /*d620*/  STL [R1+0xa78], R21 ;  /* 0x000a781501007387 */ /* 0x000fe80000100800 */
[----:B------:R-:W-:Y:S04]  /*d630*/  STL [R1+0x188], R12 ;  /* 0x0001880c01007387 */ /* 0x000fe80000100800 */
[----:B------:R-:W-:Y:S04]  /*d640*/  STL [R1+0x18c], R11 ;  /* 0x00018c0b01007387 */ /* 0x000fe80000100800 */
[----:B0-----:R-:W2:Y:S04]  /*d650*/  LDL.LU R27, [R1] ;  /* 0x00000000011b7983 */ /* 0x001ea80000300800 */
[----:B------:R-:W-:Y:S04]  /*d660*/  STL [R1+0x190], R10 ;  /* 0x0001900a01007387 */ /* 0x000fe80000100800 */
[----:B------:R0:W-:Y:S04]  /*d670*/  STL [R1+0x194], R7 ;  /* 0x0001940701007387 */ /* 0x0001e80000100800 */
[----:B------:R-:W3:Y:S01]  /*d680*/  LDL.LU R29, [R1+0x18] ;  /* 0x00001800011d7983 */ /* 0x000ee20000300800 */
[----:B------:R-:W-:Y:S01]  /*d690*/  IMAD R6, R6, UR4, RZ ;  /* 0x0000000406067c24 */ /* 0x000fe2000f8e02ff */
[----:B0-----:R-:W-:-:S04]  /*d6a0*/  IADD3 R7, P4, R26, UR10, RZ ;  /* 0x0000000a1a077c10 */ /* 0x001fc8000ff9e0ff */
[----:B------:R0:W-:Y:S04]  /*d6b0*/  STL [R1+0x198], R6 ;  /* 0x0001980601007387 */ /* 0x0001e80000100800 */
[----:B------:R1:W-:Y:S01]  /*d6c0*/  STL [R1+0x3b4], R7 ;  /* 0x0003b40701007387 */ /* 0x0003e20000100800 */
[----:B0-----:R-:W-:Y:S02]  /*d6d0*/  IADD3 R6, P3, R25, UR10, RZ ;  /* 0x0000000a19067c10 */ /* 0x001fe4000ff7e0ff */
[----:B-1----:R-:W-:-:S03]  /*d6e0*/  IADD3 R7, P2, R9, UR10, RZ ;  /* 0x0000000a09077c10 */ /* 0x002fc6000ff5e0ff */
[----:B------:R0:W-:Y:S01]  /*d6f0*/  STL [R1+0x3b8], R6 ;  /* 0x0003b80601007387 */ /* 0x0001e20000100800 */
[----:B------:R-:W-:-:S03]  /*d700*/  SHF.R.S32.HI R10, RZ, 0x1f, R9 ;  /* 0x0000001fff0a7819 */ /* 0x000fc60000011409 */
[----:B------:R1:W-:Y:S01]  /*d710*/  STL [R1+0x3bc], R7 ;  /* 0x0003bc0701007387 */ /* 0x0003e20000100800 */
[----:B0-----:R-:W-:Y:S02]  /*d720*/  IADD3 R6, P1, R8, UR10, RZ ;  /* 0x0000000a08067c10 */ /* 0x001fe4000ff3e0ff */
[----:B-1----:R-:W-:-:S03]  /*d730*/  SHF.R.S32.HI R7, RZ, 0x1f, R5 ;  /* 0x0000001fff077819 */ /* 0x002fc60000011405 */
[----:B------:R0:W-:Y:S01]  /*d740*/  STL [R1+0x3c0], R6 ;  /* 0x0003c00601007387 */ /* 0x0001e20000100800 */
[----:B------:R-:W-:Y:S02]  /*d750*/  IADD3 R5, P0, R5, UR10, RZ ;  /* 0x0000000a05057c10 */ /* 0x000fe4000ff1e0ff */
[----:B------:R-:W-:Y:S02]  /*d760*/  SHF.R.S32.HI R9, RZ, 0x1f, R8 ;  /* 0x0000001fff097819 */ /* 0x000fe40000011408 */
[----:B------:R-:W-:Y:S02]  /*d770*/  SHF.R.S32.HI R11, RZ, 0x1f, R25 ;  /* 0x0000001fff0b7819 */ /* 0x000fe40000011419 */
[----:B------:R-:W-:Y:S01]  /*d780*/  IADD3 R8, P5, R3, UR10, RZ ;  /* 0x0000000a03087c10 */ /* 0x000fe2000ffbe0ff */
[----:B------:R-:W4:Y:S01]  /*d790*/  LDL.LU R25, [R1+0x50] ;  /* 0x0000500001197983 */ /* 0x000f220000300800 */
[----:B0-----:R-:W-:Y:S02]  /*d7a0*/  SHF.R.S32.HI R6, RZ, 0x1f, R4 ;  /* 0x0000001fff067819 */ /* 0x001fe40000011404 */
[----:B------:R-:W-:Y:S01]  /*d7b0*/  IADD3 R4, P6, R4, UR10, RZ ;  /* 0x0000000a04047c10 */ /* 0x000fe2000ffde0ff */
[----:B------:R0:W-:Y:S01]  /*d7c0*/  STL [R1+0x3c4], R5 ;  /* 0x0003c40501007387 */ /* 0x0001e20000100800 */
[----:B------:R-:W-:-:S03]  /*d7d0*/  SHF.R.S32.HI R12, RZ, 0x1f, R26 ;  /* 0x0000001fff0c7819 */ /* 0x000fc6000001141a */
[----:B------:R-:W5:Y:S04]  /*d7e0*/  LDL.LU R26, [R1+0x64] ;  /* 0x00006400011a7983 */ /* 0x000f680000300800 */
[----:B------:R1:W-:Y:S01]  /*d7f0*/  STL [R1+0x3d0], R4 ;  /* 0x0003d00401007387 */ /* 0x0003e20000100800 */
[----:B0-----:R-:W-:Y:S02]  /*d800*/  SHF.R.S32.HI R5, RZ, 0x1f, R3 ;  /* 0x0000001fff057819 */ /* 0x001fe40000011403 */
[----:B------:R-:W-:Y:S01]  /*d810*/  IADD3.X R3, R12, UR11, RZ, P4, !PT ;  /* 0x0000000b0c037c10 */ /* 0x000fe2000a7fe4ff */
[----:B------:R0:W-:Y:S04]  /*d820*/  STL [R1+0x3d4], R8 ;  /* 0x0003d40801007387 */ /* 0x0001e80000100800 */
[----:B------:R-:W4:Y:S01]  /*d830*/  LDL.LU R12, [R1+0x44] ;  /* 0x00004400010c7983 */ /* 0x000f220000300800 */
[----:B-1----:R-:W-:-:S03]  /*d840*/  SHF.R.S32.HI R4, RZ, 0x1f, R2 ;  /* 0x0000001fff047819 */ /* 0x002fc60000011402 */
[----:B------:R-:W5:Y:S01]  /*d850*/  LDL.LU R21, [R1+0x70] ;  /* 0x0000700001157983 */ /* 0x000f620000300800 */
[----:B0-----:R-:W-:-:S03]  /*d860*/  IADD3 R8, P4, R2, UR10, RZ ;  /* 0x0000000a02087c10 */ /* 0x001fc6000ff9e0ff */
[----:B------:R-:W-:Y:S01]  /*d870*/  STL [R1+0x414], R3 ;  /* 0x0004140301007387 */ /* 0x000fe20000100800 */
[----:B------:R-:W-:-:S03]  /*d880*/  IADD3.X R2, R11, UR11, RZ, P3, !PT ;  /* 0x0000000b0b027c10 */ /* 0x000fc60009ffe4ff */
[----:B------:R0:W-:Y:S04]  /*d890*/  STL [R1+0x3d8], R8 ;  /* 0x0003d80801007387 */ /* 0x0001e80000100800 */
[----:B------:R-:W4:Y:S04]  /*d8a0*/  LDL.LU R11, [R1+0x2c] ;  /* 0x00002c00010b7983 */ /* 0x000f280000300800 */
[----:B------:R-:W5:Y:S01]  /*d8b0*/  LDL.LU R22, [R1+0x80] ;  /* 0x0000800001167983 */ /* 0x000f620000300800 */
[----:B0-----:R-:W-:Y:S02]  /*d8c0*/  IADD3 R8, P3, R0, UR10, RZ ;  /* 0x0000000a00087c10 */ /* 0x001fe4000ff7e0ff */
[----:B------:R-:W-:Y:S01]  /*d8d0*/  SHF.R.S32.HI R3, RZ, 0x1f, R0 ;  /* 0x0000001fff037819 */ /* 0x000fe20000011400 */
[----:B------:R-:W-:Y:S01]  /*d8e0*/  STL [R1+0x418], R2 ;  /* 0x0004180201007387 */ /* 0x000fe20000100800 */
[----:B------:R-:W-:-:S03]  /*d8f0*/  IADD3.X R0, R10, UR11, RZ, P2, !PT ;  /* 0x0000000b0a007c10 */ /* 0x000fc600097fe4ff */
[----:B------:R0:W-:Y:S04]  /*d900*/  STL [R1+0x3dc], R8 ;  /* 0x0003dc0801007387 */ /* 0x0001e80000100800 */
[----:B------:R-:W5:Y:S04]  /*d910*/  LDL.LU R23, [R1+0x90] ;  /* 0x0000900001177983 */ /* 0x000f680000300800 */
[----:B------:R3:W-:Y:S01]  /*d920*/  STL [R1+0x41c], R0 ;  /* 0x00041c0001007387 */ /* 0x0007e20000100800 */
[----:B0-----:R-:W-:Y:S02]  /*d930*/  IADD3.X R8, R9, UR11, RZ, P1, !PT ;  /* 0x0000000b09087c10 */ /* 0x001fe40008ffe4ff */
[----:B--2---:R-:W-:-:S02]  /*d940*/  IADD3 R10, P2, R27, UR10, RZ ;  /* 0x0000000a1b0a7c10 */ /* 0x004fc4000ff5e0ff */
[----:B------:R-:W-:-:S03]  /*d950*/  SHF.R.S32.HI R2, RZ, 0x1f, R27 ;  /* 0x0000001fff027819 */ /* 0x000fc6000001141b */
[----:B------:R-:W-:Y:S04]  /*d960*/  STL [R1+0x3e0], R10 ;  /* 0x0003e00a01007387 */ /* 0x000fe80000100800 */
[----:B------:R-:W2:Y:S01]  /*d970*/  LDL.LU R27, [R1+0xa4] ;  /* 0x0000a400011b7983 */ /* 0x000ea20000300800 */
[----:B---3--:R-:W-:-:S03]  /*d980*/  SHF.R.S32.HI R0, RZ, 0x1f, R29 ;  /* 0x0000001fff007819 */ /* 0x008fc6000001141d */
[----:B------:R4:W-:Y:S01]  /*d990*/  STL [R1+0x420], R8 ;  /* 0x0004200801007387 */ /* 0x0009e20000100800 */
[----:B------:R-:W-:-:S03]  /*d9a0*/  IADD3 R9, P1, R29, UR10, RZ ;  /* 0x0000000a1d097c10 */ /* 0x000fc6000ff3e0ff */
[----:B------:R-:W3:Y:S01]  /*d9b0*/  LDL.LU R29, [R1+0xb4] ;  /* 0x0000b400011d7983 */ /* 0x000ee20000300800 */
[----:B------:R-:W-:-:S03]  /*d9c0*/  IADD3.X R7, R7, UR11, RZ, P0, !PT ;  /* 0x0000000b07077c10 */ /* 0x000fc600087fe4ff */
[----:B------:R0:W-:Y:S01]  /*d9d0*/  STL [R1+0x3e4], R9 ;  /* 0x0003e40901007387 */ /* 0x0001e20000100800 */
[----:B------:R-:W-:Y:S02]  /*d9e0*/  IADD3.X R6, R6, UR11, RZ, P6, !PT ;  /* 0x0000000b06067c10 */ /* 0x000fe4000b7fe4ff */
[----:B------:R-:W-:Y:S02]  /*d9f0*/  IADD3.X R5, R5, UR11, RZ, P5, !PT ;  /* 0x0000000b05057c10 */ /* 0x000fe4000affe4ff */
[----:B------:R-:W-:Y:S02]  /*da00*/  IADD3.X R4, R4, UR11, RZ, P4, !PT ;  /* 0x0000000b04047c10 */ /* 0x000fe4000a7fe4ff */
[----:B------:R-:W-:Y:S02]  /*da10*/  IADD3.X R3, R3, UR11, RZ, P3, !PT ;  /* 0x0000000b03037c10 */ /* 0x000fe40009ffe4ff */
[----:B------:R-:W-:Y:S02]  /*da20*/  IADD3.X R2, R2, UR11, RZ, P2, !PT ;  /* 0x0000000b02027c10 */ /* 0x000fe400097fe4ff */
[----:B------:R-:W-:-:S02]  /*da30*/  IADD3.X R0, R0, UR11, RZ, P1, !PT ;  /* 0x0000000b00007c10 */ /* 0x000fc40008ffe4ff */
[----:B----4-:R-:W-:Y:S02]  /*da40*/  SHF.R.S32.HI R8, RZ, 0x1f, R11 ;  /* 0x0000001fff087819 */ /* 0x010fe4000001140b */
[----:B0-----:R-:W-:Y:S02]  /*da50*/  IADD3 R9, P0, R11, UR10, RZ ;  /* 0x0000000a0b097c10 */ /* 0x001fe4000ff1e0ff */
[----:B------:R-:W4:Y:S04]  /*da60*/  LDL.LU R11, [R1+0xc4] ;  /* 0x0000c400010b7983 */ /* 0x000f280000300800 */
[----:B------:R0:W-:Y:S04]  /*da70*/  STL [R1+0x424], R7 ;  /* 0x0004240701007387 */ /* 0x0001e80000100800 */
[----:B------:R1:W-:Y:S01]  /*da80*/  STL [R1+0x3e8], R9 ;  /* 0x0003e80901007387 */ /* 0x0003e20000100800 */
[----:B0-----:R-:W-:-:S02]  /*da90*/  SHF.R.S32.HI R7, RZ, 0x1f, R12 ;  /* 0x0000001fff077819 */ /* 0x001fc4000001140c */
[----:B-1----:R-:W-:Y:S02]  /*daa0*/  IADD3 R9, P6, R12, UR10, RZ ;  /* 0x0000000a0c097c10 */ /* 0x002fe4000ffde0ff */
        /* <DEDUP_REMOVED lines=8> */
[----:B-----5:R-:W-:-:S02]  /*db30*/  SHF.R.S32.HI R5, RZ, 0x1f, R26 ;  /* 0x0000001fff057819 */ /* 0x020fc4000001141a */
[----:B0-----:R-:W-:Y:S02]  /*db40*/  IADD3 R9, P4, R26, UR10, RZ ;  /* 0x0000000a1a097c10 */ /* 0x001fe4000ff9e0ff */
[----:B------:R-:W5:Y:S04]  /*db50*/  LDL.LU R26, [R1+0xf8] ;  /* 0x0000f800011a7983 */ /* 0x000f680000300800 */
[----:B------:R0:W-:Y:S04]  /*db60*/  STL [R1+0x430], R4 ;  /* 0x0004300401007387 */ /* 0x0001e80000100800 */
[----:B------:R1:W-:Y:S01]  /*db70*/  STL [R1+0x3f4], R9 ;  /* 0x0003f40901007387 */ /* 0x0003e20000100800 */
[----:B0-----:R-:W-:-:S02]  /*db80*/  SHF.R.S32.HI R4, RZ, 0x1f, R21 ;  /* 0x0000001fff047819 */ /* 0x001fc40000011415 */
[----:B-1----:R-:W-:Y:S02]  /*db90*/  IADD3 R9, P3, R21, UR10, RZ ;  /* 0x0000000a15097c10 */ /* 0x002fe4000ff7e0ff */
        /* <DEDUP_REMOVED lines=8> */
[----:B------:R-:W-:-:S02]  /*dc20*/  IADD3.X R10, R8, UR11, RZ, P0, !PT ;  /* 0x0000000b080a7c10 */ /* 0x000fc400087fe4ff */
[----:B0-----:R-:W-:Y:S02]  /*dc30*/  SHF.R.S32.HI R2, RZ, 0x1f, R23 ;  /* 0x0000001fff027819 */ /* 0x001fe40000011417 */
[----:B-1----:R-:W-:Y:S02]  /*dc40*/  IADD3 R9, P1, R23, UR10, RZ ;  /* 0x0000000a17097c10 */ /* 0x002fe4000ff3e0ff */
[----:B------:R-:W5:Y:S04]  /*dc50*/  LDL.LU R23, [R1+0x12c] ;  /* 0x00012c0001177983 */ /* 0x000f680000300800 */
[----:B------:R-:W-:Y:S04]  /*dc60*/  STL [R1+0x43c], R0 ;  /* 0x00043c0001007387 */ /* 0x000fe80000100800 */
[----:B------:R2:W-:Y:S01]  /*dc70*/  STL [R1+0x400], R9 ;  /* 0x0004000901007387 */ /* 0x0005e20000100800 */
[----:B------:R-:W-:-:S03]  /*dc80*/  IADD3.X R7, R7, UR11, RZ, P6, !PT ;  /* 0x0000000b07077c10 */ /* 0x000fc6000b7fe4ff */
[----:B------:R-:W-:Y:S01]  /*dc90*/  STL [R1+0x440], R10 ;  /* 0x0004400a01007387 */ /* 0x000fe20000100800 */
[----:B--2---:R-:W-:Y:S02]  /*dca0*/  IADD3 R9, P0, R27, UR10, RZ ;  /* 0x0000000a1b097c10 */ /* 0x004fe4000ff1e0ff */
[----:B------:R-:W-:-:S03]  /*dcb0*/  SHF.R.S32.HI R0, RZ, 0x1f, R27 ;  /* 0x0000001fff007819 */ /* 0x000fc6000001141b */
[----:B------:R0:W-:Y:S04]  /*dcc0*/  STL [R1+0x404], R9 ;  /* 0x0004040901007387 */ /* 0x0001e80000100800 */
[----:B------:R-:W2:Y:S01]  /*dcd0*/  LDL.LU R27, [R1+0x13c] ;  /* 0x00013c00011b7983 */ /* 0x000ea20000300800 */
[----:B---3--:R-:W-:Y:S02]  /*dce0*/  SHF.R.S32.HI R8, RZ, 0x1f, R29 ;  /* 0x0000001fff087819 */ /* 0x008fe4000001141d */
[----:B0-----:R-:W-:Y:S01]  /*dcf0*/  IADD3 R9, P6, R29, UR10, RZ ;  /* 0x0000000a1d097c10 */ /* 0x001fe2000ffde0ff */
[----:B------:R-:W-:Y:S04]  /*dd00*/  STL [R1+0x444], R7 ;  /* 0x0004440701007387 */ /* 0x000fe80000100800 */
[----:B------:R4:W-:Y:S04]  /*dd10*/  STL [R1+0x408], R9 ;  /* 0x0004080901007387 */ /* 0x0009e80000100800 */
[----:B------:R-:W3:Y:S01]  /*dd20*/  LDL.LU R29, [R1+0x14c] ;  /* 0x00014c00011d7983 */ /* 0x000ee20000300800 */
[----:B------:R-:W-:-:S02]  /*dd30*/  IADD3.X R6, R6, UR11, RZ, P5, !PT ;  /* 0x0000000b06067c10 */ /* 0x000fc4000affe4ff */
[----:B------:R-:W-:-:S03]  /*dd40*/  IADD3.X R5, R5, UR11, RZ, P4, !PT ;  /* 0x0000000b05057c10 */ /* 0x000fc6000a7fe4ff */
[----:B------:R-:W-:Y:S01]  /*dd50*/  STL [R1+0x448], R6 ;  /* 0x0004480601007387 */ /* 0x000fe20000100800 */
[----:B------:R-:W-:Y:S02]  /*dd60*/  IADD3.X R4, R4, UR11, RZ, P3, !PT ;  /* 0x0000000b04047c10 */ /* 0x000fe40009ffe4ff */
[----:B------:R-:W-:Y:S02]  /*dd70*/  IADD3.X R3, R3, UR11, RZ, P2, !PT ;  /* 0x0000000b03037c10 */ /* 0x000fe400097fe4ff */
[----:B------:R-:W-:Y:S02]  /*dd80*/  IADD3.X R2, R2, UR11, RZ, P1, !PT ;  /* 0x0000000b02027c10 */ /* 0x000fe40008ffe4ff */
[----:B------:R-:W-:Y:S02]  /*dd90*/  IADD3.X R0, R0, UR11, RZ, P0, !PT ;  /* 0x0000000b00007c10 */ /* 0x000fe400087fe4ff */
[----:B------:R-:W-:Y:S02]  /*dda0*/  IADD3.X R8, R8, UR11, RZ, P6, !PT ;  /* 0x0000000b08087c10 */ /* 0x000fe4000b7fe4ff */
[----:B----4-:R-:W-:-:S02]  /*ddb0*/  IADD3 R9, P5, R11, UR10, RZ ;  /* 0x0000000a0b097c10 */ /* 0x010fc4000ffbe0ff */
[----:B------:R-:W-:-:S03]  /*ddc0*/  SHF.R.S32.HI R7, RZ, 0x1f, R11 ;  /* 0x0000001fff077819 */ /* 0x000fc6000001140b */
[----:B------:R0:W-:Y:S04]  /*ddd0*/  STL [R1+0x40c], R9 ;  /* 0x00040c0901007387 */ /* 0x0001e80000100800 */
[----:B------:R-:W4:Y:S04]  /*dde0*/  LDL.LU R11, [R1+0x160] ;  /* 0x00016000010b7983 */ /* 0x000f280000300800 */
[----:B------:R-:W-:Y:S01]  /*ddf0*/  STL [R1+0x44c], R5 ;  /* 0x00044c0501007387 */ /* 0x000fe20000100800 */
[----:B0-----:R-:W-:Y:S02]  /*de00*/  IADD3 R9, P4, R12, UR10, RZ ;  /* 0x0000000a0c097c10 */ /* 0x001fe4000ff9e0ff */
        /* <DEDUP_REMOVED lines=9> */
[----:B-----5:R-:W-:Y:S02]  /*dea0*/  IADD3 R9, P2, R26, UR10, RZ ;  /* 0x0000000a1a097c10 */ /* 0x020fe4000ff5e0ff */
[----:B------:R-:W-:-:S03]  /*deb0*/  SHF.R.S32.HI R4, RZ, 0x1f, R26 ;  /* 0x0000001fff047819 */ /* 0x000fc6000001141a */
[----:B------:R0:W-:Y:S04]  /*dec0*/  STL [R1+0x47c], R9 ;  /* 0x00047c0901007387 */ /* 0x0001e80000100800 */
[----:B------:R-:W5:Y:S04]  /*ded0*/  LDL.LU R26, [R1+0x184] ;  /* 0x00018400011a7983 */ /* 0x000f680000300800 */
[----:B------:R-:W-:Y:S01]  /*dee0*/  STL [R1+0x458], R2 ;  /* 0x0004580201007387 */ /* 0x000fe20000100800 */
[----:B0-----:R-:W-:Y:S02]  /*def0*/  IADD3 R9, P1, R21, UR10, RZ ;  /* 0x0000000a15097c10 */ /* 0x001fe4000ff3e0ff */
[----:B------:R-:W-:-:S03]  /*df00*/  SHF.R.S32.HI R3, RZ, 0x1f, R21 ;  /* 0x0000001fff037819 */ /* 0x000fc60000011415 */
[----:B------:R0:W-:Y:S04]  /*df10*/  STL [R1+0x484], R9 ;  /* 0x0004840901007387 */ /* 0x0001e80000100800 */
[----:B------:R-:W5:Y:S04]  /*df20*/  LDL.LU R21, [R1+0x17c] ;  /* 0x00017c0001157983 */ /* 0x000f680000300800 */
[----:B------:R1:W-:Y:S01]  /*df30*/  STL [R1+0x45c], R0 ;  /* 0x00045c0001007387 */ /* 0x0003e20000100800 */
[----:B0-----:R-:W-:Y:S02]  /*df40*/  IADD3 R9, P0, R22, UR10, RZ ;  /* 0x0000000a16097c10 */ /* 0x001fe4000ff1e0ff */
[----:B------:R-:W-:-:S03]  /*df50*/  SHF.R.S32.HI R2, RZ, 0x1f, R22 ;  /* 0x0000001fff027819 */ /* 0x000fc60000011416 */
[----:B------:R0:W-:Y:S04]  /*df60*/  STL [R1+0x48c], R9 ;  /* 0x00048c0901007387 */ /* 0x0001e80000100800 */
[----:B------:R-:W5:Y:S04]  /*df70*/  LDL.LU R22, [R1+0x178] ;  /* 0x0001780001167983 */ /* 0x000f680000300800 */
[----:B------:R2:W-:Y:S01]  /*df80*/  STL [R1+0x460], R8 ;  /* 0x0004600801007387 */ /* 0x0005e20000100800 */
[----:B-1----:R-:W-:Y:S02]  /*df90*/  SHF.R.S32.HI R0, RZ, 0x1f, R23 ;  /* 0x0000001fff007819 */ /* 0x002fe40000011417 */
[----:B0-----:R-:W-:-:S02]  /*dfa0*/  IADD3 R9, P6, R23, UR10, RZ ;  /* 0x0000000a17097c10 */ /* 0x001fc4000ffde0ff */
[----:B------:R-:W5:Y:S01]  /*dfb0*/  LDL.LU R23, [R1+0x174] ;  /* 0x0001740001177983 */ /* 0x000f620000300800 */
[----:B------:R-:W-:-:S03]  /*dfc0*/  IADD3.X R7, R7, UR11, RZ, P5, !PT ;  /* 0x0000000b07077c10 */ /* 0x000fc6000affe4ff */
[----:B------:R0:W-:Y:S01]  /*dfd0*/  STL [R1+0x494], R9 ;  /* 0x0004940901007387 */ /* 0x0001e20000100800 */
[----:B------:R-:W-:Y:S02]  /*dfe0*/  IADD3.X R6, R6, UR11, RZ, P4, !PT ;  /* 0x0000000b06067c10 */ /* 0x000fe4000a7fe4ff */
[----:B--2---:R-:W-:Y:S02]  /*dff0*/  SHF.R.S32.HI R8, RZ, 0x1f, R27 ;  /* 0x0000001fff087819 */ /* 0x004fe4000001141b */
[----:B0-----:R-:W-:Y:S02]  /*e000*/  IADD3 R9, P5, R27, UR10, RZ ;  /* 0x0000000a1b097c10 */ /* 0x001fe4000ffbe0ff */
[----:B------:R-:W2:Y:S04]  /*e010*/  LDL.LU R27, [R1+0x170] ;  /* 0x00017000011b7983 */ /* 0x000ea80000300800 */
[----:B------:R3:W-:Y:S04]  /*e020*/  STL [R1+0x464], R7 ;  /* 0x0004640701007387 */ /* 0x0007e80000100800 */
[----:B------:R0:W-:Y:S01]  /*e030*/  STL [R1+0x49c], R9 ;  /* 0x00049c0901007387 */ /* 0x0001e20000100800 */
[----:B---3--:R-:W-:-:S02]  /*e040*/  SHF.R.S32.HI R7, RZ, 0x1f, R29 ;  /* 0x0000001fff077819 */ /* 0x008fc4000001141d */
[----:B0-----:R-:W-:Y:S02]  /*e050*/  IADD3 R9, P4, R29, UR10, RZ ;  /* 0x0000000a1d097c10 */ /* 0x001fe4000ff9e0ff */
[----:B------:R-:W3:Y:S01]  /*e060*/  LDL.LU R29, [R1+0x168] ;  /* 0x00016800011d7983 */ /* 0x000ee20000300800 */
[----:B------:R-:W-:-:S03]  /*e070*/  IADD3.X R5, R5, UR11, RZ, P3, !PT ;  /* 0x0000000b05057c10 */ /* 0x000fc60009ffe4ff */
[----:B------:R4:W-:Y:S04]  /*e080*/  STL [R1+0x468], R6 ;  /* 0x0004680601007387 */ /* 0x0009e80000100800 */
[----:B------:R0:W-:Y:S01]  /*e090*/  STL [R1+0x4a4], R9 ;  /* 0x0004a40901007387 */ /* 0x0001e20000100800 */
[----:B------:R-:W-:Y:S02]  /*e0a0*/  IADD3.X R4, R4, UR11, RZ, P2, !PT ;  /* 0x0000000b04047c10 */ /* 0x000fe400097fe4ff */
[----:B------:R-:W-:Y:S02]  /*e0b0*/  IADD3.X R3, R3, UR11, RZ, P1, !PT ;  /* 0x0000000b03037c10 */ /* 0x000fe40008ffe4ff */
[----:B------:R-:W-:Y:S02]  /*e0c0*/  IADD3.X R2, R2, UR11, RZ, P0, !PT ;  /* 0x0000000b02027c10 */ /* 0x000fe400087fe4ff */
[----:B------:R-:W-:-:S02]  /*e0d0*/  IADD3.X R0, R0, UR11, RZ, P6, !PT ;  /* 0x0000000b00007c10 */ /* 0x000fc4000b7fe4ff */
[----:B------:R-:W-:Y:S02]  /*e0e0*/  IADD3.X R10, R8, UR11, RZ, P5, !PT ;  /* 0x0000000b080a7c10 */ /* 0x000fe4000affe4ff */
[----:B------:R-:W-:Y:S02]  /*e0f0*/  IADD3.X R7, R7, UR11, RZ, P4, !PT ;  /* 0x0000000b07077c10 */ /* 0x000fe4000a7fe4ff */
        /* <DEDUP_REMOVED lines=23> */
[----:B------:R-:W-:Y:S04]  /*e270*/  STL [R1+0x490], R0 ;  /* 0x0004900001007387 */ /* 0x000fe80000100800 */
[----:B------:R0:W-:Y:S04]  /*e280*/  STL [R1+0x4cc], R9 ;  /* 0x0004cc0901007387 */ /* 0x0001e80000100800 */
[----:B------:R-:W-:Y:S01]  /*e290*/  STL [R1+0x498], R10 ;  /* 0x0004980a01007387 */ /* 0x000fe20000100800 */
[----:B0-----:R-:W-:-:S02]  /*e2a0*/  IADD3 R9, P5, R22, UR10, RZ ;  /* 0x0000000a16097c10 */ /* 0x001fc4000ffbe0ff */
[----:B------:R-:W-:-:S03]  /*e2b0*/  SHF.R.S32.HI R0, RZ, 0x1f, R22 ;  /* 0x0000001fff007819 */ /* 0x000fc60000011416 */
[----:B------:R0:W-:Y:S04]  /*e2c0*/  STL [R1+0x4d4], R9 ;  /* 0x0004d40901007387 */ /* 0x0001e80000100800 */
[----:B------:R-:W5:Y:S01]  /*e2d0*/  LDL.LU R22, [R1+0x148] ;  /* 0x0001480001167983 */ /* 0x000f620000300800 */
[----:B0-----:R-:W-:-:S03]  /*e2e0*/  IADD3 R9, P4, R23, UR10, RZ ;  /* 0x0000000a17097c10 */ /* 0x001fc6000ff9e0ff */
[----:B------:R-:W-:Y:S01]  /*e2f0*/  STL [R1+0x4a0], R7 ;  /* 0x0004a00701007387 */ /* 0x000fe20000100800 */
[----:B------:R-:W-:-:S03]  /*e300*/  SHF.R.S32.HI R8, RZ, 0x1f, R23 ;  /* 0x0000001fff087819 */ /* 0x000fc60000011417 */
[----:B------:R2:W-:Y:S01]  /*e310*/  STL [R1+0x4dc], R9 ;  /* 0x0004dc0901007387 */ /* 0x0005e20000100800 */
[----:B------:R-:W-:-:S03]  /*e320*/  IADD3.X R6, R6, UR11, RZ, P3, !PT ;  /* 0x0000000b06067c10 */ /* 0x000fc60009ffe4ff */
[----:B------:R-:W5:Y:S01]  /*e330*/  LDL.LU R23, [R1+0x144] ;  /* 0x0001440001177983 */ /* 0x000f620000300800 */
[----:B------:R-:W-:-:S03]  /*e340*/  IADD3.X R5, R5, UR11, RZ, P2, !PT ;  /* 0x0000000b05057c10 */ /* 0x000fc600097fe4ff */
[----:B------:R-:W-:Y:S01]  /*e350*/  STL [R1+0x4a8], R6 ;  /* 0x0004a80601007387 */ /* 0x000fe20000100800 */
[----:B--2---:R-:W-:Y:S02]  /*e360*/  IADD3 R9, P3, R27, UR10, RZ ;  /* 0x0000000a1b097c10 */ /* 0x004fe4000ff7e0ff */
[----:B------:R-:W-:-:S03]  /*e370*/  SHF.R.S32.HI R7, RZ, 0x1f, R27 ;  /* 0x0000001fff077819 */ /* 0x000fc6000001141b */
[----:B------:R3:W-:Y:S04]  /*e380*/  STL [R1+0x4e4], R9 ;  /* 0x0004e40901007387 */ /* 0x0007e80000100800 */
[----:B------:R-:W2:Y:S04]  /*e390*/  LDL.LU R27, [R1+0x140] ;  /* 0x00014000011b7983 */ /* 0x000ea80000300800 */
[----:B------:R-:W-:Y:S01]  /*e3a0*/  STL [R1+0x4b0], R5 ;  /* 0x0004b00501007387 */ /* 0x000fe20000100800 */
[----:B---3--:R-:W-:Y:S02]  /*e3b0*/  IADD3 R9, P2, R29, UR10, RZ ;  /* 0x0000000a1d097c10 */ /* 0x008fe4000ff5e0ff */
[----:B------:R-:W-:-:S03]  /*e3c0*/  SHF.R.S32.HI R6, RZ, 0x1f, R29 ;  /* 0x0000001fff067819 */ /* 0x000fc6000001141d */
[----:B------:R4:W-:Y:S04]  /*e3d0*/  STL [R1+0x4ec], R9 ;  /* 0x0004ec0901007387 */ /* 0x0009e80000100800 */
[----:B------:R-:W3:Y:S01]  /*e3e0*/  LDL.LU R29, [R1+0x138] ;  /* 0x00013800011d7983 */ /* 0x000ee20000300800 */
[----:B------:R-:W-:Y:S02]  /*e3f0*/  IADD3.X R4, R4, UR11, RZ, P1, !PT ;  /* 0x0000000b04047c10 */ /* 0x000fe40008ffe4ff */
[----:B------:R-:W-:-:S03]  /*e400*/  IADD3.X R3, R3, UR11, RZ, P0, !PT ;  /* 0x0000000b03037c10 */ /* 0x000fc600087fe4ff */
[----:B------:R-:W-:Y:S01]  /*e410*/  STL [R1+0x4b8], R4 ;  /* 0x0004b80401007387 */ /* 0x000fe20000100800 */
[----:B------:R-:W-:Y:S02]  /*e420*/  IADD3.X R2, R2, UR11, RZ, P6, !PT ;  /* 0x0000000b02027c10 */ /* 0x000fe4000b7fe4ff */
[----:B------:R-:W-:Y:S02]  /*e430*/  IADD3.X R0, R0, UR11, RZ, P5, !PT ;  /* 0x0000000b00007c10 */ /* 0x000fe4000affe4ff */
[----:B------:R-:W-:Y:S02]  /*e440*/  IADD3.X R8, R8, UR11, RZ, P4, !PT ;  /* 0x0000000b08087c10 */ /* 0x000fe4000a7fe4ff */
[----:B------:R-:W-:Y:S02]  /*e450*/  IADD3.X R7, R7, UR11, RZ, P3, !PT ;  /* 0x0000000b07077c10 */ /* 0x000fe40009ffe4ff */
[----:B----4-:R-:W-:Y:S02]  /*e460*/  IADD3 R9, P1, R11, UR10, RZ ;  /* 0x0000000a0b097c10 */ /* 0x010fe4000ff3e0ff */
        /* <DEDUP_REMOVED lines=13> */
[----:B------:R0:W-:Y:S01]  /*e540*/  STL [R1+0x4d0], R0 ;  /* 0x0004d00001007387 */ /* 0x0001e20000100800 */
[----:B-----5:R-:W-:Y:S02]  /*e550*/  IADD3 R9, P5, R26, UR10, RZ ;  /* 0x0000000a1a097c10 */ /* 0x020fe4000ffbe0ff */
[----:B------:R-:W-:-:S03]  /*e560*/  SHF.R.S32.HI R2, RZ, 0x1f, R26 ;  /* 0x0000001fff027819 */ /* 0x000fc6000001141a */
[----:B------:R1:W-:Y:S04]  /*e570*/  STL [R1+0x50c], R9 ;  /* 0x00050c0901007387 */ /* 0x0003e80000100800 */
[----:B------:R-:W5:Y:S04]  /*e580*/  LDL.LU R26, [R1+0x124] ;  /* 0x00012400011a7983 */ /* 0x000f680000300800 */
[----:B------:R1:W-:Y:S01]  /*e590*/  STL [R1+0x4d8], R8 ;  /* 0x0004d80801007387 */ /* 0x0003e20000100800 */
[----:B0-----:R-:W-:Y:S02]  /*e5a0*/  SHF.R.S32.HI R0, RZ, 0x1f, R21 ;  /* 0x0000001fff007819 */ /* 0x001fe40000011415 */
[----:B-1----:R-:W-:-:S02]  /*e5b0*/  IADD3 R9, P4, R21, UR10, RZ ;  /* 0x0000000a15097c10 */ /* 0x002fc4000ff9e0ff */
[----:B------:R-:W5:Y:S04]  /*e5c0*/  LDL.LU R21, [R1+0x120] ;  /* 0x0001200001157983 */ /* 0x000f680000300800 */
[----:B------:R0:W-:Y:S01]  /*e5d0*/  STL [R1+0x514], R9 ;  /* 0x0005140901007387 */ /* 0x0001e20000100800 */
[----:B------:R-:W-:Y:S02]  /*e5e0*/  IADD3.X R6, R6, UR11, RZ, P2, !PT ;  /* 0x0000000b06067c10 */ /* 0x000fe400097fe4ff */
[----:B------:R-:W-:Y:S02]  /*e5f0*/  IADD3.X R5, R5, UR11, RZ, P1, !PT ;  /* 0x0000000b05057c10 */ /* 0x000fe40008ffe4ff */
[----:B------:R-:W-:Y:S02]  /*e600*/  SHF.R.S32.HI R8, RZ, 0x1f, R22 ;  /* 0x0000001fff087819 */ /* 0x000fe40000011416 */
[----:B0-----:R-:W-:-:S02]  /*e610*/  IADD3 R9, P3, R22, UR10, RZ ;  /* 0x0000000a16097c10 */ /* 0x001fc4000ff7e0ff */
[----:B------:R-:W5:Y:S04]  /*e620*/  LDL.LU R22, [R1+0x11c] ;  /* 0x00011c0001167983 */ /* 0x000f680000300800 */
[----:B------:R0:W-:Y:S04]  /*e630*/  STL [R1+0x4e0], R7 ;  /* 0x0004e00701007387 */ /* 0x0001e80000100800 */
[----:B------:R1:W-:Y:S01]  /*e640*/  STL [R1+0x51c], R9 ;  /* 0x00051c0901007387 */ /* 0x0003e20000100800 */
[----:B0-----:R-:W-:Y:S02]  /*e650*/  SHF.R.S32.HI R7, RZ, 0x1f, R23 ;  /* 0x0000001fff077819 */ /* 0x001fe40000011417 */
[----:B-1----:R-:W-:-:S02]  /*e660*/  IADD3 R9, P2, R23, UR10, RZ ;  /* 0x0000000a17097c10 */ /* 0x002fc4000ff5e0ff */
[----:B------:R-:W5:Y:S04]  /*e670*/  LDL.LU R23, [R1+0x114] ;  /* 0x0001140001177983 */ /* 0x000f680000300800 */
[----:B------:R2:W-:Y:S04]  /*e680*/  STL [R1+0x4e8], R6 ;  /* 0x0004e80601007387 */ /* 0x0005e80000100800 */
[----:B------:R0:W-:Y:S01]  /*e690*/  STL [R1+0x524], R9 ;  /* 0x0005240901007387 */ /* 0x0001e20000100800 */
[----:B------:R-:W-:Y:S02]  /*e6a0*/  IADD3.X R4, R4, UR11, RZ, P0, !PT ;  /* 0x0000000b04047c10 */ /* 0x000fe400087fe4ff */
[----:B--2---:R-:W-:-:S02]  /*e6b0*/  SHF.R.S32.HI R6, RZ, 0x1f, R27 ;  /* 0x0000001fff067819 */ /* 0x004fc4000001141b */
        /* <DEDUP_REMOVED lines=29> */
[----:B------:R-:W-:Y:S04]  /*e890*/  STL [R1+0x510], R0 ;  /* 0x0005100001007387 */ /* 0x000fe80000100800 */
[----:B------:R5:W-:Y:S04]  /*e8a0*/  STL [R1+0x54c], R9 ;  /* 0x00054c0901007387 */ /* 0x000be80000100800 */
[----:B------:R-:W-:Y:S01]  /*e8b0*/  STL [R1+0x518], R10 ;  /* 0x0005180a01007387 */ /* 0x000fe20000100800 */
[----:B-----5:R-:W-:-:S02]  /*e8c0*/  IADD3 R9, P3, R26, UR10, RZ ;  /* 0x0000000a1a097c10 */ /* 0x020fc4000ff7e0ff */
[----:B------:R-:W-:-:S03]  /*e8d0*/  SHF.R.S32.HI R0, RZ, 0x1f, R26 ;  /* 0x0000001fff007819 */ /* 0x000fc6000001141a */
[----:B------:R0:W-:Y:S04]  /*e8e0*/  STL [R1+0x554], R9 ;  /* 0x0005540901007387 */ /* 0x0001e80000100800 */
[----:B------:R-:W5:Y:S01]  /*e8f0*/  LDL.LU R26, [R1+0xf4] ;  /* 0x0000f400011a7983 */ /* 0x000f620000300800 */
[----:B0-----:R-:W-:-:S03]  /*e900*/  IADD3 R9, P2, R21, UR10, RZ ;  /* 0x0000000a15097c10 */ /* 0x001fc6000ff5e0ff */
[----:B------:R-:W-:Y:S01]  /*e910*/  STL [R1+0x520], R7 ;  /* 0x0005200701007387 */ /* 0x000fe20000100800 */
[----:B------:R-:W-:-:S03]  /*e920*/  SHF.R.S32.HI R8, RZ, 0x1f, R21 ;  /* 0x0000001fff087819 */ /* 0x000fc60000011415 */
[----:B------:R0:W-:Y:S04]  /*e930*/  STL [R1+0x55c], R9 ;  /* 0x00055c0901007387 */ /* 0x0001e80000100800 */
[----:B------:R-:W5:Y:S04]  /*e940*/  LDL.LU R21, [R1+0xf0] ;  /* 0x0000f00001157983 */ /* 0x000f680000300800 */
[----:B------:R-:W-:Y:S01]  /*e950*/  STL [R1+0x528], R6 ;  /* 0x0005280601007387 */ /* 0x000fe20000100800 */
[----:B0-----:R-:W-:Y:S02]  /*e960*/  IADD3 R9, P1, R22, UR10, RZ ;  /* 0x0000000a16097c10 */ /* 0x001fe4000ff3e0ff */
[----:B------:R-:W-:-:S03]  /*e970*/  SHF.R.S32.HI R7, RZ, 0x1f, R22 ;  /* 0x0000001fff077819 */ /* 0x000fc60000011416 */
[----:B------:R0:W-:Y:S04]  /*e980*/  STL [R1+0x564], R9 ;  /* 0x0005640901007387 */ /* 0x0001e80000100800 */
[----:B------:R-:W5:Y:S01]  /*e990*/  LDL.LU R22, [R1+0xec] ;  /* 0x0000ec0001167983 */ /* 0x000f620000300800 */
[----:B------:R-:W-:-:S03]  /*e9a0*/  IADD3.X R4, R4, UR11, RZ, P6, !PT ;  /* 0x0000000b04047c10 */ /* 0x000fc6000b7fe4ff */
[----:B------:R-:W-:Y:S01]  /*e9b0*/  STL [R1+0x530], R5 ;  /* 0x0005300501007387 */ /* 0x000fe20000100800 */
[----:B0-----:R-:W-:Y:S02]  /*e9c0*/  IADD3 R9, P0, R23, UR10, RZ ;  /* 0x0000000a17097c10 */ /* 0x001fe4000ff1e0ff */
[----:B------:R-:W-:-:S03]  /*e9d0*/  SHF.R.S32.HI R6, RZ, 0x1f, R23 ;  /* 0x0000001fff067819 */ /* 0x000fc60000011417 */
[----:B------:R2:W-:Y:S04]  /*e9e0*/  STL [R1+0x56c], R9 ;  /* 0x00056c0901007387 */ /* 0x0005e80000100800 */
        /* <DEDUP_REMOVED lines=23> */
[----:B------:R1:W-:Y:S01]  /*eb60*/  STL [R1+0x550], R0 ;  /* 0x0005500001007387 */ /* 0x0003e20000100800 */
[----:B0-----:R-:W-:Y:S02]  /*eb70*/  IADD3 R9, P3, R12, UR10, RZ ;  /* 0x0000000a0c097c10 */ /* 0x001fe4000ff7e0ff */
[----:B------:R-:W-:-:S03]  /*eb80*/  SHF.R.S32.HI R2, RZ, 0x1f, R12 ;  /* 0x0000001fff027819 */ /* 0x000fc6000001140c */
[----:B------:R0:W-:Y:S04]  /*eb90*/  STL [R1+0x58c], R9 ;  /* 0x00058c0901007387 */ /* 0x0001e80000100800 */
[----:B------:R-:W4:Y:S04]  /*eba0*/  LDL.LU R12, [R1+0xd0] ;  /* 0x0000d000010c7983 */ /* 0x000f280000300800 */
[----:B------:R5:W-:Y:S01]  /*ebb0*/  STL [R1+0x558], R8 ;  /* 0x0005580801007387 */ /* 0x000be20000100800 */
[----:B-1----:R-:W-:Y:S02]  /*ebc0*/  SHF.R.S32.HI R0, RZ, 0x1f, R25 ;  /* 0x0000001fff007819 */ /* 0x002fe40000011419 */
[----:B0-----:R-:W-:-:S02]  /*ebd0*/  IADD3 R9, P2, R25, UR10, RZ ;  /* 0x0000000a19097c10 */ /* 0x001fc4000ff5e0ff */
[----:B------:R-:W4:Y:S04]  /*ebe0*/  LDL.LU R25, [R1+0xcc] ;  /* 0x0000cc0001197983 */ /* 0x000f280000300800 */
[----:B------:R0:W-:Y:S01]  /*ebf0*/  STL [R1+0x594], R9 ;  /* 0x0005940901007387 */ /* 0x0001e20000100800 */
[----:B-----5:R-:W-:Y:S02]  /*ec00*/  SHF.R.S32.HI R8, RZ, 0x1f, R26 ;  /* 0x0000001fff087819 */ /* 0x020fe4000001141a */
        /* <DEDUP_REMOVED lines=31> */
[----:B------:R-:W-:Y:S04]  /*ee00*/  STL [R1+0x588], R2 ;  /* 0x0005880201007387 */ /* 0x000fe80000100800 */
[----:B------:R4:W-:Y:S01]  /*ee10*/  STL [R1+0x5c4], R9 ;  /* 0x0005c40901007387 */ /* 0x0009e20000100800 */
[----:B------:R-:W-:Y:S02]  /*ee20*/  IADD3.X R10, R8, UR11, RZ, P1, !PT ;  /* 0x0000000b080a7c10 */ /* 0x000fe40008ffe4ff */
[----:B------:R-:W-:Y:S02]  /*ee30*/  IADD3.X R7, R7, UR11, RZ, P0, !PT ;  /* 0x0000000b07077c10 */ /* 0x000fe400087fe4ff */
[----:B------:R-:W-:Y:S02]  /*ee40*/  IADD3.X R6, R6, UR11, RZ, P6, !PT ;  /* 0x0000000b06067c10 */ /* 0x000fe4000b7fe4ff */
[----:B------:R-:W-:-:S02]  /*ee50*/  IADD3.X R5, R5, UR11, RZ, P5, !PT ;  /* 0x0000000b05057c10 */ /* 0x000fc4000affe4ff */
[----:B------:R-:W-:Y:S02]  /*ee60*/  IADD3.X R4, R4, UR11, RZ, P4, !PT ;  /* 0x0000000b04047c10 */ /* 0x000fe4000a7fe4ff */
[----:B------:R-:W-:Y:S02]  /*ee70*/  IADD3.X R3, R3, UR11, RZ, P3, !PT ;  /* 0x0000000b03037c10 */ /* 0x000fe40009ffe4ff */
[----:B----4-:R-:W-:Y:S02]  /*ee80*/  IADD3 R9, P2, R11, UR10, RZ ;  /* 0x0000000a0b097c10 */ /* 0x010fe4000ff5e0ff */
[----:B------:R-:W-:Y:S02]  /*ee90*/  SHF.R.S32.HI R2, RZ, 0x1f, R11 ;  /* 0x0000001fff027819 */ /* 0x000fe4000001140b */
[----:B------:R-:W4:Y:S04]  /*eea0*/  LDL.LU R11, [R1+0xa8] ;  /* 0x0000a800010b7983 */ /* 0x000f280000300800 */
[----:B------:R-:W-:Y:S04]  /*eeb0*/  STL [R1+0x590], R0 ;  /* 0x0005900001007387 */ /* 0x000fe80000100800 */
[----:B------:R0:W-:Y:S04]  /*eec0*/  STL [R1+0x5cc], R9 ;  /* 0x0005cc0901007387 */ /* 0x0001e80000100800 */
[----:B------:R-:W-:Y:S01]  /*eed0*/  STL [R1+0x598], R10 ;  /* 0x0005980a01007387 */ /* 0x000fe20000100800 */
[----:B0-----:R-:W-:-:S02]  /*eee0*/  IADD3 R9, P1, R12, UR10, RZ ;  /* 0x0000000a0c097c10 */ /* 0x001fc4000ff3e0ff */
[----:B------:R-:W-:-:S03]  /*eef0*/  SHF.R.S32.HI R0, RZ, 0x1f, R12 ;  /* 0x0000001fff007819 */ /* 0x000fc6000001140c */
[----:B------:R0:W-:Y:S04]  /*ef00*/  STL [R1+0x5d4], R9 ;  /* 0x0005d40901007387 */ /* 0x0001e80000100800 */
[----:B------:R-:W4:Y:S01]  /*ef10*/  LDL.LU R12, [R1+0xa0] ;  /* 0x0000a000010c7983 */ /* 0x000f220000300800 */
[----:B0-----:R-:W-:-:S03]  /*ef20*/  IADD3 R9, P0, R25, UR10, RZ ;  /* 0x0000000a19097c10 */ /* 0x001fc6000ff1e0ff */
[----:B------:R-:W-:Y:S01]  /*ef30*/  STL [R1+0x5a0], R7 ;  /* 0x0005a00701007387 */ /* 0x000fe20000100800 */
        /* <DEDUP_REMOVED lines=30> */
[----:B------:R4:W-:Y:S01]  /*f120*/  STL [R1+0x5d0], R0 ;  /* 0x0005d00001007387 */ /* 0x0009e20000100800 */
[----:B---3--:R-:W-:Y:S02]  /*f130*/  IADD3 R9, P1, R29, UR10, RZ ;  /* 0x0000000a1d097c10 */ /* 0x008fe4000ff3e0ff */
[----:B------:R-:W-:-:S03]  /*f140*/  SHF.R.S32.HI R2, RZ, 0x1f, R29 ;  /* 0x0000001fff027819 */ /* 0x000fc6000001141d */
[----:B------:R0:W-:Y:S04]  /*f150*/  STL [R1+0x60c], R9 ;  /* 0x00060c0901007387 */ /* 0x0001e80000100800 */
[----:B------:R-:W3:Y:S01]  /*f160*/  LDL.LU R29, [R1+0x7c] ;  /* 0x00007c00011d7983 */ /* 0x000ee20000300800 */
[----:B------:R-:W-:-:S05]  /*f170*/  IADD3.X R8, R8, UR11, RZ, P0, !PT ;  /* 0x0000000b08087c10 */ /* 0x000fca00087fe4ff */
        /* <DEDUP_REMOVED lines=10> */
[----:B------:R0:W-:Y:S01]  /*f220*/  STL [R1+0x614], R9 ;  /* 0x0006140901007387 */ /* 0x0001e20000100800 */
[----:B-1----:R-:W-:Y:S02]  /*f230*/  SHF.R.S32.HI R8, RZ, 0x1f, R12 ;  /* 0x0000001fff087819 */ /* 0x002fe4000001140c */
[----:B0-----:R-:W-:-:S02]  /*f240*/  IADD3 R9, P6, R12, UR10, RZ ;  /* 0x0000000a0c097c10 */ /* 0x001fc4000ffde0ff */
[----:B------:R-:W4:Y:S04]  /*f250*/  LDL.LU R12, [R1+0x74] ;  /* 0x00007400010c7983 */ /* 0x000f280000300800 */
[----:B------:R0:W-:Y:S04]  /*f260*/  STL [R1+0x5e0], R7 ;  /* 0x0005e00701007387 */ /* 0x0001e80000100800 */
[----:B------:R1:W-:Y:S01]  /*f270*/  STL [R1+0x61c], R9 ;  /* 0x00061c0901007387 */ /* 0x0003e20000100800 */
[----:B0-----:R-:W-:Y:S02]  /*f280*/  SHF.R.S32.HI R7, RZ, 0x1f, R25 ;  /* 0x0000001fff077819 */ /* 0x001fe40000011419 */
[----:B-1----:R-:W-:-:S02]  /*f290*/  IADD3 R9, P5, R25, UR10, RZ ;  /* 0x0000000a19097c10 */ /* 0x002fc4000ffbe0ff */
[----:B------:R-:W4:Y:S04]  /*f2a0*/  LDL.LU R25, [R1+0x6c] ;  /* 0x00006c0001197983 */ /* 0x000f280000300800 */
[----:B------:R5:W-:Y:S04]  /*f2b0*/  STL [R1+0x5e8], R6 ;  /* 0x0005e80601007387 */ /* 0x000be80000100800 */
[----:B------:R0:W-:Y:S01]  /*f2c0*/  STL [R1+0x624], R9 ;  /* 0x0006240901007387 */ /* 0x0001e20000100800 */
[----:B-----5:R-:W-:Y:S02]  /*f2d0*/  SHF.R.S32.HI R6, RZ, 0x1f, R26 ;  /* 0x0000001fff067819 */ /* 0x020fe4000001141a */
        /* <DEDUP_REMOVED lines=15> */
[----:B0-----:R-:W-:-:S02]  /*f3d0*/  SHF.R.S32.HI R3, RZ, 0x1f, R23 ;  /* 0x0000001fff037819 */ /* 0x001fc40000011417 */
[----:B-1----:R-:W-:Y:S02]  /*f3e0*/  IADD3 R9, P1, R23, UR10, RZ ;  /* 0x0000000a17097c10 */ /* 0x002fe4000ff3e0ff */
[----:B------:R-:W5:Y:S04]  /*f3f0*/  LDL.LU R23, [R1+0x58] ;  /* 0x0000580001177983 */ /* 0x000f680000300800 */
[----:B------:R-:W-:Y:S04]  /*f400*/  STL [R1+0x608], R2 ;  /* 0x0006080201007387 */ /* 0x000fe80000100800 */
[----:B------:R2:W-:Y:S01]  /*f410*/  STL [R1+0x644], R9 ;  /* 0x0006440901007387 */ /* 0x0005e20000100800 */
[----:B------:R-:W-:-:S02]  /*f420*/  IADD3.X R10, R8, UR11, RZ, P6, !PT ;  /* 0x0000000b080a7c10 */ /* 0x000fc4000b7fe4ff */
[----:B--2---:R-:W-:Y:S02]  /*f430*/  IADD3 R9, P0, R27, UR10, RZ ;  /* 0x0000000a1b097c10 */ /* 0x004fe4000ff1e0ff */
[----:B------:R-:W-:Y:S02]  /*f440*/  SHF.R.S32.HI R2, RZ, 0x1f, R27 ;  /* 0x0000001fff027819 */ /* 0x000fe4000001141b */
[----:B------:R-:W2:Y:S04]  /*f450*/  LDL.LU R27, [R1+0x54] ;  /* 0x00005400011b7983 */ /* 0x000ea80000300800 */
[----:B------:R-:W-:Y:S04]  /*f460*/  STL [R1+0x610], R0 ;  /* 0x0006100001007387 */ /* 0x000fe80000100800 */
[----:B------:R3:W-:Y:S04]  /*f470*/  STL [R1+0x64c], R9 ;  /* 0x00064c0901007387 */ /* 0x0007e80000100800 */
[----:B------:R-:W-:Y:S01]  /*f480*/  STL [R1+0x618], R10 ;  /* 0x0006180a01007387 */ /* 0x000fe20000100800 */
[----:B---3--:R-:W-:-:S02]  /*f490*/  IADD3 R9, P6, R29, UR10, RZ ;  /* 0x0000000a1d097c10 */ /* 0x008fc4000ffde0ff */
        /* <DEDUP_REMOVED lines=41> */
[----:B------:R2:W-:Y:S01]  /*f730*/  STL [R1+0x650], R0 ;  /* 0x0006500001007387 */ /* 0x0005e20000100800 */
[----:B0-----:R-:W-:Y:S02]  /*f740*/  IADD3 R9, P6, R23, UR10, RZ ;  /* 0x0000000a17097c10 */ /* 0x001fe4000ffde0ff */
[----:B------:R-:W-:-:S03]  /*f750*/  SHF.R.S32.HI R2, RZ, 0x1f, R23 ;  /* 0x0000001fff027819 */ /* 0x000fc60000011417 */
[----:B------:R0:W-:Y:S04]  /*f760*/  STL [R1+0x68c], R9 ;  /* 0x00068c0901007387 */ /* 0x0001e80000100800 */
[----:B------:R-:W5:Y:S04]  /*f770*/  LDL.LU R23, [R1+0x28] ;  /* 0x0000280001177983 */ /* 0x000f680000300800 */
[----:B------:R3:W-:Y:S01]  /*f780*/  STL [R1+0x658], R8 ;  /* 0x0006580801007387 */ /* 0x0007e20000100800 */
[----:B------:R-:W-:Y:S02]  /*f790*/  IADD3.X R7, R7, UR11, RZ, P4, !PT ;  /* 0x0000000b07077c10 */ /* 0x000fe4000a7fe4ff */
[----:B--2---:R-:W-:-:S02]  /*f7a0*/  SHF.R.S32.HI R0, RZ, 0x1f, R27 ;  /* 0x0000001fff007819 */ /* 0x004fc4000001141b */
[----:B0-----:R-:W-:Y:S02]  /*f7b0*/  IADD3 R9, P5, R27, UR10, RZ ;  /* 0x0000000a1b097c10 */ /* 0x001fe4000ffbe0ff */
[----:B------:R-:W2:Y:S04]  /*f7c0*/  LDL.LU R27, [R1+0x24] ;  /* 0x00002400011b7983 */ /* 0x000ea80000300800 */
[----:B------:R0:W-:Y:S01]  /*f7d0*/  STL [R1+0x694], R9 ;  /* 0x0006940901007387 */ /* 0x0001e20000100800 */
[----:B---3--:R-:W-:Y:S02]  /*f7e0*/  SHF.R.S32.HI R8, RZ, 0x1f, R29 ;  /* 0x0000001fff087819 */ /* 0x008fe4000001141d */
[----:B0-----:R-:W-:Y:S02]  /*f7f0*/  IADD3 R9, P4, R29, UR10, RZ ;  /* 0x0000000a1d097c10 */ /* 0x001fe4000ff9e0ff */
[----:B------:R-:W3:Y:S01]  /*f800*/  LDL.LU R29, [R1+0x20] ;  /* 0x00002000011d7983 */ /* 0x000ee20000300800 */
[----:B------:R-:W-:-:S03]  /*f810*/  IADD3.X R6, R6, UR11, RZ, P3, !PT ;  /* 0x0000000b06067c10 */ /* 0x000fc60009ffe4ff */
[----:B------:R-:W-:Y:S01]  /*f820*/  STL [R1+0x660], R7 ;  /* 0x0006600701007387 */ /* 0x000fe20000100800 */
[----:B------:R-:W-:-:S03]  /*f830*/  IADD3.X R5, R5, UR11, RZ, P2, !PT ;  /* 0x0000000b05057c10 */ /* 0x000fc600097fe4ff */
[----:B------:R0:W-:Y:S01]  /*f840*/  STL [R1+0x69c], R9 ;  /* 0x00069c0901007387 */ /* 0x0001e20000100800 */
[----:B------:R-:W-:-:S03]  /*f850*/  IADD3.X R4, R4, UR11, RZ, P1, !PT ;  /* 0x0000000b04047c10 */ /* 0x000fc60008ffe4ff */
[----:B0-----:R-:W3:Y:S04]  /*f860*/  LDL.LU R9, [R1+0x1c] ;  /* 0x00001c0001097983 */ /* 0x001ee80000300800 */
[----:B------:R-:W-:Y:S04]  /*f870*/  STL [R1+0x668], R6 ;  /* 0x0006680601007387 */ /* 0x000fe80000100800 */
[----:B------:R-:W3:Y:S01]  /*f880*/  LDL.LU R10, [R1+0x14] ;  /* 0x00001400010a7983 */ /* 0x000ee20000300800 */
[----:B------:R-:W-:Y:S02]  /*f890*/  IADD3.X R3, R3, UR11, RZ, P0, !PT ;  /* 0x0000000b03037c10 */ /* 0x000fe400087fe4ff */
[----:B------:R-:W-:-:S02]  /*f8a0*/  IADD3.X R2, R2, UR11, RZ, P6, !PT ;  /* 0x0000000b02027c10 */ /* 0x000fc4000b7fe4ff */
[----:B------:R-:W-:Y:S02]  /*f8b0*/  IADD3.X R0, R0, UR11, RZ, P5, !PT ;  /* 0x0000000b00007c10 */ /* 0x000fe4000affe4ff */
[----:B----4-:R-:W-:Y:S02]  /*f8c0*/  SHF.R.S32.HI R7, RZ, 0x1f, R11 ;  /* 0x0000001fff077819 */ /* 0x010fe4000001140b */
[----:B------:R-:W-:-:S05]  /*f8d0*/  IADD3 R11, P3, R11, UR10, RZ ;  /* 0x0000000a0b0b7c10 */ /* 0x000fca000ff7e0ff */
[----:B------:R0:W-:Y:S04]  /*f8e0*/  STL [R1+0x6a4], R11 ;  /* 0x0006a40b01007387 */ /* 0x0001e80000100800 */
[----:B0-----:R-:W4:Y:S04]  /*f8f0*/  LDL.LU R11, [R1+0x10] ;  /* 0x00001000010b7983 */ /* 0x001f280000300800 */
[----:B------:R-:W-:Y:S01]  /*f900*/  STL [R1+0x670], R5 ;  /* 0x0006700501007387 */ /* 0x000fe20000100800 */
[----:B------:R-:W-:Y:S02]  /*f910*/  SHF.R.S32.HI R6, RZ, 0x1f, R12 ;  /* 0x0000001fff067819 */ /* 0x000fe4000001140c */
[----:B------:R-:W-:-:S05]  /*f920*/  IADD3 R12, P2, R12, UR10, RZ ;  /* 0x0000000a0c0c7c10 */ /* 0x000fca000ff5e0ff */
[----:B------:R0:W-:Y:S04]  /*f930*/  STL [R1+0x6ac], R12 ;  /* 0x0006ac0c01007387 */ /* 0x0001e80000100800 */
[----:B0-----:R-:W4:Y:S04]  /*f940*/  LDL.LU R12, [R1+0xc] ;  /* 0x00000c00010c7983 */ /* 0x001f280000300800 */
[----:B------:R0:W-:Y:S01]  /*f950*/  STL [R1+0x678], R4 ;  /* 0x0006780401007387 */ /* 0x0001e20000100800 */
[----:B------:R-:W-:Y:S02]  /*f960*/  SHF.R.S32.HI R5, RZ, 0x1f, R25 ;  /* 0x0000001fff057819 */ /* 0x000fe40000011419 */
[----:B0-----:R-:W-:-:S02]  /*f970*/  IADD3 R4, P1, R25, UR10, RZ ;  /* 0x0000000a19047c10 */ /* 0x001fc4000ff3e0ff */
        /* <DEDUP_REMOVED lines=8> */
[----:B------:R-:W-:Y:S02]  /*fa00*/  IADD3.X R8, R8, UR11, RZ, P4, !PT ;  /* 0x0000000b08087c10 */ /* 0x000fe4000a7fe4ff */
        /* <DEDUP_REMOVED lines=16> */
[----:B------:R2:W-:Y:S02]  /*fb10*/  STL [R1+0x6a0], R7 ;  /* 0x0006a00701007387 */ /* 0x0005e40000100800 */
[----:B--2---:R-:W-:-:S02]  /*fb20*/  IADD3 R7, P3, R27, UR10, RZ ;  /* 0x0000000a1b077c10 */ /* 0x004fc4000ff7e0ff */
[----:B------:R-:W-:Y:S02]  /*fb30*/  SHF.R.S32.HI R8, RZ, 0x1f, R27 ;  /* 0x0000001fff087819 */ /* 0x000fe4000001141b */
[----:B------:R-:W2:Y:S04]  /*fb40*/  LDL.LU R27, [R1+0xa6c] ;  /* 0x000a6c00011b7983 */ /* 0x000ea80000300800 */
[----:B------:R3:W-:Y:S04]  /*fb50*/  STL [R1+0x6dc], R7 ;  /* 0x0006dc0701007387 */ /* 0x0007e80000100800 */
[----:B------:R0:W-:Y:S01]  /*fb60*/  STL [R1+0x6a8], R6 ;  /* 0x0006a80601007387 */ /* 0x0001e20000100800 */
[----:B---3--:R-:W-:-:S02]  /*fb70*/  SHF.R.S32.HI R7, RZ, 0x1f, R29 ;  /* 0x0000001fff077819 */ /* 0x008fc4000001141d */
[----:B0-----:R-:W-:Y:S02]  /*fb80*/  IADD3 R6, P2, R29, UR10, RZ ;  /* 0x0000000a1d067c10 */ /* 0x001fe4000ff5e0ff */
[----:B------:R-:W3:Y:S01]  /*fb90*/  LDL.LU R29, [R1+0xa68] ;  /* 0x000a6800011d7983 */ /* 0x000ee20000300800 */
[----:B------:R-:W-:-:S03]  /*fba0*/  IADD3.X R5, R5, UR11, RZ, P1, !PT ;  /* 0x0000000b05057c10 */ /* 0x000fc60008ffe4ff */
[----:B------:R0:W-:Y:S01]  /*fbb0*/  STL [R1+0x6e4], R6 ;  /* 0x0006e40601007387 */ /* 0x0001e20000100800 */
[----:B------:R-:W-:-:S03]  /*fbc0*/  IADD3.X R4, R4, UR11, RZ, P0, !PT ;  /* 0x0000000b04047c10 */ /* 0x000fc600087fe4ff */
[----:B------:R1:W-:Y:S01]  /*fbd0*/  STL [R1+0x6b0], R5 ;  /* 0x0006b00501007387 */ /* 0x0003e20000100800 */
[----:B0-----:R-:W-:Y:S02]  /*fbe0*/  SHF.R.S32.HI R6, RZ, 0x1f, R9 ;  /* 0x0000001fff067819 */ /* 0x001fe40000011409 */
[----:B------:R-:W-:-:S05]  /*fbf0*/  IADD3 R9, P1, R9, UR10, RZ ;  /* 0x0000000a09097c10 */ /* 0x000fca000ff3e0ff */
[----:B------:R0:W-:Y:S01]  /*fc00*/  STL [R1+0x6ec], R9 ;  /* 0x0006ec0901007387 */ /* 0x0001e20000100800 */
[----:B-1----:R-:W-:-:S03]  /*fc10*/  SHF.R.S32.HI R5, RZ, 0x1f, R10 ;  /* 0x0000001fff057819 */ /* 0x002fc6000001140a */
[----:B------:R-:W-:Y:S01]  /*fc20*/  STL [R1+0x6b8], R4 ;  /* 0x0006b80401007387 */ /* 0x000fe20000100800 */
[----:B0-----:R-:W-:Y:S02]  /*fc30*/  IADD3 R9, P0, R10, UR10, RZ ;  /* 0x0000000a0a097c10 */ /* 0x001fe4000ff1e0ff */
[----:B------:R-:W-:-:S03]  /*fc40*/  IADD3.X R10, R3, UR11, RZ, P6, !PT ;  /* 0x0000000b030a7c10 */ /* 0x000fc6000b7fe4ff */
[----:B------:R-:W-:Y:S04]  /*fc50*/  STL [R1+0x6f4], R9 ;  /* 0x0006f40901007387 */ /* 0x000fe80000100800 */
[----:B------:R0:W-:Y:S02]  /*fc60*/  STL [R1+0x6c0], R10 ;  /* 0x0006c00a01007387 */ /* 0x0001e40000100800 */
[----:B0-----:R-:W-:Y:S02]  /*fc70*/  IADD3.X R10, R2, UR11, RZ, P5, !PT ;  /* 0x0000000b020a7c10 */ /* 0x001fe4000affe4ff */
[----:B----4-:R-:W-:-:S05]  /*fc80*/  IADD3 R9, P6, R11, UR10, RZ ;  /* 0x0000000a0b097c10 */ /* 0x010fca000ffde0ff */
[----:B------:R-:W-:Y:S04]  /*fc90*/  STL [R1+0x6fc], R9 ;  /* 0x0006fc0901007387 */ /* 0x000fe80000100800 */
[----:B------:R0:W-:Y:S02]  /*fca0*/  STL [R1+0x6c8], R10 ;  /* 0x0006c80a01007387 */ /* 0x0001e40000100800 */
[----:B0-----:R-:W-:Y:S02]  /*fcb0*/  IADD3.X R10, R0, UR11, RZ, P4, !PT ;  /* 0x0000000b000a7c10 */ /* 0x001fe4000a7fe4ff */
[----:B------:R-:W-:-:S05]  /*fcc0*/  IADD3 R9, P5, R12, UR10, RZ ;  /* 0x0000000a0c097c10 */ /* 0x000fca000ffbe0ff */
[----:B------:R0:W-:Y:S04]  /*fcd0*/  STL [R1+0x704], R9 ;  /* 0x0007040901007387 */ /* 0x0001e80000100800 */
[----:B------:R1:W-:Y:S01]  /*fce0*/  STL [R1+0x6d0], R10 ;  /* 0x0006d00a01007387 */ /* 0x0003e20000100800 */
[----:B0-----:R-:W-:Y:S02]  /*fcf0*/  IADD3 R9, P4, R25, UR10, RZ ;  /* 0x0000000a19097c10 */ /* 0x001fe4000ff9e0ff */
[----:B-1----:R-:W-:-:S03]  /*fd00*/  IADD3.X R10, R8, UR11, RZ, P3, !PT ;  /* 0x0000000b080a7c10 */ /* 0x002fc60009ffe4ff */
[----:B------:R5:W-:Y:S04]  /*fd10*/  STL [R1+0x70c], R9 ;  /* 0x00070c0901007387 */ /* 0x000be80000100800 */
[----:B------:R0:W-:Y:S01]  /*fd20*/  STL [R1+0x6d8], R10 ;  /* 0x0006d80a01007387 */ /* 0x0001e20000100800 */
[----:B-----5:R-:W-:Y:S02]  /*fd30*/  IADD3 R9, P3, R26, UR10, RZ ;  /* 0x0000000a1a097c10 */ /* 0x020fe4000ff7e0ff */
[----:B0-----:R-:W-:-:S03]  /*fd40*/  IADD3.X R10, R7, UR11, RZ, P2, !PT ;  /* 0x0000000b070a7c10 */ /* 0x001fc600097fe4ff */
[----:B------:R-:W-:Y:S04]  /*fd50*/  STL [R1+0x714], R9 ;  /* 0x0007140901007387 */ /* 0x000fe80000100800 */
[----:B------:R0:W-:Y:S01]  /*fd60*/  STL [R1+0x6e0], R10 ;  /* 0x0006e00a01007387 */ /* 0x0001e20000100800 */
[----:B------:R-:W-:Y:S02]  /*fd70*/  SHF.R.S32.HI R4, RZ, 0x1f, R11 ;  /* 0x0000001fff047819 */ /* 0x000fe4000001140b */
[----:B0-----:R-:W-:Y:S02]  /*fd80*/  IADD3.X R10, R6, UR11, RZ, P1, !PT ;  /* 0x0000000b060a7c10 */ /* 0x001fe40008ffe4ff */
[----:B------:R-:W-:-:S04]  /*fd90*/  SHF.R.S32.HI R3, RZ, 0x1f, R12 ;  /* 0x0000001fff037819 */ /* 0x000fc8000001140c */
[----:B------:R-:W-:Y:S02]  /*fda0*/  IADD3.X R3, R3, UR11, RZ, P5, !PT ;  /* 0x0000000b03037c10 */ /* 0x000fe4000affe4ff */
[----:B------:R-:W-:Y:S01]  /*fdb0*/  SHF.R.S32.HI R2, RZ, 0x1f, R25 ;  /* 0x0000001fff027819 */ /* 0x000fe20000011419 */
[----:B------:R-:W-:-:S03]  /*fdc0*/  IMAD R20, R20, UR4, RZ ;  /* 0x0000000414147c24 */ /* 0x000fc6000f8e02ff */
[----:B------:R-:W-:Y:S01]  /*fdd0*/  IADD3.X R2, R2, UR11, RZ, P4, !PT ;  /* 0x0000000b02027c10 */ /* 0x000fe2000a7fe4ff */
[----:B------:R-:W-:Y:S01]  /*fde0*/  IMAD R19, R19, UR4, RZ ;  /* 0x0000000413137c24 */ /* 0x000fe2000f8e02ff */
[----:B------:R-:W-:Y:S02]  /*fdf0*/  IADD3 R11, P4, R20, UR10, RZ ;  /* 0x0000000a140b7c10 */ /* 0x000fe4000ff9e0ff */
[----:B------:R-:W-:-:S04]  /*fe00*/  SHF.R.S32.HI R0, RZ, 0x1f, R26 ;  /* 0x0000001fff007819 */ /* 0x000fc8000001141a */
[----:B------:R-:W-:Y:S02]  /*fe10*/  IADD3.X R0, R0, UR11, RZ, P3, !PT ;  /* 0x0000000b00007c10 */ /* 0x000fe40009ffe4ff */
[----:B------:R-:W-:Y:S01]  /*fe20*/  IADD3 R12, P3, R19, UR10, RZ ;  /* 0x0000000a130c7c10 */ /* 0x000fe2000ff7e0ff */
[----:B------:R-:W-:Y:S02]  /*fe30*/  IMAD R18, R18, UR4, RZ ;  /* 0x0000000412127c24 */ /* 0x000fe4000f8e02ff */
[----:B------:R-:W-:Y:S02]  /*fe40*/  IMAD R17, R17, UR4, RZ ;  /* 0x0000000411117c24 */ /* 0x000fe4000f8e02ff */
[----:B------:R-:W-:Y:S01]  /*fe50*/  IMAD R16, R16, UR4, RZ ;  /* 0x0000000410107c24 */ /* 0x000fe2000f8e02ff */
[----:B------:R-:W-:Y:S02]  /*fe60*/  SHF.R.S32.HI R6, RZ, 0x1f, R23 ;  /* 0x0000001fff067819 */ /* 0x000fe40000011417 */
[----:B---3--:R-:W-:-:S05]  /*fe70*/  IADD3 R9, P2, R29, UR10, RZ ;  /* 0x0000000a1d097c10 */ /* 0x008fca000ff5e0ff */
[----:B------:R2:W-:Y:S04]  /*fe80*/  STL [R1+0x71c], R9 ;  /* 0x00071c0901007387 */ /* 0x0005e80000100800 */
[----:B------:R0:W-:Y:S01]  /*fe90*/  STL [R1+0x6e8], R10 ;  /* 0x0006e80a01007387 */ /* 0x0001e20000100800 */
[----:B--2---:R-:W-:Y:S02]  /*fea0*/  IADD3 R9, P1, R27, UR10, RZ ;  /* 0x0000000a1b097c10 */ /* 0x004fe4000ff3e0ff */
[----:B0-----:R-:W-:-:S03]  /*feb0*/  IADD3.X R10, R5, UR11, RZ, P0, !PT ;  /* 0x0000000b050a7c10 */ /* 0x001fc600087fe4ff */
[----:B------:R0:W-:Y:S04]  /*fec0*/  STL [R1+0x724], R9 ;  /* 0x0007240901007387 */ /* 0x0001e80000100800 */
[----:B------:R1:W-:Y:S01]  /*fed0*/  STL [R1+0x6f0], R10 ;  /* 0x0006f00a01007387 */ /* 0x0003e20000100800 */
[----:B0-----:R-:W-:Y:S02]  /*fee0*/  IADD3 R9, P0, R23, UR10, RZ ;  /* 0x0000000a17097c10 */ /* 0x001fe4000ff1e0ff */
[----:B-1----:R-:W-:-:S03]  /*fef0*/  IADD3.X R10, R4, UR11, RZ, P6, !PT ;  /* 0x0000000b040a7c10 */ /* 0x002fc6000b7fe4ff */
[----:B------:R0:W-:Y:S04]  /*ff00*/  STL [R1+0x72c], R9 ;  /* 0x00072c0901007387 */ /* 0x0001e80000100800 */
[----:B------:R-:W-:Y:S01]  /*ff10*/  STL [R1+0x6f8], R10 ;  /* 0x0006f80a01007387 */ /* 0x000fe20000100800 */
[----:B0-----:R-:W-:Y:S02]  /*ff20*/  IADD3 R9, P6, R22, UR10, RZ ;  /* 0x0000000a16097c10 */ /* 0x001fe4000ffde0ff */
[----:B------:R-:W-:-:S03]  /*ff30*/  SHF.R.S32.HI R8, RZ, 0x1f, R29 ;  /* 0x0000001fff087819 */ /* 0x000fc6000001141d */
[----:B------:R0:W-:Y:S04]  /*ff40*/  STL [R1+0x734], R9 ;  /* 0x0007340901007387 */ /* 0x0001e80000100800 */
[----:B------:R-:W2:Y:S01]  /*ff50*/  LDL.LU R29, [R1+0x188] ;  /* 0x00018800011d7983 */ /* 0x000ea20000300800 */
[----:B0-----:R-:W-:-:S03]  /*ff60*/  IADD3 R9, P5, R21, UR10, RZ ;  /* 0x0000000a15097c10 */ /* 0x001fc6000ffbe0ff */
[----:B------:R-:W-:Y:S04]  /*ff70*/  STL [R1+0x700], R3 ;  /* 0x0007000301007387 */ /* 0x000fe80000100800 */
[----:B------:R0:W-:Y:S04]  /*ff80*/  STL [R1+0x73c], R9 ;  /* 0x00073c0901007387 */ /* 0x0001e80000100800 */
[----:B0-----:R-:W3:Y:S04]  /*ff90*/  LDL.LU R9, [R1+0x18c] ;  /* 0x00018c0001097983 */ /* 0x001ee80000300800 */
[----:B------:R-:W-:Y:S04]  /*ffa0*/  STL [R1+0x708], R2 ;  /* 0x0007080201007387 */ /* 0x000fe80000100800 */
[----:B------:R-:W4:Y:S04]  /*ffb0*/  LDL.LU R10, [R1+0x190] ;  /* 0x00019000010a7983 */ /* 0x000f280000300800 */
[----:B------:R0:W-:Y:S01]  /*ffc0*/  STL [R1+0x744], R11 ;  /* 0x0007440b01007387 */ /* 0x0001e20000100800 */
[----:B------:R-:W-:-:S03]  /*ffd0*/  IADD3.X R8, R8, UR11, RZ, P2, !PT ;  /* 0x0000000b08087c10 */ /* 0x000fc600097fe4ff */
[----:B0-----:R-:W5:Y:S04]  /*ffe0*/  LDL.LU R11, [R1+0x194] ;  /* 0x00019400010b7983 */ /* 0x001f680000300800 */
[----:B------:R-:W-:Y:S01]  /*fff0*/  STL [R1+0x710], R0 ;  /* 0x0007100001007387 */ /* 0x000fe20000100800 */
[----:B------:R-:W-:-:S03]  /*10000*/  SHF.R.S32.HI R7, RZ, 0x1f, R27 ;  /* 0x0000001fff077819 */ /* 0x000fc6000001141b */
[----:B------:R0:W-:Y:S01]  /*10010*/  STL [R1+0x74c], R12 ;  /* 0x00074c0c01007387 */ /* 0x0001e20000100800 */
[----:B------:R-:W-:Y:S02]  /*10020*/  SHF.R.S32.HI R2, RZ, 0x1f, R19 ;  /* 0x0000001fff027819 */ /* 0x000fe40000011413 */
[----:B------:R-:W-:Y:S01]  /*10030*/  IADD3 R19, P2, R18, UR10, RZ ;  /* 0x0000000a12137c10 */ /* 0x000fe2000ff5e0ff */
[----:B0-----:R-:W5:Y:S01]  /*10040*/  LDL.LU R12, [R1+0x198] ;  /* 0x00019800010c7983 */ /* 0x001f620000300800 */
[----:B------:R-:W-:Y:S02]  /*10050*/  SHF.R.S32.HI R0, RZ, 0x1f, R18 ;  /* 0x0000001fff007819 */ /* 0x000fe40000011412 */
[----:B------:R-:W-:Y:S01]  /*10060*/  IADD3.X R18, R7, UR11, RZ, P1, !PT ;  /* 0x0000000b07127c10 */ /* 0x000fe20008ffe4ff */
[----:B------:R0:W-:Y:S01]  /*10070*/  STL [R1+0x718], R8 ;  /* 0x0007180801007387 */ /* 0x0001e20000100800 */
[----:B------:R-:W-:Y:S02]  /*10080*/  SHF.R.S32.HI R7, RZ, 0x1f, R16 ;  /* 0x0000001fff077819 */ /* 0x000fe40000011410 */
[----:B------:R-:W-:Y:S01]  /*10090*/  IADD3.X R6, R6, UR11, RZ, P0, !PT ;  /* 0x0000000b06067c10 */ /* 0x000fe200087fe4ff */
[----:B------:R-:W-:Y:S01]  /*100a0*/  STL [R1+0x754], R19 ;  /* 0x0007541301007387 */ /* 0x000fe20000100800 */
[----:B------:R-:W-:-:S02]  /*100b0*/  IADD3 R16, P0, R16, UR10, RZ ;  /* 0x0000000a10107c10 */ /* 0x000fc4000ff1e0ff */
[----:B0-----:R-:W-:Y:S02]  /*100c0*/  SHF.R.S32.HI R8, RZ, 0x1f, R17 ;  /* 0x0000001fff087819 */ /* 0x001fe40000011411 */
[----:B------:R-:W-:Y:S01]  /*100d0*/  IADD3 R17, P1, R17, UR10, RZ ;  /* 0x0000000a11117c10 */ /* 0x000fe2000ff3e0ff */
[----:B------:R-:W-:Y:S04]  /*100e0*/  STL [R1+0x720], R18 ;  /* 0x0007201201007387 */ /* 0x000fe80000100800 */
[----:B------:R-:W-:Y:S04]  /*100f0*/  STL [R1+0x75c], R17 ;  /* 0x00075c1101007387 */ /* 0x000fe80000100800 */
[----:B------:R-:W5:Y:S04]  /*10100*/  LDL.LU R25, [R1+0x1f4] ;  /* 0x0001f40001197983 */ /* 0x000f680000300800 */
[----:B------:R0:W-:Y:S04]  /*10110*/  STL [R1+0x728], R6 ;  /* 0x0007280601007387 */ /* 0x0001e80000100800 */
[----:B------:R-:W-:Y:S04]  /*10120*/  STL [R1+0x764], R16 ;  /* 0x0007641001007387 */ /* 0x000fe80000100800 */
[----:B------:R-:W5:Y:S01]  /*10130*/  LDL.LU R26, [R1+0x1c4] ;  /* 0x0001c400011a7983 */ /* 0x000f620000300800 */
[----:B------:R-:W-:Y:S01]  /*10140*/  IMAD R15, R15, UR4, RZ ;  /* 0x000000040f0f7c24 */ /* 0x000fe2000f8e02ff */
[----:B------:R-:W-:Y:S01]  /*10150*/  SHF.R.S32.HI R5, RZ, 0x1f, R22 ;  /* 0x0000001fff057819 */ /* 0x000fe20000011416 */
[----:B------:R-:W-:-:S03]  /*10160*/  IMAD R14, R14, UR4, RZ ;  /* 0x000000040e0e7c24 */ /* 0x000fc6000f8e02ff */
[----:B0-----:R-:W-:Y:S02]  /*10170*/  SHF.R.S32.HI R6, RZ, 0x1f, R15 ;  /* 0x0000001fff067819 */ /* 0x001fe4000001140f */
[----:B------:R-:W-:Y:S02]  /*10180*/  IADD3.X R5, R5, UR11, RZ, P6, !PT ;  /* 0x0000000b05057c10 */ /* 0x000fe4000b7fe4ff */
[----:B------:R-:W-:Y:S02]  /*10190*/  IADD3 R15, P6, R15, UR10, RZ ;  /* 0x0000000a0f0f7c10 */ /* 0x000fe4000ffde0ff */
[----:B------:R-:W-:Y:S01]  /*101a0*/  SHF.R.S32.HI R4, RZ, 0x1f, R21 ;  /* 0x0000001fff047819 */ /* 0x000fe20000011415 */
[----:B------:R0:W-:Y:S01]  /*101b0*/  STL [R1+0x730], R5 ;  /* 0x0007300501007387 */ /* 0x0001e20000100800 */
[----:B------:R-:W-:-:S03]  /*101c0*/  IMAD R13, R13, UR4, RZ ;  /* 0x000000040d0d7c24 */ /* 0x000fc6000f8e02ff */
[----:B------:R1:W-:Y:S01]  /*101d0*/  STL [R1+0x76c], R15 ;  /* 0x00076c0f01007387 */ /* 0x0003e20000100800 */
[----:B------:R-:W-:Y:S02]  /*101e0*/  SHF.R.S32.HI R3, RZ, 0x1f, R20 ;  /* 0x0000001fff037819 */ /* 0x000fe40000011414 */
[----:B0-----:R-:W-:Y:S02]  /*101f0*/  SHF.R.S32.HI R5, RZ, 0x1f, R14 ;  /* 0x0000001fff057819 */ /* 0x001fe4000001140e */
[----:B-1----:R-:W-:Y:S02]  /*10200*/  IADD3.X R15, R4, UR11, RZ, P5, !PT ;  /* 0x0000000b040f7c10 */ /* 0x002fe4000affe4ff */
[----:B------:R-:W-:-:S03]  /*10210*/  IADD3 R14, P5, R14, UR10, RZ ;  /* 0x0000000a0e0e7c10 */ /* 0x000fc6000ffbe0ff */
[----:B------:R0:W-:Y:S01]  /*10220*/  STL [R1+0x738], R15 ;  /* 0x0007380f01007387 */ /* 0x0001e20000100800 */
[----:B------:R-:W-:-:S03]  /*10230*/  SHF.R.S32.HI R4, RZ, 0x1f, R13 ;  /* 0x0000001fff047819 */ /* 0x000fc6000001140d */
[----:B------:R1:W-:Y:S01]  /*10240*/  STL [R1+0x774], R14 ;  /* 0x0007740e01007387 */ /* 0x0003e20000100800 */
[----:B0-----:R-:W-:Y:S02]  /*10250*/  IADD3.X R15, R3, UR11, RZ, P4, !PT ;  /* 0x0000000b030f7c10 */ /* 0x001fe4000a7fe4ff */
[----:B-1----:R-:W-:Y:S02]  /*10260*/  IADD3 R14, P4, R13, UR10, RZ ;  /* 0x0000000a0d0e7c10 */ /* 0x002fe4000ff9e0ff */
[----:B------:R-:W-:Y:S01]  /*10270*/  IADD3.X R13, R2, UR11, RZ, P3, !PT ;  /* 0x0000000b020d7c10 */ /* 0x000fe20009ffe4ff */
[----:B------:R-:W-:Y:S04]  /*10280*/  STL [R1+0x740], R15 ;  /* 0x0007400f01007387 */ /* 0x000fe80000100800 */
[----:B------:R-:W-:Y:S04]  /*10290*/  STL [R1+0x77c], R14 ;  /* 0x00077c0e01007387 */ /* 0x000fe80000100800 */
[----:B------:R0:W-:Y:S02]  /*102a0*/  STL [R1+0x748], R13 ;  /* 0x0007480d01007387 */ /* 0x0001e40000100800 */
[----:B0-----:R-:W-:Y:S01]  /*102b0*/  IADD3.X R13, R0, UR11, RZ, P2, !PT ;  /* 0x0000000b000d7c10 */ /* 0x001fe200097fe4ff */
[----:B------:R-:W-:-:S02]  /*102c0*/  IMAD R24, R24, UR4, RZ ;  /* 0x0000000418187c24 */ /* 0x000fc4000f8e02ff */
[----:B------:R-:W-:Y:S01]  /*102d0*/  IMAD R28, R28, UR4, RZ ;  /* 0x000000041c1c7c24 */ /* 0x000fe2000f8e02ff */
[----:B------:R-:W-:Y:S01]  /*102e0*/  ULDC UR4, c[0x0][0x238] ;  /* 0x00008e0000047ab9 */ /* 0x000fe20000000800 */
[----:B--2---:R-:W-:-:S05]  /*102f0*/  IADD3 R14, P3, R29, UR10, RZ ;  /* 0x0000000a1d0e7c10 */ /* 0x004fca000ff7e0ff */
[----:B------:R-:W-:Y:S04]  /*10300*/  STL [R1+0x784], R14 ;  /* 0x0007840e01007387 */ /* 0x000fe80000100800 */
[----:B------:R0:W-:Y:S01]  /*10310*/  STL [R1+0x750], R13 ;  /* 0x0007500d01007387 */ /* 0x0001e20000100800 */
[----:B---3--:R-:W-:Y:S02]  /*10320*/  IADD3 R0, P2, R9, UR10, RZ ;  /* 0x0000000a09007c10 */ /* 0x008fe4000ff5e0ff */
[----:B------:R-:W-:Y:S02]  /*10330*/  SHF.R.S32.HI R2, RZ, 0x1f, R9 ;  /* 0x0000001fff027819 */ /* 0x000fe40000011409 */
[----:B0-----:R-:W-:Y:S01]  /*10340*/  IADD3.X R13, R8, UR11, RZ, P1, !PT ;  /* 0x0000000b080d7c10 */ /* 0x001fe20008ffe4ff */
[----:B------:R0:W-:Y:S01]  /*10350*/  STL [R1+0x78c], R0 ;  /* 0x00078c0001007387 */ /* 0x0001e20000100800 */
[----:B----4-:R-:W-:-:S03]  /*10360*/  SHF.R.S32.HI R9, RZ, 0x1f, R10 ;  /* 0x0000001fff097819 */ /* 0x010fc6000001140a */
[----:B------:R-:W-:Y:S01]  /*10370*/  STL [R1+0x758], R13 ;  /* 0x0007580d01007387 */ /* 0x000fe20000100800 */
[----:B0-----:R-:W-:Y:S02]  /*10380*/  IADD3 R0, P1, R10, UR10, RZ ;  /* 0x0000000a0a007c10 */ /* 0x001fe4000ff3e0ff */
[----:B------:R-:W-:-:S03]  /*10390*/  IADD3.X R10, R7, UR11, RZ, P0, !PT ;  /* 0x0000000b070a7c10 */ /* 0x000fc600087fe4ff */
[----:B------:R5:W-:Y:S04]  /*103a0*/  STL [R1+0x794], R0 ;  /* 0x0007940001007387 */ /* 0x000be80000100800 */
[----:B------:R0:W-:Y:S01]  /*103b0*/  STL [R1+0x760], R10 ;  /* 0x0007600a01007387 */ /* 0x0001e20000100800 */
[----:B-----5:R-:W-:Y:S02]  /*103c0*/  IADD3 R0, P0, R11, UR10, RZ ;  /* 0x0000000a0b007c10 */ /* 0x020fe4000ff1e0ff */
[----:B0-----:R-:W-:-:S03]  /*103d0*/  IADD3.X R10, R6, UR11, RZ, P6, !PT ;  /* 0x0000000b060a7c10 */ /* 0x001fc6000b7fe4ff */
[----:B------:R0:W-:Y:S04]  /*103e0*/  STL [R1+0x79c], R0 ;  /* 0x00079c0001007387 */ /* 0x0001e80000100800 */
[----:B------:R1:W-:Y:S01]  /*103f0*/  STL [R1+0x768], R10 ;  /* 0x0007680a01007387 */ /* 0x0003e20000100800 */
[----:B0-----:R-:W-:Y:S02]  /*10400*/  IADD3 R0, P6, R12, UR10, RZ ;  /* 0x0000000a0c007c10 */ /* 0x001fe4000ffde0ff */
[----:B-1----:R-:W-:-:S03]  /*10410*/  IADD3.X R10, R5, UR11, RZ, P5, !PT ;  /* 0x0000000b050a7c10 */ /* 0x002fc6000affe4ff */
[----:B------:R0:W-:Y:S01]  /*10420*/  STL [R1+0x7a4], R0 ;  /* 0x0007a40001007387 */ /* 0x0001e20000100800 */
[----:B------:R-:W-:-:S03]  /*10430*/  SHF.R.S32.HI R3, RZ, 0x1f, R29 ;  /* 0x0000001fff037819 */ /* 0x000fc6000001141d */
[----:B------:R1:W-:Y:S01]  /*10440*/  STL [R1+0x770], R10 ;  /* 0x0007700a01007387 */ /* 0x0003e20000100800 */
[----:B0-----:R-:W-:Y:S02]  /*10450*/  IADD3 R0, P5, R24, UR10, RZ ;  /* 0x0000000a18007c10 */ /* 0x001fe4000ffbe0ff */
[----:B-1----:R-:W-:Y:S02]  /*10460*/  IADD3.X R10, R4, UR11, RZ, P4, !PT ;  /* 0x0000000b040a7c10 */ /* 0x002fe4000a7fe4ff */
[----:B------:R-:W-:Y:S01]  /*10470*/  IADD3 R4, P4, R28, UR10, RZ ;  /* 0x0000000a1c047c10 */ /* 0x000fe2000ff9e0ff */
[----:B------:R-:W-:Y:S04]  /*10480*/  STL [R1+0x7ac], R0 ;  /* 0x0007ac0001007387 */ /* 0x000fe80000100800 */
[----:B------:R0:W-:Y:S04]  /*10490*/  STL [R1+0x778], R10 ;  /* 0x0007780a01007387 */ /* 0x0001e80000100800 */
[----:B------:R1:W-:Y:S01]  /*104a0*/  STL [R1+0x7b4], R4 ;  /* 0x0007b40401007387 */ /* 0x0003e20000100800 */
[----:B------:R-:W-:-:S02]  /*104b0*/  SHF.R.S32.HI R8, RZ, 0x1f, R11 ;  /* 0x0000001fff087819 */ /* 0x000fc4000001140b */
[----:B0-----:R-:W-:Y:S02]  /*104c0*/  IADD3.X R10, R3, UR11, RZ, P3, !PT ;  /* 0x0000000b030a7c10 */ /* 0x001fe40009ffe4ff */
[----:B------:R-:W-:Y:S02]  /*104d0*/  IADD3.X R3, R2, UR11, RZ, P2, !PT ;  /* 0x0000000b02037c10 */ /* 0x000fe400097fe4ff */
[----:B-1----:R-:W-:Y:S02]  /*104e0*/  IADD3 R4, P3, R25, UR10, RZ ;  /* 0x0000000a19047c10 */ /* 0x002fe4000ff7e0ff */
[----:B------:R-:W-:Y:S01]  /*104f0*/  IADD3 R2, P2, R26, UR8, RZ ;  /* 0x000000081a027c10 */ /* 0x000fe2000ff5e0ff */
[----:B------:R-:W-:Y:S01]  /*10500*/  STL [R1+0x780], R10 ;  /* 0x0007800a01007387 */ /* 0x000fe20000100800 */
[----:B------:R-:W-:Y:S02]  /*10510*/  SHF.R.S32.HI R7, RZ, 0x1f, R12 ;  /* 0x0000001fff077819 */ /* 0x000fe4000001140c */
[----:B------:R-:W-:Y:S01]  /*10520*/  SHF.R.S32.HI R6, RZ, 0x1f, R24 ;  /* 0x0000001fff067819 */ /* 0x000fe20000011418 */
[----:B------:R0:W-:Y:S01]  /*10530*/  STL [R1+0x7bc], R4 ;  /* 0x0007bc0401007387 */ /* 0x0001e20000100800 */
[----:B------:R-:W-:-:S02]  /*10540*/  SHF.R.S32.HI R5, RZ, 0x1f, R28 ;  /* 0x0000001fff057819 */ /* 0x000fc4000001141c */
[----:B------:R-:W-:Y:S01]  /*10550*/  SHF.R.S32.HI R0, RZ, 0x1f, R25 ;  /* 0x0000001fff007819 */ /* 0x000fe20000011419 */
[----:B------:R1:W-:Y:S01]  /*10560*/  STL [R1+0x788], R3 ;  /* 0x0007880301007387 */ /* 0x0003e20000100800 */
[----:B------:R-:W2:Y:S01]  /*10570*/  LDC R25, c[0x0][0x230] ;  /* 0x00008c00ff197b82 */ /* 0x000ea20000000800 */
[----:B------:R-:W-:Y:S01]  /*10580*/  ULDC UR10, c[0x0][0x230] ;  /* 0x00008c00000a7ab9 */ /* 0x000fe20000000800 */
[----:B------:R-:W-:Y:S01]  /*10590*/  ULDC UR8, c[0x0][0x238] ;  /* 0x00008e0000087ab9 */ /* 0x000fe20000000800 */
[----:B------:R3:W-:Y:S01]  /*105a0*/  STL [R1+0x74], R2 ;  /* 0x0000740201007387 */ /* 0x0007e20000100800 */
[----:B0-----:R-:W-:Y:S02]  /*105b0*/  IADD3.X R4, R9, UR11, RZ, P1, !PT ;  /* 0x0000000b09047c10 */ /* 0x001fe40008ffe4ff */
[----:B-1----:R-:W-:-:S03]  /*105c0*/  IADD3.X R3, R8, UR11, RZ, P0, !PT ;  /* 0x0000000b08037c10 */ /* 0x002fc600087fe4ff */
[----:B------:R0:W-:Y:S01]  /*105d0*/  STL [R1+0x790], R4 ;  /* 0x0007900401007387 */ /* 0x0001e20000100800 */
[----:B---3--:R-:W-:-:S03]  /*105e0*/  IADD3.X R2, R7, UR11, RZ, P6, !PT ;  /* 0x0000000b07027c10 */ /* 0x008fc6000b7fe4ff */
[----:B------:R1:W-:Y:S04]  /*105f0*/  STL [R1+0x798], R3 ;  /* 0x0007980301007387 */ /* 0x0003e80000100800 */
[----:B------:R3:W-:Y:S01]  /*10600*/  STL [R1+0x7a0], R2 ;  /* 0x0007a00201007387 */ /* 0x0007e20000100800 */
[----:B0-----:R-:W-:Y:S02]  /*10610*/  IADD3.X R4, R6, UR11, RZ, P5, !PT ;  /* 0x0000000b06047c10 */ /* 0x001fe4000affe4ff */
[----:B-1----:R-:W-:-:S03]  /*10620*/  IADD3.X R3, R5, UR11, RZ, P4, !PT ;  /* 0x0000000b05037c10 */ /* 0x002fc6000a7fe4ff */
[----:B------:R-:W-:Y:S01]  /*10630*/  STL [R1+0x7a8], R4 ;  /* 0x0007a80401007387 */ /* 0x000fe20000100800 */
[----:B---3--:R-:W-:-:S03]  /*10640*/  IADD3.X R2, R0, UR11, RZ, P3, !PT ;  /* 0x0000000b00027c10 */ /* 0x008fc60009ffe4ff */
[----:B------:R-:W-:Y:S01]  /*10650*/  STL [R1+0x7b0], R3 ;  /* 0x0007b00301007387 */ /* 0x000fe20000100800 */
[----:B------:R-:W-:Y:S01]  /*10660*/  LEA.HI.X.SX32 R0, R26, UR9, 0x1, P2 ;  /* 0x000000091a007c11 */ /* 0x000fe200090f0eff */
[----:B--2---:R-:W-:Y:S01]  /*10670*/  VIADD R25, R25, 0x1f ;  /* 0x0000001f19197836 */ /* 0x004fe20000000000 */
[----:B------:R-:W-:Y:S01]  /*10680*/  ULDC UR11, c[0x0][0x238] ;  /* 0x00008e00000b7ab9 */ /* 0x000fe20000000800 */
[----:B------:R-:W-:Y:S01]  /*10690*/  STL [R1+0x7b8], R2 ;  /* 0x0007b80201007387 */ /* 0x000fe20000100800 */
[----:B------:R-:W-:-:S03]  /*106a0*/  ULDC UR9, c[0x0][0x238] ;  /* 0x00008e0000097ab9 */ /* 0x000fc60000000800 */
[----:B------:R0:W-:Y:S04]  /*106b0*/  STL [R1+0x70], R0 ;  /* 0x0000700001007387 */ /* 0x0001e80000100800 */
[----:B------:R1:W-:Y:S04]  /*106c0*/  STL [R1+0xf0], RZ ;  /* 0x0000f0ff01007387 */ /* 0x0003e80000100800 */
        /* <DEDUP_REMOVED lines=51> */
[----:B------:R1:W-:Y:S01]  /*10a00*/  STL [R1+0x2a0], RZ ;  /* 0x0002a0ff01007387 */ /* 0x0003e20000100800 */
[----:B------:R-:W2:Y:S03]  /*10a10*/  S2R R26, SR_TID.X ;  /* 0x00000000001a7919 */ /* 0x000ea60000002100 */
        /* <DEDUP_REMOVED lines=29> */
[----:B--2---:R-:W-:-:S03]  /*10bf0*/  SHF.R.U32.HI R26, RZ, 0x5, R26 ;  /* 0x00000005ff1a7819 */ /* 0x004fc6000001161a */
[----:B------:R1:W-:Y:S04]  /*10c00*/  STL [R1+0x1f8], RZ ;  /* 0x0001f8ff01007387 */ /* 0x0003e80000100800 */
[----:B------:R1:W-:Y:S04]  /*10c10*/  STL [R1+0x1fc], RZ ;  /* 0x0001fcff01007387 */ /* 0x0003e80000100800 */
[----:B------:R1:W-:Y:S04]  /*10c20*/  STL [R1+0x1d0], RZ ;  /* 0x0001d0ff01007387 */ /* 0x0003e80000100800 */
[----:B------:R1:W-:Y:S01]  /*10c30*/  STL [R1+0x1d4], RZ ;  /* 0x0001d4ff01007387 */ /* 0x0003e20000100800 */
[----:B------:R-:W-:-:S03]  /*10c40*/  SGXT.U32 R26, R26, 0x1 ;  /* 0x000000011a1a781a */ /* 0x000fc60000000000 */
[----:B------:R1:W-:Y:S04]  /*10c50*/  STL [R1+0x1d8], RZ ;  /* 0x0001d8ff01007387 */ /* 0x0003e80000100800 */
[----:B------:R1:W-:Y:S04]  /*10c60*/  STL [R1+0x1dc], RZ ;  /* 0x0001dcff01007387 */ /* 0x0003e80000100800 */
[----:B------:R1:W-:Y:S04]  /*10c70*/  STL [R1+0x1b0], RZ ;  /* 0x0001b0ff01007387 */ /* 0x0003e80000100800 */
[----:B------:R1:W-:Y:S01]  /*10c80*/  STL [R1+0x1b4], RZ ;  /* 0x0001b4ff01007387 */ /* 0x0003e20000100800 */
[----:B0-----:R-:W-:-:S03]  /*10c90*/  LOP3.LUT R0, R26, 0x2, RZ, 0xfc, !PT ;  /* 0x000000021a007812 */ /* 0x001fc600078efcff */
[----:B------:R1:W-:Y:S01]  /*10ca0*/  STL [R1+0x1b8], RZ ;  /* 0x0001b8ff01007387 */ /* 0x0003e20000100800 */
[----:B------:R-:W-:-:S03]  /*10cb0*/  LOP3.LUT R2, R26, 0x4, RZ, 0xfc, !PT ;  /* 0x000000041a027812 */ /* 0x000fc600078efcff */
[----:B------:R1:W-:Y:S01]  /*10cc0*/  STL [R1+0x1bc], RZ ;  /* 0x0001bcff01007387 */ /* 0x0003e20000100800 */
[C---:B------:R-:W-:Y:S02]  /*10cd0*/  LOP3.LUT R3, R26.reuse, 0x6, RZ, 0xfc, !PT ;  /* 0x000000061a037812 */ /* 0x040fe400078efcff */
[C---:B------:R-:W-:Y:S01]  /*10ce0*/  LOP3.LUT R4, R26.reuse, 0x8, RZ, 0xfc, !PT ;  /* 0x000000081a047812 */ /* 0x040fe200078efcff */
[----:B------:R1:W-:Y:S01]  /*10cf0*/  STL [R1+0x190], RZ ;  /* 0x000190ff01007387 */ /* 0x0003e20000100800 */
[C---:B------:R-:W-:Y:S02]  /*10d00*/  LOP3.LUT R5, R26.reuse, 0xa, RZ, 0xfc, !PT ;  /* 0x0000000a1a057812 */ /* 0x040fe400078efcff */
[C---:B------:R-:W-:Y:S01]  /*10d10*/  LOP3.LUT R6, R26.reuse, 0xc, RZ, 0xfc, !PT ;  /* 0x0000000c1a067812 */ /* 0x040fe200078efcff */
[----:B------:R1:W-:Y:S01]  /*10d20*/  STL [R1+0x194], RZ ;  /* 0x000194ff01007387 */ /* 0x0003e20000100800 */
[C---:B------:R-:W-:Y:S02]  /*10d30*/  LOP3.LUT R7, R26.reuse, 0xe, RZ, 0xfc, !PT ;  /* 0x0000000e1a077812 */ /* 0x040fe400078efcff */
[C---:B------:R-:W-:Y:S01]  /*10d40*/  LOP3.LUT R8, R26.reuse, 0x10, RZ, 0xfc, !PT ;  /* 0x000000101a087812 */ /* 0x040fe200078efcff */
[----:B------:R1:W-:Y:S01]  /*10d50*/  STL [R1+0x198], RZ ;  /* 0x000198ff01007387 */ /* 0x0003e20000100800 */
[----:B------:R-:W-:-:S02]  /*10d60*/  LOP3.LUT R9, R26, 0x12, RZ, 0xfc, !PT ;  /* 0x000000121a097812 */ /* 0x000fc400078efcff */
[C---:B------:R-:W-:Y:S02]  /*10d70*/  LOP3.LUT R10, R26.reuse, 0x14, RZ, 0xfc, !PT ;  /* 0x000000141a0a7812 */ /* 0x040fe400078efcff */
[C---:B------:R-:W-:Y:S02]  /*10d80*/  LOP3.LUT R11, R26.reuse, 0x16, RZ, 0xfc, !PT ;  /* 0x000000161a0b7812 */ /* 0x040fe400078efcff */
[----:B------:R-:W-:Y:S01]  /*10d90*/  LOP3.LUT R12, R26, 0x18, RZ, 0xfc, !PT ;  /* 0x000000181a0c7812 */ /* 0x000fe200078efcff */
[----:B------:R1:W-:Y:S01]  /*10da0*/  STL [R1+0x19c], RZ ;  /* 0x00019cff01007387 */ /* 0x0003e20000100800 */
[----:B------:R-:W-:-:S03]  /*10db0*/  SHF.R.S32.HI R26, RZ, 0x1f, R25 ;  /* 0x0000001fff1a7819 */ /* 0x000fc60000011419 */
[----:B------:R1:W-:Y:S01]  /*10dc0*/  STL [R1+0x170], RZ ;  /* 0x000170ff01007387 */ /* 0x0003e20000100800 */
[----:B------:R-:W-:-:S03]  /*10dd0*/  LEA.HI R26, R26, R25, RZ, 0x5 ;  /* 0x000000191a1a7211 */ /* 0x000fc600078f28ff */
[----:B------:R1:W-:Y:S04]  /*10de0*/  STL [R1+0x174], RZ ;  /* 0x000174ff01007387 */ /* 0x0003e80000100800 */
[----:B------:R1:W-:Y:S01]  /*10df0*/  STL [R1+0x178], RZ ;  /* 0x000178ff01007387 */ /* 0x0003e20000100800 */
[----:B------:R-:W-:-:S03]  /*10e00*/  SHF.R.S32.HI R13, RZ, 0x5, R26 ;  /* 0x00000005ff0d7819 */ /* 0x000fc6000001141a */
        /* <DEDUP_REMOVED lines=41> */
[----:B------:R-:W-:Y:S01]  /*110a0*/  IMAD R10, R10, UR9, RZ ;  /* 0x000000090a0a7c24 */ /* 0x000fe2000f8e02ff */
[----:B-1----:R-:W-:-:S06]  /*110b0*/  ULDC UR9, c[0x0][0x23c] ;  /* 0x00008f0000097ab9 */ /* 0x002fcc0000000800 */
.L_x_1:
[----:B------:R-:W-:Y:S01]  /*110c0*/  STL [R1+0xed4], R29 ;  /* 0x000ed41d01007387 */ /* 0x000fe20000100800 */
[----:B------:R-:W-:Y:S01]  /*110d0*/  ULDC UR4, c[0x0][0x238] ;  /* 0x00008e0000047ab9 */ /* 0x000fe20000000800 */
[----:B0-----:R-:W0:Y:S01]  /*110e0*/  S2R R2, SR_TID.X ;  /* 0x0000000000027919 */ /* 0x001e220000002100 */
[----:B------:R-:W1:Y:S01]  /*110f0*/  S2R R15, SR_TID.X ;  /* 0x00000000000f7919 */ /* 0x000e620000002100 */
[----:B------:R-:W-:Y:S01]  /*11100*/  PRMT R5, RZ, 0x7610, R5 ;  /* 0x00007610ff057816 */ /* 0x000fe20000000005 */
[----:B------:R-:W-:Y:S01]  /*11110*/  ULDC UR5, c[0x0][0x238] ;  /* 0x00008e0000057ab9 */ /* 0x000fe20000000800 */
        /* <DEDUP_REMOVED lines=26> */
[----:B--2---:R-:W2:Y:S04]  /*112c0*/  LDL R29, [R1+0x70] ;  /* 0x00007000011d7983 */ /* 0x004ea80000100800 */
        /* <DEDUP_REMOVED lines=20> */
[----:B---3--:R-:W3:Y:S01]  /*11410*/  LDL R27, [R1+0x74] ;  /* 0x00007400011b7983 */ /* 0x008ee20000100800 */
[----:B0-----:R-:W-:-:S02]  /*11420*/  SHF.R.U32.HI R3, RZ, 0x5, R2 ;  /* 0x00000005ff037819 */ /* 0x001fc40000011602 */
[----:B-1----:R-:W-:Y:S01]  /*11430*/  SHF.R.U32.HI R12, RZ, 0x5, R15 ;  /* 0x00000005ff0c7819 */ /* 0x002fe2000001160f */
[----:B------:R-:W-:Y:S01]  /*11440*/  STL [R1+0xecc], R28 ;  /* 0x000ecc1c01007387 */ /* 0x000fe20000100800 */
[----:B------:R-:W-:Y:S02]  /*11450*/  SGXT.U32 R3, R3, 0x1 ;  /* 0x000000010303781a */ /* 0x000fe40000000000 */
[----:B------:R-:W-:Y:S01]  /*11460*/  SGXT.U32 R12, R12, 0x1 ;  /* 0x000000010c0c781a */ /* 0x000fe20000000000 */
[----:B------:R-:W-:Y:S01]  /*11470*/  STL [R1+0xf4c], R28 ;  /* 0x000f4c1c01007387 */ /* 0x000fe20000100800 */
[C---:B------:R-:W-:Y:S02]  /*11480*/  LOP3.LUT R6, R3.reuse, 0x4, RZ, 0xfc, !PT ;  /* 0x0000000403067812 */ /* 0x040fe400078efcff */
[----:B------:R-:W-:Y:S01]  /*11490*/  LOP3.LUT R7, R3, 0x2, RZ, 0xfc, !PT ;  /* 0x0000000203077812 */ /* 0x000fe200078efcff */
[----:B------:R-:W-:Y:S01]  /*114a0*/  STL [R1+0xf64], R28 ;  /* 0x000f641c01007387 */ /* 0x000fe20000100800 */
[----:B------:R-:W-:-:S02]  /*114b0*/  ISETP.GE.AND P3, PT, R6, UR10, PT ;  /* 0x0000000a06007c0c */ /* 0x000fc4000bf66270 */
[----:B------:R-:W-:Y:S01]  /*114c0*/  LOP3.LUT R2, R3, 0x2, RZ, 0xfc, !PT ;  /* 0x0000000203027812 */ /* 0x000fe200078efcff */
[----:B------:R-:W0:Y:S01]  /*114d0*/  S2R R6, SR_TID.X ;  /* 0x0000000000067919 */ /* 0x000e220000002100 */
[----:B------:R-:W-:Y:S01]  /*114e0*/  IMAD R7, R7, UR4, RZ ;  /* 0x0000000407077c24 */ /* 0x000fe2000f8e02ff */
[----:B------:R-:W-:Y:S01]  /*114f0*/  ULDC UR4, c[0x0][0x238] ;  /* 0x00008e0000047ab9 */ /* 0x000fe20000000800 */
[----:B------:R-:W-:Y:S01]  /*11500*/  ISETP.GE.AND P1, PT, R2, UR10, PT ;  /* 0x0000000a02007c0c */ /* 0x000fe2000bf26270 */
[----:B------:R-:W-:Y:S01]  /*11510*/  STL [R1+0xf70], R28 ;  /* 0x000f701c01007387 */ /* 0x000fe20000100800 */
[----:B------:R-:W-:Y:S02]  /*11520*/  SHF.R.U32.HI R15, RZ, 0x5, R15 ;  /* 0x00000005ff0f7819 */ /* 0x000fe4000001160f */
[----:B------:R-:W-:Y:S01]  /*11530*/  LOP3.LUT R13, R12, 0x6, RZ, 0xfc, !PT ;  /* 0x000000060c0d7812 */ /* 0x000fe200078efcff */
[----:B------:R-:W-:Y:S01]  /*11540*/  STL [R1+0xf80], R28 ;  /* 0x000f801c01007387 */ /* 0x000fe20000100800 */
[----:B0-----:R-:W-:-:S03]  /*11550*/  SHF.R.U32.HI R6, RZ, 0x5, R6 ;  /* 0x00000005ff067819 */ /* 0x001fc60000011606 */
[----:B------:R-:W-:Y:S01]  /*11560*/  IMAD R13, R13, UR5, RZ ;  /* 0x000000050d0d7c24 */ /* 0x000fe2000f8e02ff */
[----:B------:R-:W-:Y:S01]  /*11570*/  SGXT.U32 R15, R15, 0x1 ;  /* 0x000000010f0f781a */ /* 0x000fe20000000000 */
[----:B------:R-:W-:Y:S01]  /*11580*/  ULDC UR5, c[0x0][0x238] ;  /* 0x00008e0000057ab9 */ /* 0x000fe20000000800 */
[----:B------:R-:W-:Y:S01]  /*11590*/  SGXT.U32 R6, R6, 0x1 ;  /* 0x000000010606781a */ /* 0x000fe20000000000 */
[----:B------:R-:W-:Y:S03]  /*115a0*/  STL [R1+0xf90], R28 ;  /* 0x000f901c01007387 */ /* 0x000fe60000100800 */
[----:B------:R-:W-:Y:S01]  /*115b0*/  LOP3.LUT R21, R6, 0x4, RZ, 0xfc, !PT ;  /* 0x0000000406157812 */ /* 0x000fe200078efcff */
[----:B------:R-:W-:Y:S04]  /*115c0*/  STL [R1+0xec8], R25 ;  /* 0x000ec81901007387 */ /* 0x000fe80000100800 */
[----:B------:R-:W-:Y:S01]  /*115d0*/  IMAD R21, R21, UR4, RZ ;  /* 0x0000000415157c24 */ /* 0x000fe2000f8e02ff */
[----:B------:R-:W-:Y:S01]  /*115e0*/  ULDC UR4, c[0x0][0x238] ;  /* 0x00008e0000047ab9 */ /* 0x000fe20000000800 */
[----:B------:R-:W-:Y:S01]  /*115f0*/  LOP3.LUT R12, R12, 0xa, RZ, 0xfc, !PT ;  /* 0x0000000a0c0c7812 */ /* 0x000fe200078efcff */
[----:B------:R-:W-:Y:S01]  /*11600*/  STL [R1+0xec4], R26 ;  /* 0x000ec41a01007387 */ /* 0x000fe20000100800 */
[----:B------:R-:W-:-:S02]  /*11610*/  PRMT R9, RZ, 0x7610, R9 ;  /* 0x00007610ff097816 */ /* 0x000fc40000000009 */
[----:B------:R-:W-:Y:S01]  /*11620*/  PRMT R4, RZ, 0x7610, R4 ;  /* 0x00007610ff047816 */ /* 0x000fe20000000004 */
[----:B------:R-:W-:Y:S01]  /*11630*/  STL [R1+0xec0], R23 ;  /* 0x000ec01701007387 */ /* 0x000fe20000100800 */
[----:B------:R-:W-:Y:S02]  /*11640*/  PRMT R18, RZ, 0x7610, R18 ;  /* 0x00007610ff127816 */ /* 0x000fe40000000012 */
[----:B------:R-:W-:Y:S01]  /*11650*/  PRMT R17, RZ, 0x7610, R17 ;  /* 0x00007610ff117816 */ /* 0x000fe20000000011 */
[----:B------:R-:W-:Y:S01]  /*11660*/  STL [R1+0xebc], R24 ;  /* 0x000ebc1801007387 */ /* 0x000fe20000100800 */
[-C--:B---3--:R-:W-:Y:S02]  /*11670*/  IADD3 R2, P0, R7, R27.reuse, RZ ;  /* 0x0000001b07027210 */ /* 0x088fe40007f1e0ff */
[----:B------:R-:W-:Y:S02]  /*11680*/  IADD3 R10, P2, R21, R27, RZ ;  /* 0x0000001b150a7210 */ /* 0x000fe40007f5e0ff */
[----:B--2---:R-:W-:-:S02]  /*11690*/  LEA.HI.X.SX32 R3, R7, R29, 0x1, P0 ;  /* 0x0000001d07037211 */ /* 0x004fc400000f0eff */
[----:B------:R-:W-:Y:S02]  /*116a0*/  LOP3.LUT R7, R6, 0x6, RZ, 0xfc, !PT ;  /* 0x0000000606077812 */ /* 0x000fe400078efcff */
[----:B------:R-:W0:Y:S01]  /*116b0*/  S2R R6, SR_TID.X ;  /* 0x0000000000067919 */ /* 0x000e220000002100 */
[----:B------:R-:W-:Y:S02]  /*116c0*/  LEA.HI.X.SX32 R11, R21, R29, 0x1, P2 ;  /* 0x0000001d150b7211 */ /* 0x000fe400010f0eff */
[----:B------:R-:W-:Y:S01]  /*116d0*/  ISETP.GE.AND P0, PT, R7, UR10, PT ;  /* 0x0000000a07007c0c */ /* 0x000fe2000bf06270 */
[----:B------:R1:W2:Y:S01]  /*116e0*/  @!P1 LDG.E.U8 R5, desc[UR6][R2.64] ;  /* 0x0000000602059981 */ /* 0x0002a2000c1e1100 */
[----:B0-----:R-:W-:-:S04]  /*116f0*/  SHF.R.U32.HI R14, RZ, 0x5, R6 ;  /* 0x00000005ff0e7819 */ /* 0x001fc80000011606 */
[----:B------:R-:W-:-:S04]  /*11700*/  SGXT.U32 R14, R14, 0x1 ;  /* 0x000000010e0e781a */ /* 0x000fc80000000000 */
[----:B------:R-:W-:-:S04]  /*11710*/  LOP3.LUT R14, R14, 0x8, RZ, 0xfc, !PT ;  /* 0x000000080e0e7812 */ /* 0x000fc800078efcff */
[----:B------:R-:W-:Y:S02]  /*11720*/  ISETP.GE.AND P2, PT, R14, UR10, PT ;  /* 0x0000000a0e007c0c */ /* 0x000fe4000bf46270 */
[----:B------:R-:W0:Y:S01]  /*11730*/  S2R R14, SR_TID.X ;  /* 0x00000000000e7919 */ /* 0x000e220000002100 */
[----:B-1----:R-:W-:Y:S02]  /*11740*/  PRMT R3, RZ, 0x7610, R3 ;  /* 0x00007610ff037816 */ /* 0x002fe40000000003 */
[----:B------:R-:W-:Y:S02]  /*11750*/  LOP3.LUT R21, R15, 0x8, RZ, 0xfc, !PT ;  /* 0x000000080f157812 */ /* 0x000fe400078efcff */
[----:B------:R-:W-:Y:S02]  /*11760*/  IADD3 R6, P1, R13, R27, RZ ;  /* 0x0000001b0d067210 */ /* 0x000fe40007f3e0ff */
[----:B------:R1:W3:Y:S01]  /*11770*/  @!P3 LDG.E.U8 R3, desc[UR6][R10.64] ;  /* 0x000000060a03b981 */ /* 0x0002e2000c1e1100 */
[----:B------:R-:W-:Y:S01]  /*11780*/  IMAD R21, R21, UR4, RZ ;  /* 0x0000000415157c24 */ /* 0x000fe2000f8e02ff */
[----:B------:R-:W-:Y:S01]  /*11790*/  LEA.HI.X.SX32 R7, R13, R29, 0x1, P1 ;  /* 0x0000001d0d077211 */ /* 0x000fe200008f0eff */
[----:B------:R-:W-:Y:S01]  /*117a0*/  ULDC UR4, c[0x0][0x238] ;  /* 0x00008e0000047ab9 */ /* 0x000fe20000000800 */
[----:B------:R-:W-:-:S02]  /*117b0*/  ISETP.GE.AND P1, PT, R12, UR10, PT ;  /* 0x0000000a0c007c0c */ /* 0x000fc4000bf26270 */
[----:B------:R-:W-:Y:S01]  /*117c0*/  IADD3 R12, P4, R21, R27, RZ ;  /* 0x0000001b150c7210 */ /* 0x000fe20007f9e0ff */
[----:B------:R-:W4:Y:S01]  /*117d0*/  @!P0 LDG.E.U8 R9, desc[UR6][R6.64] ;  /* 0x0000000606098981 */ /* 0x000f22000c1e1100 */
[----:B-1----:R-:W-:Y:S02]  /*117e0*/  LOP3.LUT R11, R15, 0xa, RZ, 0xfc, !PT ;  /* 0x0000000a0f0b7812 */ /* 0x002fe400078efcff */
[----:B------:R-:W-:Y:S02]  /*117f0*/  LEA.HI.X.SX32 R13, R21, R29, 0x1, P4 ;  /* 0x0000001d150d7211 */ /* 0x000fe400020f0eff */
[----:B0-----:R-:W-:Y:S01]  /*11800*/  SHF.R.U32.HI R15, RZ, 0x5, R14 ;  /* 0x00000005ff0f7819 */ /* 0x001fe2000001160e */
[----:B------:R-:W-:Y:S01]  /*11810*/  IMAD R11, R11, UR4, RZ ;  /* 0x000000040b0b7c24 */ /* 0x000fe2000f8e02ff */
[----:B------:R-:W-:Y:S01]  /*11820*/  ULDC UR4, c[0x0][0x238] ;  /* 0x00008e0000047ab9 */ /* 0x000fe20000000800 */
[----:B------:R0:W5:Y:S01]  /*11830*/  @!P2 LDG.E.U8 R4, desc[UR6][R12.64] ;  /* 0x000000060c04a981 */ /* 0x000162000c1e1100 */
[----:B------:R-:W-:-:S04]  /*11840*/  SGXT.U32 R15, R15, 0x1 ;  /* 0x000000010f0f781a */ /* 0x000fc80000000000 */
[----:B------:R-:W-:Y:S02]  /*11850*/  LOP3.LUT R21, R15, 0xc, RZ, 0xfc, !PT ;  /* 0x0000000c0f157812 */ /* 0x000fe400078efcff */
[--C-:B------:R-:W-:Y:S02]  /*11860*/  SHF.R.U32.HI R15, RZ, 0x5, R14.reuse ;  /* 0x00000005ff0f7819 */ /* 0x100fe4000001160e */
[----:B------:R-:W-:Y:S02]  /*11870*/  ISETP.GE.AND P0, PT, R21, UR10, PT ;  /* 0x0000000a15007c0c */ /* 0x000fe4000bf06270 */
[----:B------:R-:W-:Y:S02]  /*11880*/  SGXT.U32 R15, R15, 0x1 ;  /* 0x000000010f0f781a */ /* 0x000fe40000000000 */
[----:B------:R-:W-:Y:S02]  /*11890*/  SHF.R.U32.HI R21, RZ, 0x5, R14 ;  /* 0x00000005ff157819 */ /* 0x000fe4000001160e */
[----:B------:R-:W-:-:S05]  /*118a0*/  LOP3.LUT R14, R15, 0xc, RZ, 0xfc, !PT ;  /* 0x0000000c0f0e7812 */ /* 0x000fca00078efcff */
[----:B------:R-:W-:Y:S01]  /*118b0*/  IMAD R14, R14, UR4, RZ ;  /* 0x000000040e0e7c24 */ /* 0x000fe2000f8e02ff */
[----:B------:R-:W-:Y:S01]  /*118c0*/  SGXT.U32 R21, R21, 0x1 ;  /* 0x000000011515781a */ /* 0x000fe20000000000 */
[----:B------:R-:W-:-:S03]  /*118d0*/  ULDC UR4, c[0x0][0x238] ;  /* 0x00008e0000047ab9 */ /* 0x000fc60000000800 */
[----:B0-----:R-:W-:-:S04]  /*118e0*/  IADD3 R12, P4, R14, R27, RZ ;  /* 0x0000001b0e0c7210 */ /* 0x001fc80007f9e0ff */
[----:B------:R-:W-:Y:S02]  /*118f0*/  LEA.HI.X.SX32 R13, R14, R29, 0x1, P4 ;  /* 0x0000001d0e0d7211 */ /* 0x000fe400020f0eff */
[----:B------:R-:W0:Y:S01]  /*11900*/  S2R R14, SR_TID.X ;  /* 0x00000000000e7919 */ /* 0x000e220000002100 */
[----:B------:R-:W-:Y:S02]  /*11910*/  IADD3 R10, P3, R11, R27, RZ ;  /* 0x0000001b0b0a7210 */ /* 0x000fe40007f7e0ff */
[C---:B------:R-:W-:Y:S02]  /*11920*/  LOP3.LUT R11, R21.reuse, 0xa, RZ, 0xfc, !PT ;  /* 0x0000000a150b7812 */ /* 0x040fe400078efcff */
[----:B------:R-:W-:-:S03]  /*11930*/  LOP3.LUT R21, R21, 0x10, RZ, 0xfc, !PT ;  /* 0x0000001015157812 */ /* 0x000fc600078efcff */
[----:B------:R-:W-:Y:S01]  /*11940*/  IMAD R11, R11, UR5, RZ ;  /* 0x000000050b0b7c24 */ /* 0x000fe2000f8e02ff */
[----:B------:R-:W-:Y:S01]  /*11950*/  PRMT R6, RZ, 0x7610, R6 ;  /* 0x00007610ff067816 */ /* 0x000fe20000000006 */
[----:B------:R-:W-:Y:S01]  /*11960*/  ULDC UR5, c[0x0][0x238] ;  /* 0x00008e0000057ab9 */ /* 0x000fe20000000800 */
[----:B------:R-:W-:Y:S02]  /*11970*/  ISETP.GE.AND P2, PT, R21, UR10, PT ;  /* 0x0000000a15007c0c */ /* 0x000fe4000bf46270 */
[----:B------:R-:W-:Y:S02]  /*11980*/  LEA.HI.X.SX32 R11, R11, R29, 0x1, P3 ;  /* 0x0000001d0b0b7211 */ /* 0x000fe400018f0eff */
[----:B------:R-:W-:Y:S02]  /*11990*/  LOP3.LUT R21, R15, 0x10, RZ, 0xfc, !PT ;  /* 0x000000100f157812 */ /* 0x000fe400078efcff */
[----:B------:R-:W1:Y:S01]  /*119a0*/  S2R R15, SR_TID.X ;  /* 0x00000000000f7919 */ /* 0x000e620000002100 */
[----:B------:R0:W5:Y:S02]  /*119b0*/  @!P1 LDG.E.U8 R6, desc[UR6][R10.64] ;  /* 0x000000060a069981 */ /* 0x000164000c1e1100 */
[----:B0-----:R-:W-:-:S04]  /*119c0*/  SHF.R.U32.HI R14, RZ, 0x5, R14 ;  /* 0x00000005ff0e7819 */ /* 0x001fc8000001160e */
[----:B------:R-:W-:-:S04]  /*119d0*/  SGXT.U32 R14, R14, 0x1 ;  /* 0x000000010e0e781a */ /* 0x000fc80000000000 */
[----:B------:R-:W-:Y:S02]  /*119e0*/  LOP3.LUT R11, R14, 0x10, RZ, 0xfc, !PT ;  /* 0x000000100e0b7812 */ /* 0x000fe400078efcff */
[----:B------:R-:W0:Y:S01]  /*119f0*/  S2R R14, SR_TID.X ;  /* 0x00000000000e7919 */ /* 0x000e220000002100 */
[----:B------:R-:W-:Y:S01]  /*11a00*/  IMAD R21, R21, UR5, RZ ;  /* 0x0000000515157c24 */ /* 0x000fe2000f8e02ff */
[----:B------:R-:W-:Y:S02]  /*11a10*/  PRMT R2, RZ, 0x7610, R2 ;  /* 0x00007610ff027816 */ /* 0x000fe40000000002 */
[----:B-1----:R-:W-:-:S04]  /*11a20*/  SHF.R.U32.HI R15, RZ, 0x5, R15 ;  /* 0x00000005ff0f7819 */ /* 0x002fc8000001160f */
[----:B------:R0:W5:Y:S01]  /*11a30*/  @!P0 LDG.E.U8 R2, desc[UR6][R12.64] ;  /* 0x000000060c028981 */ /* 0x000162000c1e1100 */
[----:B------:R-:W-:Y:S01]  /*11a40*/  IADD3 R10, P3, R21, R27, RZ ;  /* 0x0000001b150a7210 */ /* 0x000fe20007f7e0ff */
[----:B------:R-:W-:Y:S01]  /*11a50*/  IMAD R11, R11, UR4, RZ ;  /* 0x000000040b0b7c24 */ /* 0x000fe2000f8e02ff */
[----:B------:R-:W-:Y:S01]  /*11a60*/  SGXT.U32 R15, R15, 0x1 ;  /* 0x000000010f0f781a */ /* 0x000fe20000000000 */
[----:B------:R-:W1:Y:S01]  /*11a70*/  S2R R21, SR_TID.X ;  /* 0x0000000000157919 */ /* 0x000e620000002100 */
[----:B------:R-:W-:Y:S01]  /*11a80*/  ULDC UR4, c[0x0][0x238] ;  /* 0x00008e0000047ab9 */ /* 0x000fe20000000800 */
[----:B------:R-:W-:Y:S01]  /*11a90*/  ULDC UR5, c[0x0][0x238] ;  /* 0x00008e0000057ab9 */ /* 0x000fe20000000800 */
[----:B------:R-:W-:-:S04]  /*11aa0*/  LOP3.LUT R15, R15, 0x12, RZ, 0xfc, !PT ;  /* 0x000000120f0f7812 */ /* 0x000fc800078efcff */
[----:B------:R-:W-:Y:S02]  /*11ab0*/  ISETP.GE.AND P1, PT, R15, UR10, PT ;  /* 0x0000000a0f007c0c */ /* 0x000fe4000bf26270 */
[----:B0-----:R-:W-:-:S04]  /*11ac0*/  SHF.R.U32.HI R12, RZ, 0x5, R14 ;  /* 0x00000005ff0c7819 */ /* 0x001fc8000001160e */
[----:B------:R-:W-:-:S04]  /*11ad0*/  SGXT.U32 R12, R12, 0x1 ;  /* 0x000000010c0c781a */ /* 0x000fc80000000000 */
[C---:B------:R-:W-:Y:S02]  /*11ae0*/  LOP3.LUT R13, R12.reuse, 0x12, RZ, 0xfc, !PT ;  /* 0x000000120c0d7812 */ /* 0x040fe400078efcff */
[--C-:B-1----:R-:W-:Y:S02]  /*11af0*/  SHF.R.U32.HI R15, RZ, 0x5, R21.reuse ;  /* 0x00000005ff0f7819 */ /* 0x102fe40000011615 */
[----:B------:R-:W-:Y:S01]  /*11b00*/  SHF.R.U32.HI R21, RZ, 0x5, R21 ;  /* 0x00000005ff157819 */ /* 0x000fe20000011615 */
[----:B------:R-:W-:Y:S01]  /*11b10*/  IMAD R13, R13, UR4, RZ ;  /* 0x000000040d0d7c24 */ /* 0x000fe2000f8e02ff */
[----:B------:R-:W-:Y:S01]  /*11b20*/  LOP3.LUT R12, R12, 0x14, RZ, 0xfc, !PT ;  /* 0x000000140c0c7812 */ /* 0x000fe200078efcff */
[----:B------:R-:W-:Y:S01]  /*11b30*/  ULDC UR4, c[0x0][0x238] ;  /* 0x00008e0000047ab9 */ /* 0x000fe20000000800 */
[----:B------:R-:W-:Y:S02]  /*11b40*/  SGXT.U32 R21, R21, 0x1 ;  /* 0x000000011515781a */ /* 0x000fe40000000000 */
[----:B------:R-:W-:-:S02]  /*11b50*/  LEA.HI.X.SX32 R11, R11, R29, 0x1, P3 ;  /* 0x0000001d0b0b7211 */ /* 0x000fc400018f0eff */
[----:B------:R-:W-:Y:S02]  /*11b60*/  SGXT.U32 R15, R15, 0x1 ;  /* 0x000000010f0f781a */ /* 0x000fe40000000000 */
[----:B------:R-:W-:Y:S01]  /*11b70*/  ISETP.GE.AND P3, PT, R12, UR10, PT ;  /* 0x0000000a0c007c0c */ /* 0x000fe2000bf66270 */
[----:B------:R0:W3:Y:S01]  /*11b80*/  @!P2 LDG.E.U8 R18, desc[UR6][R10.64] ;  /* 0x000000060a12a981 */ /* 0x0000e2000c1e1100 */
[----:B------:R-:W-:Y:S02]  /*11b90*/  IADD3 R12, P0, R13, R27, RZ ;  /* 0x0000001b0d0c7210 */ /* 0x000fe40007f1e0ff */
[----:B------:R-:W-:Y:S02]  /*11ba0*/  LOP3.LUT R13, R21, 0x12, RZ, 0xfc, !PT ;  /* 0x00000012150d7812 */ /* 0x000fe400078efcff */
[----:B------:R-:W-:Y:S02]  /*11bb0*/  LOP3.LUT R14, R15, 0x14, RZ, 0xfc, !PT ;  /* 0x000000140f0e7812 */ /* 0x000fe400078efcff */
[----:B------:R-:W-:Y:S01]  /*11bc0*/  LOP3.LUT R21, R21, 0x16, RZ, 0xfc, !PT ;  /* 0x0000001615157812 */ /* 0x000fe200078efcff */
[----:B------:R-:W-:Y:S01]  /*11bd0*/  IMAD R13, R13, UR4, RZ ;  /* 0x000000040d0d7c24 */ /* 0x000fe2000f8e02ff */
[----:B------:R-:W-:Y:S01]  /*11be0*/  LOP3.LUT R15, R15, 0x16, RZ, 0xfc, !PT ;  /* 0x000000160f0f7812 */ /* 0x000fe200078efcff */
[----:B------:R-:W-:Y:S01]  /*11bf0*/  IMAD R14, R14, UR5, RZ ;  /* 0x000000050e0e7c24 */ /* 0x000fe2000f8e02ff */
[----:B------:R-:W-:-:S02]  /*11c00*/  ULDC UR4, c[0x0][0x238] ;  /* 0x00008e0000047ab9 */ /* 0x000fc40000000800 */
[----:B------:R-:W-:Y:S02]  /*11c10*/  LEA.HI.X.SX32 R13, R13, R29, 0x1, P0 ;  /* 0x0000001d0d0d7211 */ /* 0x000fe400000f0eff */
[----:B------:R-:W-:Y:S02]  /*11c20*/  ISETP.GE.AND P0, PT, R21, UR10, PT ;  /* 0x0000000a15007c0c */ /* 0x000fe4000bf06270 */
[C---:B0-----:R-:W-:Y:S01]  /*11c30*/  IADD3 R10, P2, R14.reuse, R27, RZ ;  /* 0x0000001b0e0a7210 */ /* 0x041fe20007f5e0ff */
[----:B------:R-:W0:Y:S03]  /*11c40*/  S2R R21, SR_TID.X ;  /* 0x0000000000157919 */ /* 0x000e260000002100 */
[----:B------:R-:W-:Y:S01]  /*11c50*/  LEA.HI.X.SX32 R11, R14, R29, 0x1, P2 ;  /* 0x0000001d0e0b7211 */ /* 0x000fe200010f0eff */
[----:B------:R1:W4:Y:S01]  /*11c60*/  @!P1 LDG.E.U8 R17, desc[UR6][R12.64] ;  /* 0x000000060c119981 */ /* 0x000322000c1e1100 */
[----:B------:R-:W0:Y:S01]  /*11c70*/  S2R R14, SR_TID.X ;  /* 0x00000000000e7919 */ /* 0x000e220000002100 */
[----:B------:R-:W-:Y:S01]  /*11c80*/  IMAD R15, R15, UR4, RZ ;  /* 0x000000040f0f7c24 */ /* 0x000fe2000f8e02ff */
[----:B------:R-:W-:Y:S01]  /*11c90*/  PRMT R8, RZ, 0x7610, R8 ;  /* 0x00007610ff087816 */ /* 0x000fe20000000008 */
[----:B------:R-:W-:-:S03]  /*11ca0*/  ULDC UR4, c[0x0][0x238] ;  /* 0x00008e0000047ab9 */ /* 0x000fc60000000800 */
[----:B-1----:R-:W-:Y:S02]  /*11cb0*/  IADD3 R12, P1, R15, R27, RZ ;  /* 0x0000001b0f0c7210 */ /* 0x002fe40007f3e0ff */
[----:B------:R-:W5:Y:S01]  /*11cc0*/  @!P3 LDG.E.U8 R8, desc[UR6][R10.64] ;  /* 0x000000060a08b981 */ /* 0x000f62000c1e1100 */
[----:B------:R-:W-:Y:S02]  /*11cd0*/  PRMT R7, RZ, 0x7610, R7 ;  /* 0x00007610ff077816 */ /* 0x000fe40000000007 */
[----:B0-----:R-:W-:-:S04]  /*11ce0*/  SHF.R.U32.HI R13, RZ, 0x5, R21 ;  /* 0x00000005ff0d7819 */ /* 0x001fc80000011615 */
[----:B------:R-:W-:Y:S02]  /*11cf0*/  SGXT.U32 R13, R13, 0x1 ;  /* 0x000000010d0d781a */ /* 0x000fe40000000000 */
[----:B------:R-:W-:Y:S02]  /*11d00*/  SHF.R.U32.HI R21, RZ, 0x5, R14 ;  /* 0x00000005ff157819 */ /* 0x000fe4000001160e */
[----:B------:R-:W-:Y:S02]  /*11d10*/  LOP3.LUT R13, R13, 0x18, RZ, 0xfc, !PT ;  /* 0x000000180d0d7812 */ /* 0x000fe400078efcff */
[----:B------:R-:W-:Y:S02]  /*11d20*/  SGXT.U32 R21, R21, 0x1 ;  /* 0x000000011515781a */ /* 0x000fe40000000000 */
[----:B------:R-:W-:Y:S02]  /*11d30*/  ISETP.GE.AND P3, PT, R13, UR10, PT ;  /* 0x0000000a0d007c0c */ /* 0x000fe4000bf66270 */
[----:B------:R-:W-:Y:S01]  /*11d40*/  LEA.HI.X.SX32 R13, R15, R29, 0x1, P1 ;  /* 0x0000001d0f0d7211 */ /* 0x000fe200008f0eff */
[C---:B------:R-:W-:Y:S01]  /*11d50*/  IMAD R15, R21.reuse, UR8, RZ ;  /* 0x00000008150f7c24 */ /* 0x040fe2000f8e02ff */
[----:B------:R-:W-:-:S03]  /*11d60*/  ISETP.GE.AND P1, PT, R21, UR10, PT ;  /* 0x0000000a15007c0c */ /* 0x000fc6000bf26270 */
[----:B------:R0:W5:Y:S01]  /*11d70*/  @!P0 LDG.E.U8 R7, desc[UR6][R12.64] ;  /* 0x000000060c078981 */ /* 0x000162000c1e1100 */
[----:B------:R-:W-:Y:S02]  /*11d80*/  PRMT R16, RZ, 0x7610, R16 ;  /* 0x00007610ff107816 */ /* 0x000fe40000000010 */
[----:B0-----:R-:W-:-:S04]  /*11d90*/  IADD3 R12, P0, R15, R27, RZ ;  /* 0x0000001b0f0c7210 */ /* 0x001fc80007f1e0ff */
[----:B------:R-:W-:-:S05]  /*11da0*/  LEA.HI.X.SX32 R13, R15, R29, 0x1, P0 ;  /* 0x0000001d0f0d7211 */ /* 0x000fca00000f0eff */
[----:B------:R-:W2:Y:S01]  /*11db0*/  @!P1 LDG.E.U8 R16, desc[UR6][R12.64] ;  /* 0x000000060c109981 */ /* 0x000ea2000c1e1100 */
[----:B------:R-:W0:Y:S01]  /*11dc0*/  S2R R15, SR_TID.X ;  /* 0x00000000000f7919 */ /* 0x000e220000002100 */
[----:B------:R-:W-:-:S04]  /*11dd0*/  SHF.R.U32.HI R14, RZ, 0x5, R14 ;  /* 0x00000005ff0e7819 */ /* 0x000fc8000001160e */
[----:B------:R-:W-:-:S04]  /*11de0*/  SGXT.U32 R14, R14, 0x1 ;  /* 0x000000010e0e781a */ /* 0x000fc80000000000 */
[----:B------:R-:W-:-:S05]  /*11df0*/  LOP3.LUT R14, R14, 0x18, RZ, 0xfc, !PT ;  /* 0x000000180e0e7812 */ /* 0x000fca00078efcff */
[----:B------:R-:W-:Y:S01]  /*11e00*/  IMAD R14, R14, UR4, RZ ;  /* 0x000000040e0e7c24 */ /* 0x000fe2000f8e02ff */
[----:B------:R-:W-:Y:S01]  /*11e10*/  PRMT R0, RZ, 0x7610, R0 ;  /* 0x00007610ff007816 */ /* 0x000fe20000000000 */
[----:B------:R-:W-:-:S03]  /*11e20*/  ULDC UR4, c[0x0][0x238] ;  /* 0x00008e0000047ab9 */ /* 0x000fc60000000800 */
[----:B------:R-:W-:-:S04]  /*11e30*/  IADD3 R10, P2, R14, R27, RZ ;  /* 0x0000001b0e0a7210 */ /* 0x000fc80007f5e0ff */
[----:B------:R-:W-:Y:S02]  /*11e40*/  LEA.HI.X.SX32 R11, R14, R29, 0x1, P2 ;  /* 0x0000001d0e0b7211 */ /* 0x000fe400010f0eff */
[----:B------:R-:W-:-:S03]  /*11e50*/  LOP3.LUT R14, R21, 0x1a, RZ, 0xfc, !PT ;  /* 0x0000001a150e7812 */ /* 0x000fc600078efcff */
[----:B------:R1:W5:Y:S01]  /*11e60*/  @!P3 LDG.E.U8 R0, desc[UR6][R10.64] ;  /* 0x000000060a00b981 */ /* 0x000362000c1e1100 */
[----:B0-----:R-:W-:Y:S02]  /*11e70*/  SHF.R.U32.HI R15, RZ, 0x5, R15 ;  /* 0x00000005ff0f7819 */ /* 0x001fe4000001160f */
[C---:B------:R-:W-:Y:S02]  /*11e80*/  ISETP.GE.AND P2, PT, R14.reuse, UR10, PT ;  /* 0x0000000a0e007c0c */ /* 0x040fe4000bf46270 */
[----:B------:R-:W-:Y:S01]  /*11e90*/  SGXT.U32 R15, R15, 0x1 ;  /* 0x000000010f0f781a */ /* 0x000fe20000000000 */
[----:B-1----:R-:W-:Y:S01]  /*11ea0*/  IMAD R11, R14, UR8, RZ ;  /* 0x000000080e0b7c24 */ /* 0x002fe2000f8e02ff */
[----:B------:R-:W-:Y:S02]  /*11eb0*/  LOP3.LUT R14, R21, 0xe, RZ, 0xfc, !PT ;  /* 0x0000000e150e7812 */ /* 0x000fe400078efcff */
[----:B------:R-:W-:-:S03]  /*11ec0*/  LOP3.LUT R15, R15, 0xe, RZ, 0xfc, !PT ;  /* 0x0000000e0f0f7812 */ /* 0x000fc600078efcff */
[----:B------:R-:W-:Y:S01]  /*11ed0*/  IMAD R14, R14, UR4, RZ ;  /* 0x000000040e0e7c24 */ /* 0x000fe2000f8e02ff */
[----:B------:R-:W-:Y:S02]  /*11ee0*/  ISETP.GE.AND P0, PT, R15, UR10, PT ;  /* 0x0000000a0f007c0c */ /* 0x000fe4000bf06270 */
[-C--:B------:R-:W-:Y:S02]  /*11ef0*/  IADD3 R12, P1, R11, R27.reuse, RZ ;  /* 0x0000001b0b0c7210 */ /* 0x080fe40007f3e0ff */
[----:B------:R-:W-:Y:S02]  /*11f00*/  IADD3 R10, P3, R14, R27, RZ ;  /* 0x0000001b0e0a7210 */ /* 0x000fe40007f7e0ff */
[C---:B------:R-:W-:Y:S02]  /*11f10*/  LOP3.LUT R15, R21.reuse, 0x1e, RZ, 0xfc, !PT ;  /* 0x0000001e150f7812 */ /* 0x040fe400078efcff */
[----:B------:R-:W-:Y:S02]  /*11f20*/  LOP3.LUT R21, R21, 0x1c, RZ, 0xfc, !PT ;  /* 0x0000001c15157812 */ /* 0x000fe400078efcff */
[----:B------:R-:W-:-:S02]  /*11f30*/  LEA.HI.X.SX32 R13, R11, R29, 0x1, P1 ;  /* 0x0000001d0b0d7211 */ /* 0x000fc400008f0eff */
[----:B------:R-:W-:Y:S02]  /*11f40*/  PRMT R22, RZ, 0x7610, R22 ;  /* 0x00007610ff167816 */ /* 0x000fe40000000016 */
[----:B------:R-:W-:Y:S02]  /*11f50*/  PRMT R19, RZ, 0x7610, R19 ;  /* 0x00007610ff137816 */ /* 0x000fe40000000013 */
[----:B------:R-:W-:Y:S02]  /*11f60*/  LEA.HI.X.SX32 R11, R14, R29, 0x1, P3 ;  /* 0x0000001d0e0b7211 */ /* 0x000fe400018f0eff */
[C---:B------:R-:W-:Y:S01]  /*11f70*/  ISETP.GE.AND P4, PT, R21.reuse, UR10, PT ;  /* 0x0000000a15007c0c */ /* 0x040fe2000bf86270 */
[----:B------:R-:W-:Y:S01]  /*11f80*/  IMAD R21, R21, UR8, RZ ;  /* 0x0000000815157c24 */ /* 0x000fe2000f8e02ff */
[C---:B------:R-:W-:Y:S01]  /*11f90*/  ISETP.GE.AND P5, PT, R15.reuse, UR10, PT ;  /* 0x0000000a0f007c0c */ /* 0x040fe2000bfa6270 */
[----:B------:R-:W-:Y:S01]  /*11fa0*/  IMAD R15, R15, UR8, RZ ;  /* 0x000000080f0f7c24 */ /* 0x000fe2000f8e02ff */
[----:B------:R0:W5:Y:S04]  /*11fb0*/  @!P0 LDG.E.U8 R22, desc[UR6][R10.64] ;  /* 0x000000060a168981 */ /* 0x000168000c1e1100 */
[----:B------:R1:W5:Y:S01]  /*11fc0*/  @!P2 LDG.E.U8 R19, desc[UR6][R12.64] ;  /* 0x000000060c13a981 */ /* 0x000362000c1e1100 */
[-C--:B------:R-:W-:Y:S01]  /*11fd0*/  IADD3 R14, P1, R15, R27.reuse, RZ ;  /* 0x0000001b0f0e7210 */ /* 0x080fe20007f3e0ff */
[----:B------:R-:W1:Y:S01]  /*11fe0*/  S2UR UR5, SR_CgaCtaId ;  /* 0x00000000000579c3 */ /* 0x000e620000008800 */
[----:B0-----:R-:W0:Y:S01]  /*11ff0*/  S2R R10, SR_TID.X ;  /* 0x00000000000a7919 */ /* 0x001e220000002100 */
[----:B-1----:R-:W-:-:S02]  /*12000*/  IADD3 R12, P2, R21, R27, RZ ;  /* 0x0000001b150c7210 */ /* 0x002fc40007f5e0ff */
[----:B------:R-:W-:Y:S01]  /*12010*/  PRMT R20, RZ, 0x7610, R20 ;  /* 0x00007610ff147816 */ /* 0x000fe20000000014 */
[----:B------:R-:W-:Y:S01]  /*12020*/  UMOV UR4, 0x400 ;  /* 0x0000040000047882 */ /* 0x000fe20000000000 */
[-C--:B------:R-:W-:Y:S01]  /*12030*/  LEA.HI.X.SX32 R13, R21, R29.reuse, 0x1, P2 ;  /* 0x0000001d150d7211 */ /* 0x080fe200010f0eff */
[----:B------:R-:W5:Y:S01]  /*12040*/  LDL.LU R27, [R1+0xf9c] ;  /* 0x000f9c00011b7983 */ /* 0x000f620000300800 */
[----:B------:R-:W-:Y:S02]  /*12050*/  PRMT R21, RZ, 0x7610, R21 ;  /* 0x00007610ff157816 */ /* 0x000fe40000000015 */
[----:B------:R-:W-:Y:S02]  /*12060*/  LEA.HI.X.SX32 R15, R15, R29, 0x1, P1 ;  /* 0x0000001d0f0f7211 */ /* 0x000fe400008f0eff */
[----:B------:R-:W5:Y:S04]  /*12070*/  LDL.LU R29, [R1+0xf98] ;  /* 0x000f9800011d7983 */ /* 0x000f680000300800 */
[----:B------:R-:W5:Y:S04]  /*12080*/  @!P4 LDG.E.U8 R21, desc[UR6][R12.64] ;  /* 0x000000060c15c981 */ /* 0x000f68000c1e1100 */
[----:B------:R-:W5:Y:S01]  /*12090*/  @!P5 LDG.E.U8 R20, desc[UR6][R14.64] ;  /* 0x000000060e14d981 */ /* 0x000f62000c1e1100 */
[----:B------:R-:W-:Y:S01]  /*120a0*/  ULEA UR4, UR5, UR4, 0x18 ;  /* 0x0000000405047291 */ /* 0x000fe2000f8ec03f */
[----:B0-----:R-:W-:Y:S01]  /*120b0*/  LOP3.LUT R11, R10, 0x3f, RZ, 0xc0, !PT ;  /* 0x0000003f0a0b7812 */ /* 0x001fe200078ec0ff */
[----:B------:R-:W-:Y:S03]  /*120c0*/  BAR.SYNC.DEFER_BLOCKING 0x0 ;  /* 0x0000000000007b1d */ /* 0x000fe60000010000 */
[----:B------:R-:W-:-:S04]  /*120d0*/  LOP3.LUT R10, R11, 0x8, RZ, 0x3c, !PT ;  /* 0x000000080b0a7812 */ /* 0x000fc800078e3cff */
[----:B--2---:R-:W-:Y:S04]  /*120e0*/  STS.U8 [R11+UR4], R16 ;  /* 0x000000100b007988 */ /* 0x004fe80008000004 */
[----:B------:R0:W-:Y:S04]  /*120f0*/  STS.U8 [R11+UR4+0x40], R5 ;  /* 0x000040050b007988 */ /* 0x0001e80008000004 */
[----:B---3--:R-:W-:Y:S04]  /*12100*/  STS.U8 [R11+UR4+0x200], R18 ;  /* 0x000200120b007988 */ /* 0x008fe80008000004 */
[----:B----4-:R-:W-:Y:S01]  /*12110*/  STS.U8 [R11+UR4+0x240], R17 ;  /* 0x000240110b007988 */ /* 0x010fe20008000004 */
[----:B0-----:R-:W-:-:S03]  /*12120*/  LOP3.LUT R5, R11, 0x10, RZ, 0x3c, !PT ;  /* 0x000000100b057812 */ /* 0x001fc600078e3cff */
[----:B------:R0:W-:Y:S04]  /*12130*/  STS.U8 [R10+UR4+0x80], R3 ;  /* 0x000080030a007988 */ /* 0x0001e80008000004 */
[----:B------:R-:W-:Y:S04]  /*12140*/  STS.U8 [R10+UR4+0xc0], R9 ;  /* 0x0000c0090a007988 */ /* 0x000fe80008000004 */
[----:B0-----:R-:W2:Y:S04]  /*12150*/  LDL R3, [R1+0x7bc] ;  /* 0x0007bc0001037983 */ /* 0x001ea80000100800 */
[----:B-----5:R-:W-:Y:S04]  /*12160*/  STS.U8 [R10+UR4+0x280], R8 ;  /* 0x000280080a007988 */ /* 0x020fe80008000004 */
[----:B------:R0:W-:Y:S04]  /*12170*/  STS.U8 [R10+UR4+0x2c0], R7 ;  /* 0x0002c0070a007988 */ /* 0x0001e80008000004 */
[----:B------:R1:W-:Y:S04]  /*12180*/  STS.U8 [R5+UR4+0x140], R6 ;  /* 0x0001400605007988 */ /* 0x0003e80008000004 */
[----:B0-----:R-:W3:Y:S04]  /*12190*/  LDL R7, [R1+0x3d0] ;  /* 0x0003d00001077983 */ /* 0x001ee80000100800 */
[----:B-1----:R-:W4:Y:S01]  /*121a0*/  LDL R6, [R1+0x7b8] ;  /* 0x0007b80001067983 */ /* 0x002f220000100800 */
[----:B------:R-:W0:Y:S01]  /*121b0*/  S2R R16, SR_TID.X ;  /* 0x0000000000107919 */ /* 0x000e220000002100 */
[----:B------:R-:W-:-:S02]  /*121c0*/  LOP3.LUT R11, R11, 0x18, RZ, 0x3c, !PT ;  /* 0x000000180b0b7812 */ /* 0x000fc400078e3cff */
[----:B------:R-:W-:Y:S04]  /*121d0*/  STS.U8 [R5+UR4+0x100], R4 ;  /* 0x0001000405007988 */ /* 0x000fe80008000004 */
[----:B------:R1:W-:Y:S04]  /*121e0*/  STS.U8 [R5+UR4+0x300], R0 ;  /* 0x0003000005007988 */ /* 0x0003e80008000004 */
[----:B------:R-:W-:Y:S01]  /*121f0*/  STS.U8 [R5+UR4+0x340], R19 ;  /* 0x0003401305007988 */ /* 0x000fe20008000004 */
[----:B0-----:R-:W-:-:S04]  /*12200*/  LOP3.LUT R16, R16, 0x1f, RZ, 0xc0, !PT ;  /* 0x0000001f10107812 */ /* 0x001fc800078ec0ff */
[C---:B------:R-:W-:Y:S01]  /*12210*/  ISETP.GE.AND P0, PT, R16.reuse, UR10, PT ;  /* 0x0000000a10007c0c */ /* 0x040fe2000bf06270 */
[----:B------:R-:W-:Y:S01]  /*12220*/  IMAD R16, R16, UR9, RZ ;  /* 0x0000000910107c24 */ /* 0x000fe2000f8e02ff */
[----:B------:R2:W-:Y:S04]  /*12230*/  STS.U8 [R11+UR4+0x180], R2 ;  /* 0x000180020b007988 */ /* 0x0005e80008000004 */
[----:B-1----:R-:W-:Y:S02]  /*12240*/  SHF.R.S32.HI R0, RZ, 0x1f, R16 ;  /* 0x0000001fff007819 */ /* 0x002fe40000011410 */
[C---:B--2---:R-:W-:Y:S02]  /*12250*/  IADD3 R2, P2, R16.reuse, R3, RZ ;  /* 0x0000000310027210 */ /* 0x044fe40007f5e0ff */
[----:B---3--:R-:W-:-:S03]  /*12260*/  IADD3 RZ, P1, R16, R7, RZ ;  /* 0x0000000710ff7210 */ /* 0x008fc60007f3e0ff */
[----:B----4-:R-:W-:Y:S02]  /*12270*/  IMAD.X R3, R0, 0x1, R6, P2 ;  /* 0x0000000100037824 */ /* 0x010fe400010e0606 */
[----:B------:R-:W-:Y:S02]  /*12280*/  IMAD.IADD R6, R16, 0x1, R7 ;  /* 0x0000000110067824 */ /* 0x000fe400078e0207 */
[----:B------:R-:W2:Y:S04]  /*12290*/  LDL R7, [R1+0x428] ;  /* 0x0004280001077983 */ /* 0x000ea80000100800 */
[----:B------:R-:W-:Y:S04]  /*122a0*/  STS.U8 [R11+UR4+0x1c0], R22 ;  /* 0x0001c0160b007988 */ /* 0x000fe80008000004 */
[----:B------:R-:W-:Y:S04]  /*122b0*/  STS.U8 [R11+UR4+0x380], R21 ;  /* 0x000380150b007988 */ /* 0x000fe80008000004 */
[----:B------:R-:W-:Y:S01]  /*122c0*/  STS.U8 [R11+UR4+0x3c0], R20 ;  /* 0x0003c0140b007988 */ /* 0x000fe20008000004 */
[----:B------:R-:W-:Y:S01]  /*122d0*/  PRMT R29, RZ, 0x7610, R29 ;  /* 0x00007610ff1d7816 */ /* 0x000fe2000000001d */
[----:B------:R-:W-:Y:S01]  /*122e0*/  BAR.SYNC.DEFER_BLOCKING 0x0 ;  /* 0x0000000000007b1d */ /* 0x000fe20000010000 */
[----:B------:R-:W-:-:S05]  /*122f0*/  PRMT R28, RZ, 0x7610, R28 ;  /* 0x00007610ff1c7816 */ /* 0x000fca000000001c */
[----:B------:R-:W3:Y:S01]  /*12300*/  @!P0 LDG.E.U8 R29, desc[UR6][R2.64] ;  /* 0x00000006021d8981 */ /* 0x000ee2000c1e1100 */
[----:B--2---:R-:W-:-:S05]  /*12310*/  IMAD.X R7, R0, 0x1, R7, P1 ;  /* 0x0000000100077824 */ /* 0x004fca00008e0607 */
[----:B------:R-:W2:Y:S04]  /*12320*/  @!P0 LDG.E.U8 R28, desc[UR6][R6.64] ;  /* 0x00000006061c8981 */ /* 0x000ea8000c1e1100 */
[----:B---3--:R0:W-:Y:S04]  /*12330*/  STL [R1+0x390], R29 ;  /* 0x0003901d01007387 */ /* 0x0081e80000100800 */
[----:B0-----:R-:W3:Y:S04]  /*12340*/  LDL.LU R29, [R1+0xf94] ;  /* 0x000f9400011d7983 */ /* 0x001ee80000300800 */
[----:B------:R-:W4:Y:S04]  /*12350*/  LDL R3, [R1+0x3d4] ;  /* 0x0003d40001037983 */ /* 0x000f280000100800 */
[----:B--2---:R0:W-:Y:S04]  /*12360*/  STL [R1+0x38c], R28 ;  /* 0x00038c1c01007387 */ /* 0x0041e80000100800 */
[----:B0-----:R-:W2:Y:S04]  /*12370*/  LDL.LU R28, [R1+0xf90] ;  /* 0x000f9000011c7983 */ /* 0x001ea80000300800 */
[----:B------:R-:W5:Y:S04]  /*12380*/  LDL R6, [R1+0x42c] ;  /* 0x00042c0001067983 */ /* 0x000f680000100800 */
[----:B------:R-:W3:Y:S01]  /*12390*/  LDL R7, [R1+0x3d8] ;  /* 0x0003d80001077983 */ /* 0x000ee20000100800 */
[C---:B----4-:R-:W-:Y:S01]  /*123a0*/  IADD3 RZ, P1, R16.reuse, R3, RZ ;  /* 0x0000000310ff7210 */ /* 0x050fe20007f3e0ff */
[----:B------:R-:W-:-:S04]  /*123b0*/  IMAD.IADD R2, R16, 0x1, R3 ;  /* 0x0000000110027824 */ /* 0x000fc800078e0203 */
[----:B-----5:R-:W-:Y:S01]  /*123c0*/  IMAD.X R3, R0, 0x1, R6, P1 ;  /* 0x0000000100037824 */ /* 0x020fe200008e0606 */
[C---:B---3--:R-:W-:Y:S01]  /*123d0*/  IADD3 RZ, P2, R16.reuse, R7, RZ ;  /* 0x0000000710ff7210 */ /* 0x048fe20007f5e0ff */
[----:B------:R-:W-:Y:S02]  /*123e0*/  IMAD.IADD R6, R16, 0x1, R7 ;  /* 0x0000000110067824 */ /* 0x000fe400078e0207 */
[----:B------:R-:W3:Y:S01]  /*123f0*/  LDL R7, [R1+0x430] ;  /* 0x0004300001077983 */ /* 0x000ee20000100800 */
[----:B------:R-:W-:Y:S02]  /*12400*/  PRMT R29, RZ, 0x7610, R29 ;  /* 0x00007610ff1d7816 */ /* 0x000fe4000000001d */
[----:B------:R-:W-:-:S04]  /*12410*/  PRMT R27, RZ, 0x7610, R27 ;  /* 0x00007610ff1b7816 */ /* 0x000fc8000000001b */
[----:B------:R-:W4:Y:S01]  /*12420*/  @!P0 LDG.E.U8 R29, desc[UR6][R2.64] ;  /* 0x00000006021d8981 */ /* 0x000f22000c1e1100 */
[----:B---3--:R-:W-:-:S05]  /*12430*/  IMAD.X R7, R0, 0x1, R7, P2 ;  /* 0x0000000100077824 */ /* 0x008fca00010e0607 */
[----:B------:R-:W3:Y:S04]  /*12440*/  @!P0 LDG.E.U8 R27, desc[UR6][R6.64] ;  /* 0x00000006061b8981 */ /* 0x000ee8000c1e1100 */
[----:B----4-:R0:W-:Y:S04]  /*12450*/  STL [R1+0x384], R29 ;  /* 0x0003841d01007387 */ /* 0x0101e80000100800 */
[----:B0-----:R-:W4:Y:S04]  /*12460*/  LDL.LU R29, [R1+0xf8c] ;  /* 0x000f8c00011d7983 */ /* 0x001f280000300800 */
[----:B------:R-:W5:Y:S04]  /*12470*/  LDL R3, [R1+0x3dc] ;  /* 0x0003dc0001037983 */ /* 0x000f680000100800 */
[----:B---3--:R0:W-:Y:S04]  /*12480*/  STL [R1+0x388], R27 ;  /* 0x0003881b01007387 */ /* 0x0081e80000100800 */
[----:B0-----:R-:W3:Y:S04]  /*12490*/  LDL.LU R27, [R1+0xf88] ;  /* 0x000f8800011b7983 */ /* 0x001ee80000300800 */
[----:B------:R-:W2:Y:S04]  /*124a0*/  LDL R6, [R1+0x434] ;  /* 0x0004340001067983 */ /* 0x000ea80000100800 */
[----:B------:R-:W4:Y:S01]  /*124b0*/  LDL R7, [R1+0x3e0] ;  /* 0x0003e00001077983 */ /* 0x000f220000100800 */
[C---:B-----5:R-:W-:Y:S01]  /*124c0*/  IADD3 RZ, P1, R16.reuse, R3, RZ ;  /* 0x0000000310ff7210 */ /* 0x060fe20007f3e0ff */
[----:B------:R-:W-:-:S04]  /*124d0*/  IMAD.IADD R2, R16, 0x1, R3 ;  /* 0x0000000110027824 */ /* 0x000fc800078e0203 */
[----:B--2---:R-:W-:Y:S01]  /*124e0*/  IMAD.X R3, R0, 0x1, R6, P1 ;  /* 0x0000000100037824 */ /* 0x004fe200008e0606 */
[C---:B----4-:R-:W-:Y:S01]  /*124f0*/  IADD3 RZ, P2, R16.reuse, R7, RZ ;  /* 0x0000000710ff7210 */ /* 0x050fe20007f5e0ff */
[----:B------:R-:W-:Y:S02]  /*12500*/  IMAD.IADD R6, R16, 0x1, R7 ;  /* 0x0000000110067824 */ /* 0x000fe400078e0207 */
[----:B------:R-:W2:Y:S01]  /*12510*/  LDL R7, [R1+0x438] ;  /* 0x0004380001077983 */ /* 0x000ea20000100800 */
[----:B------:R-:W-:Y:S02]  /*12520*/  PRMT R29, RZ, 0x7610, R29 ;  /* 0x00007610ff1d7816 */ /* 0x000fe4000000001d */
[----:B------:R-:W-:-:S04]  /*12530*/  PRMT R28, RZ, 0x7610, R28 ;  /* 0x00007610ff1c7816 */ /* 0x000fc8000000001c */
[----:B------:R-:W4:Y:S01]  /*12540*/  @!P0 LDG.E.U8 R29, desc[UR6][R2.64] ;  /* 0x00000006021d8981 */ /* 0x000f22000c1e1100 */
[----:B--2---:R-:W-:-:S05]  /*12550*/  IMAD.X R7, R0, 0x1, R7, P2 ;  /* 0x0000000100077824 */ /* 0x004fca00010e0607 */
[----:B------:R-:W2:Y:S04]  /*12560*/  @!P0 LDG.E.U8 R28, desc[UR6][R6.64] ;  /* 0x00000006061c8981 */ /* 0x000ea8000c1e1100 */
[----:B----4-:R0:W-:Y:S04]  /*12570*/  STL [R1+0x37c], R29 ;  /* 0x00037c1d01007387 */ /* 0x0101e80000100800 */
[----:B0-----:R-:W4:Y:S04]  /*12580*/  LDL.LU R29, [R1+0xf84] ;  /* 0x000f8400011d7983 */ /* 0x001f280000300800 */
[----:B------:R-:W5:Y:S04]  /*12590*/  LDL R3, [R1+0x3e4] ;  /* 0x0003e40001037983 */ /* 0x000f680000100800 */
[----:B--2---:R0:W-:Y:S04]  /*125a0*/  STL [R1+0x380], R28 ;  /* 0x0003801c01007387 */ /* 0x0041e80000100800 */
[----:B0-----:R-:W2:Y:S04]  /*125b0*/  LDL.LU R28, [R1+0xf80] ;  /* 0x000f8000011c7983 */ /* 0x001ea80000300800 */
[----:B------:R-:W3:Y:S04]  /*125c0*/  LDL R6, [R1+0x43c] ;  /* 0x00043c0001067983 */ /* 0x000ee80000100800 */
[----:B------:R-:W4:Y:S01]  /*125d0*/  LDL R7, [R1+0x3e8] ;  /* 0x0003e80001077983 */ /* 0x000f220000100800 */
[C---:B-----5:R-:W-:Y:S01]  /*125e0*/  IADD3 RZ, P1, R16.reuse, R3, RZ ;  /* 0x0000000310ff7210 */ /* 0x060fe20007f3e0ff */
[----:B------:R-:W-:-:S04]  /*125f0*/  IMAD.IADD R2, R16, 0x1, R3 ;  /* 0x0000000110027824 */ /* 0x000fc800078e0203 */
[----:B---3--:R-:W-:Y:S01]  /*12600*/  IMAD.X R3, R0, 0x1, R6, P1 ;  /* 0x0000000100037824 */ /* 0x008fe200008e0606 */
[C---:B----4-:R-:W-:Y:S01]  /*12610*/  IADD3 RZ, P2, R16.reuse, R7, RZ ;  /* 0x0000000710ff7210 */ /* 0x050fe20007f5e0ff */
        /* <DEDUP_REMOVED lines=58> */
[----:B------:R-:W4:Y:S04]  /*129c0*/  @!P0 LDG.E.U8 R9, desc[UR6][R2.64] ;  /* 0x0000000602098981 */ /* 0x000f28000c1e1100 */
[----:B------:R-:W5:Y:S01]  /*129d0*/  LDL R3, [R1+0x404] ;  /* 0x0004040001037983 */ /* 0x000f620000100800 */
[----:B--2---:R-:W-:-:S05]  /*129e0*/  IMAD.X R7, R0, 0x1, R7, P2 ;  /* 0x0000000100077824 */ /* 0x004fca00010e0607 */
[----:B------:R-:W2:Y:S04]  /*129f0*/  @!P0 LDG.E.U8 R28, desc[UR6][R6.64] ;  /* 0x00000006061c8981 */ /* 0x000ea8000c1e1100 */
[----:B----4-:R0:W-:Y:S04]  /*12a00*/  STL [R1+0x35c], R9 ;  /* 0x00035c0901007387 */ /* 0x0101e80000100800 */
[----:B0-----:R-:W4:Y:S04]  /*12a10*/  LDL R9, [R1+0x418] ;  /* 0x0004180001097983 */ /* 0x001f280000100800 */
        /* <DEDUP_REMOVED lines=21> */
[----:B------:R-:W3:Y:S01]  /*12b70*/  LDL R6, [R1+0x464] ;  /* 0x0004640001067983 */ /* 0x000ee20000100800 */
[C---:B-----5:R-:W-:Y:S01]  /*12b80*/  IADD3 RZ, P2, R16.reuse, R3, RZ ;  /* 0x0000000310ff7210 */ /* 0x060fe20007f5e0ff */
[----:B------:R-:W-:Y:S01]  /*12b90*/  IMAD.IADD R2, R16, 0x1, R3 ;  /* 0x0000000110027824 */ /* 0x000fe200078e0203 */
[----:B------:R-:W-:-:S02]  /*12ba0*/  PRMT R8, RZ, 0x7610, R8 ;  /* 0x00007610ff087816 */ /* 0x000fc40000000008 */
[----:B----4-:R-:W-:Y:S02]  /*12bb0*/  PRMT R27, RZ, 0x7610, R27 ;  /* 0x00007610ff1b7816 */ /* 0x010fe4000000001b */
[----:B--2---:R-:W-:Y:S01]  /*12bc0*/  IADD3 RZ, P1, R16, R7, RZ ;  /* 0x0000000710ff7210 */ /* 0x004fe20007f3e0ff */
[----:B---3--:R-:W-:Y:S02]  /*12bd0*/  IMAD.X R3, R0, 0x1, R6, P2 ;  /* 0x0000000100037824 */ /* 0x008fe400010e0606 */
[----:B------:R-:W-:Y:S02]  /*12be0*/  IMAD.IADD R6, R16, 0x1, R7 ;  /* 0x0000000110067824 */ /* 0x000fe400078e0207 */
[----:B------:R-:W-:Y:S01]  /*12bf0*/  IMAD.X R7, R0, 0x1, R9, P1 ;  /* 0x0000000100077824 */ /* 0x000fe200008e0609 */
[----:B------:R-:W2:Y:S04]  /*12c00*/  @!P0 LDG.E.U8 R8, desc[UR6][R2.64] ;  /* 0x0000000602088981 */ /* 0x000ea8000c1e1100 */
[----:B------:R-:W3:Y:S04]  /*12c10*/  @!P0 LDG.E.U8 R27, desc[UR6][R6.64] ;  /* 0x00000006061b8981 */ /* 0x000ee8000c1e1100 */
[----:B------:R-:W4:Y:S04]  /*12c20*/  LDL R9, [R1+0x3c4] ;  /* 0x0003c40001097983 */ /* 0x000f280000100800 */
[----:B------:R-:W5:Y:S04]  /*12c30*/  LDL R3, [R1+0x3bc] ;  /* 0x0003bc0001037983 */ /* 0x000f680000100800 */
[----:B--2---:R0:W-:Y:S04]  /*12c40*/  STL [R1+0x350], R8 ;  /* 0x0003500801007387 */ /* 0x0041e80000100800 */
[----:B0-----:R-:W2:Y:S04]  /*12c50*/  LDL R8, [R1+0x474] ;  /* 0x0004740001087983 */ /* 0x001ea80000100800 */
[----:B---3--:R0:W-:Y:S04]  /*12c60*/  STL [R1+0x34c], R27 ;  /* 0x00034c1b01007387 */ /* 0x0081e80000100800 */
[----:B0-----:R-:W3:Y:S04]  /*12c70*/  LDL.LU R27, [R1+0xf58] ;  /* 0x000f5800011b7983 */ /* 0x001ee80000300800 */
[----:B------:R-:W4:Y:S04]  /*12c80*/  LDL R6, [R1+0x41c] ;  /* 0x00041c0001067983 */ /* 0x000f280000100800 */
[----:B------:R-:W2:Y:S01]  /*12c90*/  LDL R7, [R1+0x3c0] ;  /* 0x0003c00001077983 */ /* 0x000ea20000100800 */
[C---:B-----5:R-:W-:Y:S01]  /*12ca0*/  IADD3 RZ, P1, R16.reuse, R3, RZ ;  /* 0x0000000310ff7210 */ /* 0x060fe20007f3e0ff */
[----:B------:R-:W-:-:S04]  /*12cb0*/  IMAD.IADD R2, R16, 0x1, R3 ;  /* 0x0000000110027824 */ /* 0x000fc800078e0203 */
[----:B----4-:R-:W-:Y:S01]  /*12cc0*/  IMAD.X R3, R0, 0x1, R6, P1 ;  /* 0x0000000100037824 */ /* 0x010fe200008e0606 */
[C---:B--2---:R-:W-:Y:S01]  /*12cd0*/  IADD3 RZ, P2, R16.reuse, R7, RZ ;  /* 0x0000000710ff7210 */ /* 0x044fe20007f5e0ff */
[----:B------:R-:W-:Y:S02]  /*12ce0*/  IMAD.IADD R6, R16, 0x1, R7 ;  /* 0x0000000110067824 */ /* 0x000fe400078e0207 */
[----:B------:R-:W2:Y:S01]  /*12cf0*/  LDL R7, [R1+0x420] ;  /* 0x0004200001077983 */ /* 0x000ea20000100800 */
[----:B------:R-:W-:Y:S02]  /*12d00*/  PRMT R5, RZ, 0x7610, R5 ;  /* 0x00007610ff057816 */ /* 0x000fe40000000005 */
[----:B------:R-:W-:-:S04]  /*12d10*/  PRMT R29, RZ, 0x7610, R29 ;  /* 0x00007610ff1d7816 */ /* 0x000fc8000000001d */
[----:B------:R-:W4:Y:S04]  /*12d20*/  @!P0 LDG.E.U8 R5, desc[UR6][R2.64] ;  /* 0x0000000602058981 */ /* 0x000f28000c1e1100 */
[----:B------:R-:W5:Y:S04]  /*12d30*/  LDL R2, [R1+0x424] ;  /* 0x0004240001027983 */ /* 0x000f680000100800 */
[----:B------:R-:W3:Y:S01]  /*12d40*/  LDL R3, [R1+0x47c] ;  /* 0x00047c0001037983 */ /* 0x000ee20000100800 */
[----:B--2---:R-:W-:-:S05]  /*12d50*/  IMAD.X R7, R0, 0x1, R7, P2 ;  /* 0x0000000100077824 */ /* 0x004fca00010e0607 */
[----:B------:R-:W2:Y:S04]  /*12d60*/  @!P0 LDG.E.U8 R29, desc[UR6][R6.64] ;  /* 0x00000006061d8981 */ /* 0x000ea8000c1e1100 */
[----:B----4-:R-:W-:Y:S04]  /*12d70*/  STL [R1+0xe40], R5 ;  /* 0x000e400501007387 */ /* 0x010fe80000100800 */
[----:B--2---:R0:W-:Y:S04]  /*12d80*/  STL [R1+0x348], R29 ;  /* 0x0003481d01007387 */ /* 0x0041e80000100800 */
[----:B0-----:R-:W2:Y:S01]  /*12d90*/  LDL.LU R29, [R1+0xf54] ;  /* 0x000f5400011d7983 */ /* 0x001ea20000300800 */
[C---:B------:R-:W-:Y:S01]  /*12da0*/  IADD3 RZ, P1, R16.reuse, R9, RZ ;  /* 0x0000000910ff7210 */ /* 0x040fe20007f3e0ff */
[----:B------:R-:W-:-:S02]  /*12db0*/  IMAD.IADD R6, R16, 0x1, R9 ;  /* 0x0000000110067824 */ /* 0x000fc400078e0209 */
[----:B------:R-:W4:Y:S02]  /*12dc0*/  LDL R9, [R1+0x470] ;  /* 0x0004700001097983 */ /* 0x000f240000100800 */
[----:B-----5:R-:W-:Y:S01]  /*12dd0*/  IMAD.X R7, R0, 0x1, R2, P1 ;  /* 0x0000000100077824 */ /* 0x020fe200008e0602 */
[----:B---3--:R-:W-:Y:S02]  /*12de0*/  IADD3 R2, P1, R16, R3, RZ ;  /* 0x0000000310027210 */ /* 0x008fe40007f3e0ff */
[----:B------:R-:W3:Y:S01]  /*12df0*/  LDL R3, [R1+0x478] ;  /* 0x0004780001037983 */ /* 0x000ee20000100800 */
[----:B--2---:R-:W-:-:S06]  /*12e00*/  PRMT R29, RZ, 0x7610, R29 ;  /* 0x00007610ff1d7816 */ /* 0x004fcc000000001d */
[----:B------:R-:W2:Y:S01]  /*12e10*/  @!P0 LDG.E.U8 R29, desc[UR6][R6.64] ;  /* 0x00000006061d8981 */ /* 0x000ea2000c1e1100 */
[----:B------:R-:W-:Y:S02]  /*12e20*/  IADD3 R8, P2, R16, R8, RZ ;  /* 0x0000000810087210 */ /* 0x000fe40007f5e0ff */
[----:B------:R-:W-:Y:S01]  /*12e30*/  PRMT R5, RZ, 0x7610, R5 ;  /* 0x00007610ff057816 */ /* 0x000fe20000000005 */
[C---:B---3--:R-:W-:Y:S01]  /*12e40*/  IMAD.X R3, R0.reuse, 0x1, R3, P1 ;  /* 0x0000000100037824 */ /* 0x048fe200008e0603 */
[----:B------:R-:W-:Y:S01]  /*12e50*/  PRMT R28, RZ, 0x7610, R28 ;  /* 0x00007610ff1c7816 */ /* 0x000fe2000000001c */
[----:B----4-:R-:W-:-:S05]  /*12e60*/  IMAD.X R9, R0, 0x1, R9, P2 ;  /* 0x0000000100097824 */ /* 0x010fca00010e0609 */
[----:B------:R-:W3:Y:S04]  /*12e70*/  @!P0 LDG.E.U8 R5, desc[UR6][R8.64] ;  /* 0x0000000608058981 */ /* 0x000ee8000c1e1100 */
[----:B------:R-:W4:Y:S04]  /*12e80*/  @!P0 LDG.E.U8 R28, desc[UR6][R2.64] ;  /* 0x00000006021c8981 */ /* 0x000f28000c1e1100 */
[----:B--2---:R0:W-:Y:S04]  /*12e90*/  STL [R1+0x344], R29 ;  /* 0x0003441d01007387 */ /* 0x0041e80000100800 */
[----:B0-----:R-:W2:Y:S04]  /*12ea0*/  LDL.LU R29, [R1+0xf50] ;  /* 0x000f5000011d7983 */ /* 0x001ea80000300800 */
[----:B------:R-:W5:Y:S04]  /*12eb0*/  LDL R7, [R1+0x484] ;  /* 0x0004840001077983 */ /* 0x000f680000100800 */
[----:B------:R-:W4:Y:S04]  /*12ec0*/  LDL R9, [R1+0x48c] ;  /* 0x00048c0001097983 */ /* 0x000f280000100800 */
[----:B---3--:R-:W-:Y:S01]  /*12ed0*/  STL [R1+0xe44], R5 ;  /* 0x000e440501007387 */ /* 0x008fe20000100800 */
[----:B-----5:R-:W-:-:S03]  /*12ee0*/  IADD3 R6, P1, R16, R7, RZ ;  /* 0x0000000710067210 */ /* 0x020fc60007f3e0ff */
[----:B------:R-:W3:Y:S01]  /*12ef0*/  LDL R7, [R1+0x480] ;  /* 0x0004800001077983 */ /* 0x000ee20000100800 */
[----:B----4-:R-:W-:-:S03]  /*12f00*/  IADD3 R8, P2, R16, R9, RZ ;  /* 0x0000000910087210 */ /* 0x010fc60007f5e0ff */
[----:B------:R0:W-:Y:S04]  /*12f10*/  STL [R1+0x340], R28 ;  /* 0x0003401c01007387 */ /* 0x0001e80000100800 */
[----:B0-----:R-:W4:Y:S04]  /*12f20*/  LDL.LU R28, [R1+0xf4c] ;  /* 0x000f4c00011c7983 */ /* 0x001f280000300800 */
[----:B------:R-:W5:Y:S04]  /*12f30*/  LDL R9, [R1+0x488] ;  /* 0x0004880001097983 */ /* 0x000f680000100800 */
[----:B------:R-:W4:Y:S01]  /*12f40*/  LDL R3, [R1+0x494] ;  /* 0x0004940001037983 */ /* 0x000f220000100800 */
[----:B------:R-:W-:-:S02]  /*12f50*/  PRMT R27, RZ, 0x7610, R27 ;  /* 0x00007610ff1b7816 */ /* 0x000fc4000000001b */
[----:B--2---:R-:W-:Y:S01]  /*12f60*/  PRMT R29, RZ, 0x7610, R29 ;  /* 0x00007610ff1d7816 */ /* 0x004fe2000000001d */
[----:B---3--:R-:W-:-:S05]  /*12f70*/  IMAD.X R7, R0, 0x1, R7, P1 ;  /* 0x0000000100077824 */ /* 0x008fca00008e0607 */
[----:B------:R0:W2:Y:S01]  /*12f80*/  @!P0 LDG.E.U8 R27, desc[UR6][R6.64] ;  /* 0x00000006061b8981 */ /* 0x0000a2000c1e1100 */
[----:B-----5:R-:W-:Y:S01]  /*12f90*/  IMAD.X R9, R0, 0x1, R9, P2 ;  /* 0x0000000100097824 */ /* 0x020fe200010e0609 */
[----:B----4-:R-:W-:-:S04]  /*12fa0*/  IADD3 R2, P1, R16, R3, RZ ;  /* 0x0000000310027210 */ /* 0x010fc80007f3e0ff */
[----:B------:R1:W3:Y:S04]  /*12fb0*/  @!P0 LDG.E.U8 R29, desc[UR6][R8.64] ;  /* 0x00000006081d8981 */ /* 0x0002e8000c1e1100 */
[----:B------:R-:W4:Y:S01]  /*12fc0*/  LDL R3, [R1+0x490] ;  /* 0x0004900001037983 */ /* 0x000f220000100800 */
[----:B0-----:R-:W-:-:S05]  /*12fd0*/  PRMT R6, RZ, 0x7610, R6 ;  /* 0x00007610ff067816 */ /* 0x001fca0000000006 */
[----:B-1----:R-:W-:Y:S01]  /*12fe0*/  IMAD.MOV.U32 R8, RZ, RZ, R6 ;  /* 0x000000ffff087224 */ /* 0x002fe200078e0006 */
[----:B--2---:R0:W-:Y:S04]  /*12ff0*/  STL [R1+0x338], R27 ;  /* 0x0003381b01007387 */ /* 0x0041e80000100800 */
[----:B0-----:R-:W2:Y:S04]  /*13000*/  LDL.LU R27, [R1+0xf48] ;  /* 0x000f4800011b7983 */ /* 0x001ea80000300800 */
[----:B------:R-:W5:Y:S04]  /*13010*/  LDL R7, [R1+0x49c] ;  /* 0x00049c0001077983 */ /* 0x000f680000100800 */
[----:B---3--:R0:W-:Y:S01]  /*13020*/  STL [R1+0x33c], R29 ;  /* 0x00033c1d01007387 */ /* 0x0081e20000100800 */
[----:B----4-:R-:W-:-:S05]  /*13030*/  IMAD.X R3, R0, 0x1, R3, P1 ;  /* 0x0000000100037824 */ /* 0x010fca00008e0603 */
[----:B------:R-:W3:Y:S04]  /*13040*/  @!P0 LDG.E.U8 R8, desc[UR6][R2.64] ;  /* 0x0000000602088981 */ /* 0x000ee8000c1e1100 */
[----:B0-----:R-:W4:Y:S04]  /*13050*/  LDL.LU R29, [R1+0xf44] ;  /* 0x000f4400011d7983 */ /* 0x001f280000300800 */
[----:B------:R5:W-:Y:S04]  /*13060*/  STL.S16 [R1+0x334], R6 ;  /* 0x0003340601007387 */ /* 0x000be80000100600 */
[----:B------:R-:W2:Y:S04]  /*13070*/  LDL R9, [R1+0x4a4] ;  /* 0x0004a40001097983 */ /* 0x000ea80000100800 */
[----:B------:R-:W4:Y:S01]  /*13080*/  LDL R3, [R1+0x4ac] ;  /* 0x0004ac0001037983 */ /* 0x000f220000100800 */
[----:B-----5:R-:W-:-:S03]  /*13090*/  IADD3 R6, P1, R16, R7, RZ ;  /* 0x0000000710067210 */ /* 0x020fc60007f3e0ff */
[----:B------:R-:W5:Y:S04]  /*130a0*/  LDL R7, [R1+0x498] ;  /* 0x0004980001077983 */ /* 0x000f680000100800 */
[----:B---3--:R2:W-:Y:S02]  /*130b0*/  @!P0 STL [R1+0x334], R8 ;  /* 0x0003340801008387 */ /* 0x0085e40000100800 */
[----:B--2---:R-:W-:Y:S02]  /*130c0*/  IADD3 R8, P2, R16, R9, RZ ;  /* 0x0000000910087210 */ /* 0x004fe40007f5e0ff */
[----:B------:R-:W2:Y:S01]  /*130d0*/  LDL R9, [R1+0x4a0] ;  /* 0x0004a00001097983 */ /* 0x000ea20000100800 */
[----:B------:R-:W-:Y:S02]  /*130e0*/  PRMT R5, RZ, 0x7610, R5 ;  /* 0x00007610ff057816 */ /* 0x000fe40000000005 */
[----:B----4-:R-:W-:Y:S01]  /*130f0*/  PRMT R29, RZ, 0x7610, R29 ;  /* 0x00007610ff1d7816 */ /* 0x010fe2000000001d */
[----:B-----5:R-:W-:Y:S01]  /*13100*/  IMAD.X R7, R0, 0x1, R7, P1 ;  /* 0x0000000100077824 */ /* 0x020fe200008e0607 */
[----:B------:R-:W-:-:S02]  /*13110*/  IADD3 R2, P1, R16, R3, RZ ;  /* 0x0000000310027210 */ /* 0x000fc40007f3e0ff */
[----:B------:R-:W3:Y:S04]  /*13120*/  LDL R3, [R1+0x4a8] ;  /* 0x0004a80001037983 */ /* 0x000ee80000100800 */
[----:B------:R0:W4:Y:S04]  /*13130*/  @!P0 LDG.E.U8 R5, desc[UR6][R6.64] ;  /* 0x0000000606058981 */ /* 0x000128000c1e1100 */
[----:B------:R-:W5:Y:S01]  /*13140*/  LDL R7, [R1+0x4b4] ;  /* 0x0004b40001077983 */ /* 0x000f620000100800 */
[----:B--2---:R-:W-:-:S05]  /*13150*/  IMAD.X R9, R0, 0x1, R9, P2 ;  /* 0x0000000100097824 */ /* 0x004fca00010e0609 */
[----:B------:R1:W2:Y:S01]  /*13160*/  @!P0 LDG.E.U8 R29, desc[UR6][R8.64] ;  /* 0x00000006081d8981 */ /* 0x0002a2000c1e1100 */
[----:B0-----:R-:W-:-:S05]  /*13170*/  PRMT R6, RZ, 0x7610, R6 ;  /* 0x00007610ff067816 */ /* 0x001fca0000000006 */
[----:B-1----:R-:W-:Y:S02]  /*13180*/  IMAD.MOV.U32 R8, RZ, RZ, R6 ;  /* 0x000000ffff087224 */ /* 0x002fe400078e0006 */
[----:B---3--:R-:W-:Y:S01]  /*13190*/  IMAD.X R3, R0, 0x1, R3, P1 ;  /* 0x0000000100037824 */ /* 0x008fe200008e0603 */
[----:B----4-:R-:W-:Y:S04]  /*131a0*/  STL [R1+0xe48], R5 ;  /* 0x000e480501007387 */ /* 0x010fe80000100800 */
[----:B------:R0:W3:Y:S04]  /*131b0*/  @!P0 LDG.E.U8 R8, desc[UR6][R2.64] ;  /* 0x0000000602088981 */ /* 0x0000e8000c1e1100 */
[----:B--2---:R1:W-:Y:S04]  /*131c0*/  STL [R1+0x330], R29 ;  /* 0x0003301d01007387 */ /* 0x0043e80000100800 */
[----:B-1----:R-:W2:Y:S04]  /*131d0*/  LDL.LU R29, [R1+0xf40] ;  /* 0x000f4000011d7983 */ /* 0x002ea80000300800 */
[----:B------:R5:W-:Y:S01]  /*131e0*/  STL.S16 [R1+0x32c], R6 ;  /* 0x00032c0601007387 */ /* 0x000be20000100600 */
[----:B------:R-:W-:-:S03]  /*131f0*/  PRMT R5, RZ, 0x7610, R5 ;  /* 0x00007610ff057816 */ /* 0x000fc60000000005 */
[----:B------:R-:W4:Y:S04]  /*13200*/  LDL R9, [R1+0x4bc] ;  /* 0x0004bc0001097983 */ /* 0x000f280000100800 */
[----:B------:R-:W2:Y:S01]  /*13210*/  LDL R3, [R1+0x4c4] ;  /* 0x0004c40001037983 */ /* 0x000ea20000100800 */
[----:B-----5:R-:W-:-:S03]  /*13220*/  IADD3 R6, P1, R16, R7, RZ ;  /* 0x0000000710067210 */ /* 0x020fc60007f3e0ff */
[----:B------:R-:W5:Y:S01]  /*13230*/  LDL R7, [R1+0x4b0] ;  /* 0x0004b00001077983 */ /* 0x000f620000100800 */
[----:B0-----:R-:W-:Y:S01]  /*13240*/  PRMT R2, RZ, 0x7610, R2 ;  /* 0x00007610ff027816 */ /* 0x001fe20000000002 */
[----:B-----5:R-:W-:-:S05]  /*13250*/  IMAD.X R7, R0, 0x1, R7, P1 ;  /* 0x0000000100077824 */ /* 0x020fca00008e0607 */
[----:B------:R-:W5:Y:S04]  /*13260*/  @!P0 LDG.E.U8 R5, desc[UR6][R6.64] ;  /* 0x0000000606058981 */ /* 0x000f68000c1e1100 */
[----:B---3--:R4:W-:Y:S02]  /*13270*/  @!P0 STL [R1+0x32c], R8 ;  /* 0x00032c0801008387 */ /* 0x0089e40000100800 */
[C---:B----4-:R-:W-:Y:S02]  /*13280*/  IADD3 R8, P2, R16.reuse, R9, RZ ;  /* 0x0000000910087210 */ /* 0x050fe40007f5e0ff */
[----:B------:R-:W3:Y:S04]  /*13290*/  LDL R9, [R1+0x4b8] ;  /* 0x0004b80001097983 */ /* 0x000ee80000100800 */
[----:B------:R2:W-:Y:S04]  /*132a0*/  STL.S16 [R1+0x328], R2 ;  /* 0x0003280201007387 */ /* 0x0005e80000100600 */
[----:B------:R-:W4:Y:S01]  /*132b0*/  LDL R7, [R1+0x4cc] ;  /* 0x0004cc0001077983 */ /* 0x000f220000100800 */
[----:B--2---:R-:W-:-:S03]  /*132c0*/  IADD3 R2, P1, R16, R3, RZ ;  /* 0x0000000310027210 */ /* 0x004fc60007f3e0ff */
[----:B------:R-:W2:Y:S04]  /*132d0*/  LDL R3, [R1+0x4c0] ;  /* 0x0004c00001037983 */ /* 0x000ea80000100800 */
[----:B-----5:R0:W-:Y:S04]  /*132e0*/  STL [R1+0xe4c], R5 ;  /* 0x000e4c0501007387 */ /* 0x0201e80000100800 */
[----:B0-----:R-:W5:Y:S01]  /*132f0*/  LDL.LU R5, [R1+0x328] ;  /* 0x0003280001057983 */ /* 0x001f620000300800 */
[----:B------:R-:W-:Y:S01]  /*13300*/  PRMT R27, RZ, 0x7610, R27 ;  /* 0x00007610ff1b7816 */ /* 0x000fe2000000001b */
[----:B---3--:R-:W-:-:S02]  /*13310*/  IMAD.X R9, R0, 0x1, R9, P2 ;  /* 0x0000000100097824 */ /* 0x008fc400010e0609 */
[----:B--2---:R-:W-:-:S05]  /*13320*/  IMAD.X R3, R0, 0x1, R3, P1 ;  /* 0x0000000100037824 */ /* 0x004fca00008e0603 */
[----:B------:R-:W2:Y:S04]  /*13330*/  @!P0 LDG.E.U8 R27, desc[UR6][R2.64] ;  /* 0x00000006021b8981 */ /* 0x000ea8000c1e1100 */
[----:B-----5:R-:W3:Y:S04]  /*13340*/  @!P0 LDG.E.U8 R5, desc[UR6][R8.64] ;  /* 0x0000000608058981 */ /* 0x020ee8000c1e1100 */
[----:B------:R-:W5:Y:S01]  /*13350*/  LDL R9, [R1+0x4d4] ;  /* 0x0004d40001097983 */ /* 0x000f620000100800 */
[----:B----4-:R-:W-:-:S03]  /*13360*/  IADD3 R6, P1, R16, R7, RZ ;  /* 0x0000000710067210 */ /* 0x010fc60007f3e0ff */
[----:B---3--:R-:W-:Y:S04]  /*13370*/  STL [R1+0xe50], R5 ;  /* 0x000e500501007387 */ /* 0x008fe80000100800 */
[----:B------:R-:W3:Y:S04]  /*13380*/  LDL R7, [R1+0x4c8] ;  /* 0x0004c80001077983 */ /* 0x000ee80000100800 */
[----:B--2---:R0:W-:Y:S01]  /*13390*/  STL [R1+0x324], R27 ;  /* 0x0003241b01007387 */ /* 0x0041e20000100800 */
[----:B-----5:R-:W-:-:S03]  /*133a0*/  IADD3 R8, P2, R16, R9, RZ ;  /* 0x0000000910087210 */ /* 0x020fc60007f5e0ff */
[----:B0-----:R-:W2:Y:S04]  /*133b0*/  LDL.LU R27, [R1+0xf3c] ;  /* 0x000f3c00011b7983 */ /* 0x001ea80000300800 */
[----:B------:R-:W4:Y:S01]  /*133c0*/  LDL R9, [R1+0x4d0] ;  /* 0x0004d00001097983 */ /* 0x000f220000100800 */
[----:B------:R-:W-:Y:S02]  /*133d0*/  PRMT R29, RZ, 0x7610, R29 ;  /* 0x00007610ff1d7816 */ /* 0x000fe4000000001d */
[----:B------:R-:W-:Y:S01]  /*133e0*/  PRMT R5, RZ, 0x7610, R5 ;  /* 0x00007610ff057816 */ /* 0x000fe20000000005 */
[----:B------:R-:W5:Y:S01]  /*133f0*/  LDL R3, [R1+0x4dc] ;  /* 0x0004dc0001037983 */ /* 0x000f620000100800 */
[----:B---3--:R-:W-:-:S05]  /*13400*/  IMAD.X R7, R0, 0x1, R7, P1 ;  /* 0x0000000100077824 */ /* 0x008fca00008e0607 */
[----:B------:R0:W3:Y:S01]  /*13410*/  @!P0 LDG.E.U8 R29, desc[UR6][R6.64] ;  /* 0x00000006061d8981 */ /* 0x0000e2000c1e1100 */
[----:B----4-:R-:W-:-:S05]  /*13420*/  IMAD.X R9, R0, 0x1, R9, P2 ;  /* 0x0000000100097824 */ /* 0x010fca00010e0609 */
[----:B------:R-:W4:Y:S01]  /*13430*/  @!P0 LDG.E.U8 R5, desc[UR6][R8.64] ;  /* 0x0000000608058981 */ /* 0x000f22000c1e1100 */
[----:B-----5:R-:W-:Y:S02]  /*13440*/  IADD3 R2, P1, R16, R3, RZ ;  /* 0x0000000310027210 */ /* 0x020fe40007f3e0ff */
[----:B0-----:R-:W-:Y:S01]  /*13450*/  PRMT R6, RZ, 0x7610, R6 ;  /* 0x00007610ff067816 */ /* 0x001fe20000000006 */
[----:B------:R-:W5:Y:S04]  /*13460*/  LDL R3, [R1+0x4d8] ;  /* 0x0004d80001037983 */ /* 0x000f680000100800 */
[----:B---3--:R0:W-:Y:S04]  /*13470*/  STL [R1+0x320], R29 ;  /* 0x0003201d01007387 */ /* 0x0081e80000100800 */
[----:B0-----:R-:W3:Y:S04]  /*13480*/  LDL.LU R29, [R1+0xf38] ;  /* 0x000f3800011d7983 */ /* 0x001ee80000300800 */
[----:B------:R-:W2:Y:S04]  /*13490*/  LDL R7, [R1+0x4e4] ;  /* 0x0004e40001077983 */ /* 0x000ea80000100800 */
[----:B------:R-:W3:Y:S04]  /*134a0*/  LDL R9, [R1+0x4ec] ;  /* 0x0004ec0001097983 */ /* 0x000ee80000100800 */
[----:B------:R-:W-:Y:S04]  /*134b0*/  STL.S16 [R1+0x31c], R6 ;  /* 0x00031c0601007387 */ /* 0x000fe80000100600 */
[----:B----4-:R0:W-:Y:S04]  /*134c0*/  STL [R1+0xe54], R5 ;  /* 0x000e540501007387 */ /* 0x0101e80000100800 */
[----:B0-----:R-:W4:Y:S01]  /*134d0*/  LDL.LU R5, [R1+0x31c] ;  /* 0x00031c0001057983 */ /* 0x001f220000300800 */
[----:B-----5:R-:W-:-:S05]  /*134e0*/  IMAD.X R3, R0, 0x1, R3, P1 ;  /* 0x0000000100037824 */ /* 0x020fca00008e0603 */
[----:B----4-:R-:W4:Y:S01]  /*134f0*/  @!P0 LDG.E.U8 R5, desc[UR6][R2.64] ;  /* 0x0000000602058981 */ /* 0x010f22000c1e1100 */
[----:B--2---:R-:W-:-:S03]  /*13500*/  IADD3 R6, P1, R16, R7, RZ ;  /* 0x0000000710067210 */ /* 0x004fc60007f3e0ff */
[----:B------:R-:W2:Y:S01]  /*13510*/  LDL R7, [R1+0x4e0] ;  /* 0x0004e00001077983 */ /* 0x000ea20000100800 */
[----:B---3--:R-:W-:-:S03]  /*13520*/  IADD3 R8, P2, R16, R9, RZ ;  /* 0x0000000910087210 */ /* 0x008fc60007f5e0ff */
[----:B------:R-:W3:Y:S04]  /*13530*/  LDL R3, [R1+0x4f4] ;  /* 0x0004f40001037983 */ /* 0x000ee80000100800 */
[----:B----4-:R0:W-:Y:S04]  /*13540*/  STL [R1+0xe58], R5 ;  /* 0x000e580501007387 */ /* 0x0101e80000100800 */
[----:B------:R-:W4:Y:S01]  /*13550*/  LDL R9, [R1+0x4e8] ;  /* 0x0004e80001097983 */ /* 0x000f220000100800 */
[----:B------:R-:W-:Y:S01]  /*13560*/  PRMT R27, RZ, 0x7610, R27 ;  /* 0x00007610ff1b7816 */ /* 0x000fe2000000001b */
[----:B--2---:R-:W-:Y:S01]  /*13570*/  IMAD.X R7, R0, 0x1, R7, P1 ;  /* 0x0000000100077824 */ /* 0x004fe200008e0607 */
[----:B------:R-:W-:-:S02]  /*13580*/  PRMT R29, RZ, 0x7610, R29 ;  /* 0x00007610ff1d7816 */ /* 0x000fc4000000001d */
[----:B---3--:R-:W-:Y:S02]  /*13590*/  IADD3 R2, P1, R16, R3, RZ ;  /* 0x0000000310027210 */ /* 0x008fe40007f3e0ff */
[----:B------:R-:W2:Y:S04]  /*135a0*/  @!P0 LDG.E.U8 R27, desc[UR6][R6.64] ;  /* 0x00000006061b8981 */ /* 0x000ea8000c1e1100 */
[----:B------:R-:W3:Y:S01]  /*135b0*/  LDL R3, [R1+0x4f0] ;  /* 0x0004f00001037983 */ /* 0x000ee20000100800 */
[----:B----4-:R-:W-:-:S05]  /*135c0*/  IMAD.X R9, R0, 0x1, R9, P2 ;  /* 0x0000000100097824 */ /* 0x010fca00010e0609 */
[----:B------:R-:W4:Y:S01]  /*135d0*/  @!P0 LDG.E.U8 R29, desc[UR6][R8.64] ;  /* 0x00000006081d8981 */ /* 0x000f22000c1e1100 */
[----:B0-----:R-:W-:-:S03]  /*135e0*/  PRMT R5, RZ, 0x7610, R5 ;  /* 0x00007610ff057816 */ /* 0x001fc60000000005 */
[----:B--2---:R0:W-:Y:S01]  /*135f0*/  STL [R1+0x314], R27 ;  /* 0x0003141b01007387 */ /* 0x0041e20000100800 */
[----:B---3--:R-:W-:-:S05]  /*13600*/  IMAD.X R3, R0, 0x1, R3, P1 ;  /* 0x0000000100037824 */ /* 0x008fca00008e0603 */
[----:B------:R-:W2:Y:S04]  /*13610*/  @!P0 LDG.E.U8 R5, desc[UR6][R2.64] ;  /* 0x0000000602058981 */ /* 0x000ea8000c1e1100 */
[----:B0-----:R-:W3:Y:S04]  /*13620*/  LDL.LU R27, [R1+0xf34] ;  /* 0x000f3400011b7983 */ /* 0x001ee80000300800 */
[----:B------:R-:W5:Y:S04]  /*13630*/  LDL R7, [R1+0x4fc] ;  /* 0x0004fc0001077983 */ /* 0x000f680000100800 */
[----:B----4-:R0:W-:Y:S04]  /*13640*/  STL [R1+0x318], R29 ;  /* 0x0003181d01007387 */ /* 0x0101e80000100800 */
[----:B0-----:R-:W4:Y:S04]  /*13650*/  LDL.LU R29, [R1+0xf30] ;  /* 0x000f3000011d7983 */ /* 0x001f280000300800 */
[----:B------:R-:W3:Y:S04]  /*13660*/  LDL R9, [R1+0x504] ;  /* 0x0005040001097983 */ /* 0x000ee80000100800 */
[----:B------:R-:W4:Y:S01]  /*13670*/  LDL R3, [R1+0x50c] ;  /* 0x00050c0001037983 */ /* 0x000f220000100800 */
[----:B-----5:R-:W-:-:S03]  /*13680*/  IADD3 R6, P1, R16, R7, RZ ;  /* 0x0000000710067210 */ /* 0x020fc60007f3e0ff */
[----:B------:R-:W5:Y:S04]  /*13690*/  LDL R7, [R1+0x4f8] ;  /* 0x0004f80001077983 */ /* 0x000f680000100800 */
[----:B--2---:R0:W-:Y:S01]  /*136a0*/  STL [R1+0xe5c], R5 ;  /* 0x000e5c0501007387 */ /* 0x0041e20000100800 */
[----:B---3--:R-:W-:-:S03]  /*136b0*/  IADD3 R8, P2, R16, R9, RZ ;  /* 0x0000000910087210 */ /* 0x008fc60007f5e0ff */
[----:B------:R-:W2:Y:S01]  /*136c0*/  LDL R9, [R1+0x500] ;  /* 0x0005000001097983 */ /* 0x000ea20000100800 */
[----:B0-----:R-:W-:Y:S02]  /*136d0*/  PRMT R5, RZ, 0x7610, R5 ;  /* 0x00007610ff057816 */ /* 0x001fe40000000005 */
[----:B----4-:R-:W-:Y:S01]  /*136e0*/  PRMT R29, RZ, 0x7610, R29 ;  /* 0x00007610ff1d7816 */ /* 0x010fe2000000001d */
[----:B-----5:R-:W-:Y:S01]  /*136f0*/  IMAD.X R7, R0, 0x1, R7, P1 ;  /* 0x0000000100077824 */ /* 0x020fe200008e0607 */
[----:B------:R-:W-:Y:S02]  /*13700*/  IADD3 R2, P1, R16, R3, RZ ;  /* 0x0000000310027210 */ /* 0x000fe40007f3e0ff */
[----:B------:R-:W3:Y:S04]  /*13710*/  LDL R3, [R1+0x508] ;  /* 0x0005080001037983 */ /* 0x000ee80000100800 */
[----:B------:R0:W4:Y:S04]  /*13720*/  @!P0 LDG.E.U8 R5, desc[UR6][R6.64] ;  /* 0x0000000606058981 */ /* 0x000128000c1e1100 */
[----:B------:R-:W5:Y:S01]  /*13730*/  LDL R7, [R1+0x514] ;  /* 0x0005140001077983 */ /* 0x000f620000100800 */
[----:B--2---:R-:W-:-:S05]  /*13740*/  IMAD.X R9, R0, 0x1, R9, P2 ;  /* 0x0000000100097824 */ /* 0x004fca00010e0609 */
[----:B------:R1:W2:Y:S01]  /*13750*/  @!P0 LDG.E.U8 R29, desc[UR6][R8.64] ;  /* 0x00000006081d8981 */ /* 0x0002a2000c1e1100 */
[----:B0-----:R-:W-:Y:S01]  /*13760*/  PRMT R6, RZ, 0x7610, R6 ;  /* 0x00007610ff067816 */ /* 0x001fe20000000006 */
[----:B---3--:R-:W-:Y:S02]  /*13770*/  IMAD.X R3, R0, 0x1, R3, P1 ;  /* 0x0000000100037824 */ /* 0x008fe400008e0603 */
[----:B----4-:R-:W-:Y:S02]  /*13780*/  STL [R1+0xe60], R5 ;  /* 0x000e600501007387 */ /* 0x010fe40000100800 */
[----:B-1----:R-:W-:-:S06]  /*13790*/  IMAD.MOV.U32 R8, RZ, RZ, R6 ;  /* 0x000000ffff087224 */ /* 0x002fcc00078e0006 */
        /* <DEDUP_REMOVED lines=21> */
[----:B---3--:R-:W-:-:S05]  /*138f0*/  IMAD.X R9, R0, 0x1, R9, P2 ;  /* 0x0000000100097824 */ /* 0x008fca00010e0609 */
[----:B-----5:R-:W3:Y:S01]  /*13900*/  @!P0 LDG.E.U8 R5, desc[UR6][R8.64] ;  /* 0x0000000608058981 */ /* 0x020ee2000c1e1100 */
[----:B------:R-:W-:Y:S01]  /*13910*/  PRMT R29, RZ, 0x7610, R29 ;  /* 0x00007610ff1d7816 */ /* 0x000fe2000000001d */
[----:B--2---:R-:W-:Y:S01]  /*13920*/  IMAD.X R3, R0, 0x1, R3, P1 ;  /* 0x0000000100037824 */ /* 0x004fe200008e0603 */
[----:B----4-:R-:W-:-:S04]  /*13930*/  IADD3 R6, P1, R16, R7, RZ ;  /* 0x0000000710067210 */ /* 0x010fc80007f3e0ff */
[----:B------:R-:W2:Y:S04]  /*13940*/  @!P0 LDG.E.U8 R29, desc[UR6][R2.64] ;  /* 0x00000006021d8981 */ /* 0x000ea8000c1e1100 */
[----:B------:R-:W4:Y:S04]  /*13950*/  LDL R9, [R1+0x53c] ;  /* 0x00053c0001097983 */ /* 0x000f280000100800 */
[----:B---3--:R0:W-:Y:S04]  /*13960*/  STL [R1+0xe68], R5 ;  /* 0x000e680501007387 */ /* 0x0081e80000100800 */
[----:B------:R-:W3:Y:S04]  /*13970*/  LDL R7, [R1+0x530] ;  /* 0x0005300001077983 */ /* 0x000ee80000100800 */
[----:B--2---:R1:W-:Y:S01]  /*13980*/  STL [R1+0x304], R29 ;  /* 0x0003041d01007387 */ /* 0x0043e20000100800 */
[----:B0-----:R-:W-:-:S03]  /*13990*/  PRMT R5, RZ, 0x7610, R5 ;  /* 0x00007610ff057816 */ /* 0x001fc60000000005 */
[----:B-1----:R-:W2:Y:S04]  /*139a0*/  LDL.LU R29, [R1+0xf28] ;  /* 0x000f2800011d7983 */ /* 0x002ea80000300800 */
[----:B------:R-:W5:Y:S01]  /*139b0*/  LDL R3, [R1+0x544] ;  /* 0x0005440001037983 */ /* 0x000f620000100800 */
[----:B---3--:R-:W-:-:S05]  /*139c0*/  IMAD.X R7, R0, 0x1, R7, P1 ;  /* 0x0000000100077824 */ /* 0x008fca00008e0607 */
[----:B------:R-:W3:Y:S01]  /*139d0*/  @!P0 LDG.E.U8 R5, desc[UR6][R6.64] ;  /* 0x0000000606058981 */ /* 0x000ee2000c1e1100 */
[----:B------:R-:W-:Y:S02]  /*139e0*/  PRMT R2, RZ, 0x7610, R2 ;  /* 0x00007610ff027816 */ /* 0x000fe40000000002 */
[C---:B----4-:R-:W-:Y:S02]  /*139f0*/  IADD3 R8, P2, R16.reuse, R9, RZ ;  /* 0x0000000910087210 */ /* 0x050fe40007f5e0ff */
[----:B------:R-:W4:Y:S04]  /*13a00*/  LDL R9, [R1+0x538] ;  /* 0x0005380001097983 */ /* 0x000f280000100800 */
[----:B------:R5:W-:Y:S04]  /*13a10*/  STL.S16 [R1+0x300], R2 ;  /* 0x0003000201007387 */ /* 0x000be80000100600 */
[----:B------:R-:W2:Y:S01]  /*13a20*/  LDL R7, [R1+0x54c] ;  /* 0x00054c0001077983 */ /* 0x000ea20000100800 */
[----:B-----5:R-:W-:-:S03]  /*13a30*/  IADD3 R2, P1, R16, R3, RZ ;  /* 0x0000000310027210 */ /* 0x020fc60007f3e0ff */
[----:B------:R-:W5:Y:S04]  /*13a40*/  LDL R3, [R1+0x540] ;  /* 0x0005400001037983 */ /* 0x000f680000100800 */
[----:B---3--:R0:W-:Y:S04]  /*13a50*/  STL [R1+0xe6c], R5 ;  /* 0x000e6c0501007387 */ /* 0x0081e80000100800 */
[----:B0-----:R-:W3:Y:S01]  /*13a60*/  LDL.LU R5, [R1+0x300] ;  /* 0x0003000001057983 */ /* 0x001ee20000300800 */
[C---:B----4-:R-:W-:Y:S01]  /*13a70*/  IMAD.X R9, R0.reuse, 0x1, R9, P2 ;  /* 0x0000000100097824 */ /* 0x050fe200010e0609 */
[----:B------:R-:W-:Y:S01]  /*13a80*/  PRMT R27, RZ, 0x7610, R27 ;  /* 0x00007610ff1b7816 */ /* 0x000fe2000000001b */
[----:B-----5:R-:W-:-:S05]  /*13a90*/  IMAD.X R3, R0, 0x1, R3, P1 ;  /* 0x0000000100037824 */ /* 0x020fca00008e0603 */
[----:B------:R-:W4:Y:S04]  /*13aa0*/  @!P0 LDG.E.U8 R27, desc[UR6][R2.64] ;  /* 0x00000006021b8981 */ /* 0x000f28000c1e1100 */
[----:B---3--:R-:W3:Y:S04]  /*13ab0*/  @!P0 LDG.E.U8 R5, desc[UR6][R8.64] ;  /* 0x0000000608058981 */ /* 0x008ee8000c1e1100 */
[----:B------:R-:W5:Y:S01]  /*13ac0*/  LDL R9, [R1+0x554] ;  /* 0x0005540001097983 */ /* 0x000f620000100800 */
[----:B--2---:R-:W-:-:S03]  /*13ad0*/  IADD3 R6, P1, R16, R7, RZ ;  /* 0x0000000710067210 */ /* 0x004fc60007f3e0ff */
[----:B---3--:R-:W-:Y:S04]  /*13ae0*/  STL [R1+0xe70], R5 ;  /* 0x000e700501007387 */ /* 0x008fe80000100800 */
[----:B------:R-:W2:Y:S04]  /*13af0*/  LDL R7, [R1+0x548] ;  /* 0x0005480001077983 */ /* 0x000ea80000100800 */
[----:B----4-:R0:W-:Y:S01]  /*13b00*/  STL [R1+0x2fc], R27 ;  /* 0x0002fc1b01007387 */ /* 0x0101e20000100800 */
[----:B-----5:R-:W-:-:S03]  /*13b10*/  IADD3 R8, P2, R16, R9, RZ ;  /* 0x0000000910087210 */ /* 0x020fc60007f5e0ff */
[----:B0-----:R-:W3:Y:S04]  /*13b20*/  LDL.LU R27, [R1+0xf24] ;  /* 0x000f2400011b7983 */ /* 0x001ee80000300800 */
[----:B------:R-:W4:Y:S01]  /*13b30*/  LDL R9, [R1+0x550] ;  /* 0x0005500001097983 */ /* 0x000f220000100800 */
[----:B------:R-:W-:Y:S02]  /*13b40*/  PRMT R29, RZ, 0x7610, R29 ;  /* 0x00007610ff1d7816 */ /* 0x000fe4000000001d */
[----:B------:R-:W-:Y:S01]  /*13b50*/  PRMT R5, RZ, 0x7610, R5 ;  /* 0x00007610ff057816 */ /* 0x000fe20000000005 */
[----:B------:R-:W5:Y:S01]  /*13b60*/  LDL R3, [R1+0x55c] ;  /* 0x00055c0001037983 */ /* 0x000f620000100800 */
[----:B--2---:R-:W-:-:S05]  /*13b70*/  IMAD.X R7, R0, 0x1, R7, P1 ;  /* 0x0000000100077824 */ /* 0x004fca00008e0607 */
[----:B------:R0:W2:Y:S01]  /*13b80*/  @!P0 LDG.E.U8 R29, desc[UR6][R6.64] ;  /* 0x00000006061d8981 */ /* 0x0000a2000c1e1100 */
[----:B----4-:R-:W-:-:S05]  /*13b90*/  IMAD.X R9, R0, 0x1, R9, P2 ;  /* 0x0000000100097824 */ /* 0x010fca00010e0609 */
[----:B------:R-:W4:Y:S01]  /*13ba0*/  @!P0 LDG.E.U8 R5, desc[UR6][R8.64] ;  /* 0x0000000608058981 */ /* 0x000f22000c1e1100 */
[----:B-----5:R-:W-:Y:S02]  /*13bb0*/  IADD3 R2, P1, R16, R3, RZ ;  /* 0x0000000310027210 */ /* 0x020fe40007f3e0ff */
[----:B0-----:R-:W-:Y:S01]  /*13bc0*/  PRMT R6, RZ, 0x7610, R6 ;  /* 0x00007610ff067816 */ /* 0x001fe20000000006 */
[----:B------:R-:W5:Y:S04]  /*13bd0*/  LDL R3, [R1+0x558] ;  /* 0x0005580001037983 */ /* 0x000f680000100800 */
[----:B--2---:R0:W-:Y:S04]  /*13be0*/  STL [R1+0x2f8], R29 ;  /* 0x0002f81d01007387 */ /* 0x0041e80000100800 */
[----:B0-----:R-:W2:Y:S04]  /*13bf0*/  LDL.LU R29, [R1+0xf20] ;  /* 0x000f2000011d7983 */ /* 0x001ea80000300800 */
[----:B------:R-:W3:Y:S04]  /*13c00*/  LDL R7, [R1+0x564] ;  /* 0x0005640001077983 */ /* 0x000ee80000100800 */
[----:B------:R-:W2:Y:S04]  /*13c10*/  LDL R9, [R1+0x56c] ;  /* 0x00056c0001097983 */ /* 0x000ea80000100800 */
[----:B------:R-:W-:Y:S04]  /*13c20*/  STL.S16 [R1+0x2f4], R6 ;  /* 0x0002f40601007387 */ /* 0x000fe80000100600 */
[----:B----4-:R0:W-:Y:S04]  /*13c30*/  STL [R1+0xe74], R5 ;  /* 0x000e740501007387 */ /* 0x0101e80000100800 */
[----:B0-----:R-:W4:Y:S01]  /*13c40*/  LDL.LU R5, [R1+0x2f4] ;  /* 0x0002f40001057983 */ /* 0x001f220000300800 */
[----:B-----5:R-:W-:Y:S01]  /*13c50*/  IMAD.X R3, R0, 0x1, R3, P1 ;  /* 0x0000000100037824 */ /* 0x020fe200008e0603 */
[----:B---3--:R-:W-:-:S02]  /*13c60*/  IADD3 R6, P1, R16, R7, RZ ;  /* 0x0000000710067210 */ /* 0x008fc40007f3e0ff */
[----:B------:R-:W3:Y:S04]  /*13c70*/  LDL R7, [R1+0x560] ;  /* 0x0005600001077983 */ /* 0x000ee80000100800 */
[----:B----4-:R-:W4:Y:S01]  /*13c80*/  @!P0 LDG.E.U8 R5, desc[UR6][R2.64] ;  /* 0x0000000602058981 */ /* 0x010f22000c1e1100 */
[----:B--2---:R-:W-:Y:S02]  /*13c90*/  IADD3 R8, P2, R16, R9, RZ ;  /* 0x0000000910087210 */ /* 0x004fe40007f5e0ff */
[----:B------:R-:W-:Y:S01]  /*13ca0*/  PRMT R27, RZ, 0x7610, R27 ;  /* 0x00007610ff1b7816 */ /* 0x000fe2000000001b */
[----:B------:R-:W2:Y:S01]  /*13cb0*/  LDL R3, [R1+0x574] ;  /* 0x0005740001037983 */ /* 0x000ea20000100800 */
[----:B---3--:R-:W-:-:S05]  /*13cc0*/  IMAD.X R7, R0, 0x1, R7, P1 ;  /* 0x0000000100077824 */ /* 0x008fca00008e0607 */
[----:B------:R-:W3:Y:S04]  /*13cd0*/  @!P0 LDG.E.U8 R27, desc[UR6][R6.64] ;  /* 0x00000006061b8981 */ /* 0x000ee8000c1e1100 */
[----:B----4-:R-:W-:Y:S04]  /*13ce0*/  STL [R1+0xe78], R5 ;  /* 0x000e780501007387 */ /* 0x010fe80000100800 */
[----:B------:R-:W4:Y:S01]  /*13cf0*/  LDL R9, [R1+0x568] ;  /* 0x0005680001097983 */ /* 0x000f220000100800 */
[----:B------:R-:W-:Y:S02]  /*13d00*/  PRMT R29, RZ, 0x7610, R29 ;  /* 0x00007610ff1d7816 */ /* 0x000fe4000000001d */
[----:B--2---:R-:W-:-:S02]  /*13d10*/  IADD3 R2, P1, R16, R3, RZ ;  /* 0x0000000310027210 */ /* 0x004fc40007f3e0ff */
[----:B------:R-:W2:Y:S04]  /*13d20*/  LDL R3, [R1+0x570] ;  /* 0x0005700001037983 */ /* 0x000ea80000100800 */
[----:B---3--:R0:W-:Y:S04]  /*13d30*/  STL [R1+0x2ec], R27 ;  /* 0x0002ec1b01007387 */ /* 0x0081e80000100800 */
[----:B0-----:R-:W3:Y:S04]  /*13d40*/  LDL.LU R27, [R1+0xf1c] ;  /* 0x000f1c00011b7983 */ /* 0x001ee80000300800 */
[----:B------:R-:W5:Y:S01]  /*13d50*/  LDL R7, [R1+0x57c] ;  /* 0x00057c0001077983 */ /* 0x000f620000100800 */
[----:B----4-:R-:W-:-:S05]  /*13d60*/  IMAD.X R9, R0, 0x1, R9, P2 ;  /* 0x0000000100097824 */ /* 0x010fca00010e0609 */
[----:B------:R-:W4:Y:S01]  /*13d70*/  @!P0 LDG.E.U8 R29, desc[UR6][R8.64] ;  /* 0x00000006081d8981 */ /* 0x000f22000c1e1100 */
[----:B------:R-:W-:Y:S01]  /*13d80*/  PRMT R5, RZ, 0x7610, R5 ;  /* 0x00007610ff057816 */ /* 0x000fe20000000005 */
[----:B--2---:R-:W-:-:S05]  /*13d90*/  IMAD.X R3, R0, 0x1, R3, P1 ;  /* 0x0000000100037824 */ /* 0x004fca00008e0603 */
[----:B------:R-:W2:Y:S01]  /*13da0*/  @!P0 LDG.E.U8 R5, desc[UR6][R2.64] ;  /* 0x0000000602058981 */ /* 0x000ea2000c1e1100 */
[----:B-----5:R-:W-:-:S03]  /*13db0*/  IADD3 R6, P1, R16, R7, RZ ;  /* 0x0000000710067210 */ /* 0x020fc60007f3e0ff */
[----:B----4-:R0:W-:Y:S04]  /*13dc0*/  STL [R1+0x2f0], R29 ;  /* 0x0002f01d01007387 */ /* 0x0101e80000100800 */
[----:B0-----:R-:W4:Y:S04]  /*13dd0*/  LDL.LU R29, [R1+0xf18] ;  /* 0x000f1800011d7983 */ /* 0x001f280000300800 */
[----:B------:R-:W5:Y:S04]  /*13de0*/  LDL R9, [R1+0x584] ;  /* 0x0005840001097983 */ /* 0x000f680000100800 */
[----:B------:R-:W4:Y:S01]  /*13df0*/  LDL R7, [R1+0x578] ;  /* 0x0005780001077983 */ /* 0x000f220000100800 */
[----:B---3--:R-:W-:-:S03]  /*13e00*/  PRMT R27, RZ, 0x7610, R27 ;  /* 0x00007610ff1b7816 */ /* 0x008fc6000000001b */
[----:B------:R-:W3:Y:S04]  /*13e10*/  LDL R3, [R1+0x58c] ;  /* 0x00058c0001037983 */ /* 0x000ee80000100800 */
[----:B--2---:R-:W-:Y:S01]  /*13e20*/  STL [R1+0xe7c], R5 ;  /* 0x000e7c0501007387 */ /* 0x004fe20000100800 */
[----:B-----5:R-:W-:-:S03]  /*13e30*/  IADD3 R8, P2, R16, R9, RZ ;  /* 0x0000000910087210 */ /* 0x020fc60007f5e0ff */
[----:B------:R-:W2:Y:S01]  /*13e40*/  LDL R9, [R1+0x580] ;  /* 0x0005800001097983 */ /* 0x000ea20000100800 */
[----:B----4-:R-:W-:-:S05]  /*13e50*/  IMAD.X R7, R0, 0x1, R7, P1 ;  /* 0x0000000100077824 */ /* 0x010fca00008e0607 */
[----:B------:R-:W4:Y:S01]  /*13e60*/  @!P0 LDG.E.U8 R27, desc[UR6][R6.64] ;  /* 0x00000006061b8981 */ /* 0x000f22000c1e1100 */
[----:B------:R-:W-:Y:S02]  /*13e70*/  PRMT R29, RZ, 0x7610, R29 ;  /* 0x00007610ff1d7816 */ /* 0x000fe4000000001d */
[----:B---3--:R-:W-:Y:S02]  /*13e80*/  IADD3 R2, P1, R16, R3, RZ ;  /* 0x0000000310027210 */ /* 0x008fe40007f3e0ff */
[----:B------:R-:W3:Y:S01]  /*13e90*/  LDL R3, [R1+0x588] ;  /* 0x0005880001037983 */ /* 0x000ee20000100800 */
[----:B--2---:R-:W-:-:S05]  /*13ea0*/  IMAD.X R9, R0, 0x1, R9, P2 ;  /* 0x0000000100097824 */ /* 0x004fca00010e0609 */
[----:B------:R0:W2:Y:S04]  /*13eb0*/  @!P0 LDG.E.U8 R29, desc[UR6][R8.64] ;  /* 0x00000006081d8981 */ /* 0x0000a8000c1e1100 */
[----:B----4-:R1:W-:Y:S04]  /*13ec0*/  STL [R1+0x2e4], R27 ;  /* 0x0002e41b01007387 */ /* 0x0103e80000100800 */
[----:B-1----:R-:W4:Y:S04]  /*13ed0*/  LDL.LU R27, [R1+0xf14] ;  /* 0x000f1400011b7983 */ /* 0x002f280000300800 */
[----:B------:R-:W5:Y:S01]  /*13ee0*/  LDL R7, [R1+0x594] ;  /* 0x0005940001077983 */ /* 0x000f620000100800 */
[----:B------:R-:W-:Y:S01]  /*13ef0*/  PRMT R6, RZ, 0x7610, R6 ;  /* 0x00007610ff067816 */ /* 0x000fe20000000006 */
[----:B---3--:R-:W-:-:S04]  /*13f00*/  IMAD.X R3, R0, 0x1, R3, P1 ;  /* 0x0000000100037824 */ /* 0x008fc800008e0603 */
[----:B0-----:R-:W-:Y:S01]  /*13f10*/  IMAD.MOV.U32 R8, RZ, RZ, R6 ;  /* 0x000000ffff087224 */ /* 0x001fe200078e0006 */
[----:B------:R-:W-:-:S05]  /*13f20*/  PRMT R5, RZ, 0x7610, R5 ;  /* 0x00007610ff057816 */ /* 0x000fca0000000005 */
[----:B------:R0:W3:Y:S04]  /*13f30*/  @!P0 LDG.E.U8 R8, desc[UR6][R2.64] ;  /* 0x0000000602088981 */ /* 0x0000e8000c1e1100 */
[----:B--2---:R1:W-:Y:S04]  /*13f40*/  STL [R1+0x2e8], R29 ;  /* 0x0002e81d01007387 */ /* 0x0043e80000100800 */
[----:B-1----:R-:W2:Y:S04]  /*13f50*/  LDL.LU R29, [R1+0xf10] ;  /* 0x000f1000011d7983 */ /* 0x002ea80000300800 */
[----:B------:R5:W-:Y:S04]  /*13f60*/  STL.S16 [R1+0x2e0], R6 ;  /* 0x0002e00601007387 */ /* 0x000be80000100600 */
        /* <DEDUP_REMOVED lines=34> */
[----:B----4-:R-:W-:-:S03]  /*14190*/  IMAD.X R9, R0, 0x1, R9, P2 ;  /* 0x0000000100097824 */ /* 0x010fc600010e0609 */
[----:B------:R-:W4:Y:S04]  /*141a0*/  LDL R7, [R1+0x5c4] ;  /* 0x0005c40001077983 */ /* 0x000f280000100800 */
[----:B------:R-:W2:Y:S01]  /*141b0*/  @!P0 LDG.E.U8 R5, desc[UR6][R8.64] ;  /* 0x0000000608058981 */ /* 0x000ea2000c1e1100 */
[----:B0-----:R-:W-:Y:S02]  /*141c0*/  PRMT R6, RZ, 0x7610, R6 ;  /* 0x00007610ff067816 */ /* 0x001fe40000000006 */
[----:B-----5:R-:W-:Y:S02]  /*141d0*/  IADD3 R2, P1, R16, R3, RZ ;  /* 0x0000000310027210 */ /* 0x020fe40007f3e0ff */
[----:B------:R-:W5:Y:S04]  /*141e0*/  LDL R3, [R1+0x5b8] ;  /* 0x0005b80001037983 */ /* 0x000f680000100800 */
[----:B---3--:R0:W-:Y:S04]  /*141f0*/  STL [R1+0x2d0], R14 ;  /* 0x0002d00e01007387 */ /* 0x0081e80000100800 */
[----:B------:R-:W3:Y:S04]  /*14200*/  LDL R9, [R1+0x5d4] ;  /* 0x0005d40001097983 */ /* 0x000ee80000100800 */
[----:B0-----:R-:W3:Y:S04]  /*14210*/  LDL R14, [R1+0x5d8] ;  /* 0x0005d800010e7983 */ /* 0x001ee80000100800 */
[----:B------:R-:W-:Y:S04]  /*14220*/  STL.S16 [R1+0x2cc], R6 ;  /* 0x0002cc0601007387 */ /* 0x000fe80000100600 */
[----:B--2---:R0:W-:Y:S04]  /*14230*/  STL [R1+0xe88], R5 ;  /* 0x000e880501007387 */ /* 0x0041e80000100800 */
[----:B0-----:R-:W2:Y:S01]  /*14240*/  LDL.LU R5, [R1+0x2cc] ;  /* 0x0002cc0001057983 */ /* 0x001ea20000300800 */
[----:B-----5:R-:W-:Y:S01]  /*14250*/  IMAD.X R3, R0, 0x1, R3, P1 ;  /* 0x0000000100037824 */ /* 0x020fe200008e0603 */
[----:B----4-:R-:W-:-:S02]  /*14260*/  IADD3 R6, P1, R16, R7, RZ ;  /* 0x0000000710067210 */ /* 0x010fc40007f3e0ff */
[----:B------:R-:W4:Y:S04]  /*14270*/  LDL R7, [R1+0x5c0] ;  /* 0x0005c00001077983 */ /* 0x000f280000100800 */
[----:B--2---:R-:W2:Y:S01]  /*14280*/  @!P0 LDG.E.U8 R5, desc[UR6][R2.64] ;  /* 0x0000000602058981 */ /* 0x004ea2000c1e1100 */
[----:B---3--:R-:W-:-:S03]  /*14290*/  IADD3 R8, P2, R16, R9, RZ ;  /* 0x0000000910087210 */ /* 0x008fc60007f5e0ff */
[----:B------:R-:W3:Y:S04]  /*142a0*/  LDL R3, [R1+0x5dc] ;  /* 0x0005dc0001037983 */ /* 0x000ee80000100800 */
[----:B--2---:R0:W-:Y:S04]  /*142b0*/  STL [R1+0xe8c], R5 ;  /* 0x000e8c0501007387 */ /* 0x0041e80000100800 */
[----:B------:R-:W2:Y:S01]  /*142c0*/  LDL R9, [R1+0x5d0] ;  /* 0x0005d00001097983 */ /* 0x000ea20000100800 */
[----:B------:R-:W-:Y:S01]  /*142d0*/  PRMT R27, RZ, 0x7610, R27 ;  /* 0x00007610ff1b7816 */ /* 0x000fe2000000001b */
[----:B----4-:R-:W-:Y:S01]  /*142e0*/  IMAD.X R7, R0, 0x1, R7, P1 ;  /* 0x0000000100077824 */ /* 0x010fe200008e0607 */
[----:B---3--:R-:W-:-:S03]  /*142f0*/  IADD3 R2, P1, R16, R3, RZ ;  /* 0x0000000310027210 */ /* 0x008fc60007f3e0ff */
[----:B------:R-:W-:Y:S01]  /*14300*/  IMAD.MOV.U32 R3, RZ, RZ, R27 ;  /* 0x000000ffff037224 */ /* 0x000fe200078e001b */
[----:B------:R-:W-:-:S05]  /*14310*/  PRMT R29, RZ, 0x7610, R29 ;  /* 0x00007610ff1d7816 */ /* 0x000fca000000001d */
[----:B------:R-:W3:Y:S01]  /*14320*/  @!P0 LDG.E.U8 R3, desc[UR6][R6.64] ;  /* 0x0000000606038981 */ /* 0x000ee2000c1e1100 */
[----:B--2---:R-:W-:-:S05]  /*14330*/  IMAD.X R9, R0, 0x1, R9, P2 ;  /* 0x0000000100097824 */ /* 0x004fca00010e0609 */
[----:B------:R-:W2:Y:S01]  /*14340*/  @!P0 LDG.E.U8 R29, desc[UR6][R8.64] ;  /* 0x00000006081d8981 */ /* 0x000ea2000c1e1100 */
[----:B0-----:R-:W-:-:S03]  /*14350*/  PRMT R5, RZ, 0x7610, R5 ;  /* 0x00007610ff057816 */ /* 0x001fc60000000005 */
[----:B------:R0:W-:Y:S04]  /*14360*/  STL.S16 [R1+0x2c4], R27 ;  /* 0x0002c41b01007387 */ /* 0x0001e80000100600 */
[----:B0-----:R-:W4:Y:S04]  /*14370*/  LDL.LU R27, [R1+0xf08] ;  /* 0x000f0800011b7983 */ /* 0x001f280000300800 */
[----:B------:R-:W5:Y:S04]  /*14380*/  LDL R7, [R1+0x5e4] ;  /* 0x0005e40001077983 */ /* 0x000f680000100800 */
[----:B---3--:R0:W-:Y:S02]  /*14390*/  @!P0 STL [R1+0x2c4], R3 ;  /* 0x0002c40301008387 */ /* 0x0081e40000100800 */
[----:B0-----:R-:W-:-:S02]  /*143a0*/  IMAD.X R3, R0, 0x1, R14, P1 ;  /* 0x0000000100037824 */ /* 0x001fc400008e060e */
[----:B------:R-:W3:Y:S04]  /*143b0*/  LDL R14, [R1+0x5fc] ;  /* 0x0005fc00010e7983 */ /* 0x000ee80000100800 */
[----:B------:R-:W4:Y:S04]  /*143c0*/  @!P0 LDG.E.U8 R5, desc[UR6][R2.64] ;  /* 0x0000000602058981 */ /* 0x000f28000c1e1100 */
[----:B--2---:R0:W-:Y:S04]  /*143d0*/  STL [R1+0x2c8], R29 ;  /* 0x0002c81d01007387 */ /* 0x0041e80000100800 */
[----:B0-----:R-:W2:Y:S04]  /*143e0*/  LDL.LU R29, [R1+0xf04] ;  /* 0x000f0400011d7983 */ /* 0x001ea80000300800 */
[----:B------:R-:W3:Y:S01]  /*143f0*/  LDL R9, [R1+0x5ec] ;  /* 0x0005ec0001097983 */ /* 0x000ee20000100800 */
[----:B-----5:R-:W-:-:S03]  /*14400*/  IADD3 R6, P1, R16, R7, RZ ;  /* 0x0000000710067210 */ /* 0x020fc60007f3e0ff */
[----:B------:R-:W5:Y:S04]  /*14410*/  LDL R3, [R1+0x5f4] ;  /* 0x0005f40001037983 */ /* 0x000f680000100800 */
[----:B------:R-:W5:Y:S04]  /*14420*/  LDL R7, [R1+0x5e0] ;  /* 0x0005e00001077983 */ /* 0x000f680000100800 */
[----:B----4-:R-:W-:Y:S01]  /*14430*/  STL [R1+0xe90], R5 ;  /* 0x000e900501007387 */ /* 0x010fe20000100800 */
[----:B---3--:R-:W-:-:S03]  /*14440*/  IADD3 R8, P2, R16, R9, RZ ;  /* 0x0000000910087210 */ /* 0x008fc60007f5e0ff */
[----:B------:R-:W3:Y:S01]  /*14450*/  LDL R9, [R1+0x5e8] ;  /* 0x0005e80001097983 */ /* 0x000ee20000100800 */
[----:B------:R-:W-:Y:S02]  /*14460*/  PRMT R27, RZ, 0x7610, R27 ;  /* 0x00007610ff1b7816 */ /* 0x000fe4000000001b */
[----:B--2---:R-:W-:Y:S01]  /*14470*/  PRMT R29, RZ, 0x7610, R29 ;  /* 0x00007610ff1d7816 */ /* 0x004fe2000000001d */
[----:B-----5:R-:W-:Y:S01]  /*14480*/  IMAD.X R7, R0, 0x1, R7, P1 ;  /* 0x0000000100077824 */ /* 0x020fe200008e0607 */
[----:B------:R-:W-:Y:S02]  /*14490*/  IADD3 R2, P1, R16, R3, RZ ;  /* 0x0000000310027210 */ /* 0x000fe40007f3e0ff */
[----:B------:R-:W2:Y:S04]  /*144a0*/  LDL R3, [R1+0x5f0] ;  /* 0x0005f00001037983 */ /* 0x000ea80000100800 */
[----:B------:R0:W4:Y:S01]  /*144b0*/  @!P0 LDG.E.U8 R27, desc[UR6][R6.64] ;  /* 0x00000006061b8981 */ /* 0x000122000c1e1100 */
[----:B---3--:R-:W-:-:S05]  /*144c0*/  IMAD.X R9, R0, 0x1, R9, P2 ;  /* 0x0000000100097824 */ /* 0x008fca00010e0609 */
[----:B------:R1:W3:Y:S01]  /*144d0*/  @!P0 LDG.E.U8 R29, desc[UR6][R8.64] ;  /* 0x00000006081d8981 */ /* 0x0002e2000c1e1100 */
[----:B0-----:R-:W-:Y:S01]  /*144e0*/  PRMT R6, RZ, 0x7610, R6 ;  /* 0x00007610ff067816 */ /* 0x001fe20000000006 */
[----:B--2---:R-:W-:-:S04]  /*144f0*/  IMAD.X R3, R0, 0x1, R3, P1 ;  /* 0x0000000100037824 */ /* 0x004fc800008e0603 */
[----:B-1----:R-:W-:Y:S01]  /*14500*/  IMAD.MOV.U32 R8, RZ, RZ, R6 ;  /* 0x000000ffff087224 */ /* 0x002fe200078e0006 */
[----:B----4-:R0:W-:Y:S05]  /*14510*/  STL [R1+0xbc], R27 ;  /* 0x0000bc1b01007387 */ /* 0x0101ea0000100800 */
[----:B------:R-:W2:Y:S04]  /*14520*/  @!P0 LDG.E.U8 R8, desc[UR6][R2.64] ;  /* 0x0000000602088981 */ /* 0x000ea8000c1e1100 */
[----:B0-----:R-:W4:Y:S04]  /*14530*/  LDL.LU R27, [R1+0xf00] ;  /* 0x000f0000011b7983 */ /* 0x001f280000300800 */
[----:B---3--:R0:W-:Y:S04]  /*14540*/  STL [R1+0x2c0], R29 ;  /* 0x0002c01d01007387 */ /* 0x0081e80000100800 */
[----:B0-----:R-:W3:Y:S04]  /*14550*/  LDL.LU R29, [R1+0xefc] ;  /* 0x000efc00011d7983 */ /* 0x001ee80000300800 */
[----:B------:R0:W-:Y:S04]  /*14560*/  STL.S16 [R1+0xb4], R6 ;  /* 0x0000b40601007387 */ /* 0x0001e80000100600 */
[----:B------:R-:W5:Y:S04]  /*14570*/  LDL R9, [R1+0x604] ;  /* 0x0006040001097983 */ /* 0x000f680000100800 */
[----:B------:R-:W3:Y:S01]  /*14580*/  LDL R7, [R1+0x5f8] ;  /* 0x0005f80001077983 */ /* 0x000ee20000100800 */
[----:B0-----:R-:W-:-:S03]  /*14590*/  IADD3 R6, P1, R16, R14, RZ ;  /* 0x0000000e10067210 */ /* 0x001fc60007f3e0ff */
[----:B------:R-:W3:Y:S04]  /*145a0*/  LDL R14, [R1+0x610] ;  /* 0x00061000010e7983 */ /* 0x000ee80000100800 */
[----:B------:R-:W3:Y:S04]  /*145b0*/  LDL R3, [R1+0x60c] ;  /* 0x00060c0001037983 */ /* 0x000ee80000100800 */
[----:B--2---:R5:W-:Y:S02]  /*145c0*/  @!P0 STL [R1+0xb4], R8 ;  /* 0x0000b40801008387 */ /* 0x004be40000100800 */
[----:B-----5:R-:W-:-:S02]  /*145d0*/  IADD3 R8, P2, R16, R9, RZ ;  /* 0x0000000910087210 */ /* 0x020fc40007f5e0ff */
[----:B------:R-:W2:Y:S01]  /*145e0*/  LDL R9, [R1+0x600] ;  /* 0x0006000001097983 */ /* 0x000ea20000100800 */
[----:B----4-:R-:W-:Y:S01]  /*145f0*/  PRMT R27, RZ, 0x7610, R27 ;  /* 0x00007610ff1b7816 */ /* 0x010fe2000000001b */
[----:B---3--:R-:W-:Y:S01]  /*14600*/  IMAD.X R7, R0, 0x1, R7, P1 ;  /* 0x0000000100077824 */ /* 0x008fe200008e0607 */
[----:B------:R-:W-:-:S04]  /*14610*/  PRMT R29, RZ, 0x7610, R29 ;  /* 0x00007610ff1d7816 */ /* 0x000fc8000000001d */
[----:B------:R0:W3:Y:S01]  /*14620*/  @!P0 LDG.E.U8 R27, desc[UR6][R6.64] ;  /* 0x00000006061b8981 */ /* 0x0000e2000c1e1100 */
[----:B------:R-:W-:-:S03]  /*14630*/  IADD3 R2, P1, R16, R3, RZ ;  /* 0x0000000310027210 */ /* 0x000fc60007f3e0ff */
[----:B------:R-:W4:Y:S01]  /*14640*/  LDL R3, [R1+0x608] ;  /* 0x0006080001037983 */ /* 0x000f220000100800 */
[----:B--2---:R-:W-:-:S05]  /*14650*/  IMAD.X R9, R0, 0x1, R9, P2 ;  /* 0x0000000100097824 */ /* 0x004fca00010e0609 */
[----:B------:R1:W2:Y:S01]  /*14660*/  @!P0 LDG.E.U8 R29, desc[UR6][R8.64] ;  /* 0x00000006081d8981 */ /* 0x0002a2000c1e1100 */
[----:B0-----:R-:W-:-:S03]  /*14670*/  PRMT R6, RZ, 0x7610, R6 ;  /* 0x00007610ff067816 */ /* 0x001fc60000000006 */
[----:B---3--:R0:W-:Y:S01]  /*14680*/  STL [R1+0xa0], R27 ;  /* 0x0000a01b01007387 */ /* 0x0081e20000100800 */
[----:B----4-:R-:W-:Y:S02]  /*14690*/  IMAD.X R3, R0, 0x1, R3, P1 ;  /* 0x0000000100037824 */ /* 0x010fe400008e0603 */
[----:B-1----:R-:W-:Y:S01]  /*146a0*/  IMAD.MOV.U32 R8, RZ, RZ, R6 ;  /* 0x000000ffff087224 */ /* 0x002fe200078e0006 */
[----:B0-----:R-:W3:Y:S04]  /*146b0*/  LDL.LU R27, [R1+0xef8] ;  /* 0x000ef800011b7983 */ /* 0x001ee80000300800 */
[----:B------:R-:W4:Y:S04]  /*146c0*/  LDL R7, [R1+0x614] ;  /* 0x0006140001077983 */ /* 0x000f280000100800 */
[----:B------:R-:W5:Y:S04]  /*146d0*/  @!P0 LDG.E.U8 R8, desc[UR6][R2.64] ;  /* 0x0000000602088981 */ /* 0x000f68000c1e1100 */
[----:B--2---:R0:W-:Y:S04]  /*146e0*/  STL [R1+0xa4], R29 ;  /* 0x0000a41d01007387 */ /* 0x0041e80000100800 */
[----:B0-----:R-:W2:Y:S04]  /*146f0*/  LDL.LU R29, [R1+0xef4] ;  /* 0x000ef400011d7983 */ /* 0x001ea80000300800 */
[----:B------:R4:W-:Y:S04]  /*14700*/  STL.S16 [R1+0x9c], R6 ;  /* 0x00009c0601007387 */ /* 0x0009e80000100600 */
[----:B------:R-:W3:Y:S04]  /*14710*/  LDL R9, [R1+0x61c] ;  /* 0x00061c0001097983 */ /* 0x000ee80000100800 */
[----:B------:R-:W2:Y:S04]  /*14720*/  LDL R3, [R1+0x624] ;  /* 0x0006240001037983 */ /* 0x000ea80000100800 */
[----:B-----5:R3:W-:Y:S01]  /*14730*/  @!P0 STL [R1+0x9c], R8 ;  /* 0x00009c0801008387 */ /* 0x0207e20000100800 */
[----:B----4-:R-:W-:-:S02]  /*14740*/  IADD3 R6, P1, R16, R7, RZ ;  /* 0x0000000710067210 */ /* 0x010fc40007f3e0ff */
[----:B---3--:R-:W-:Y:S02]  /*14750*/  IADD3 R8, P2, R16, R9, RZ ;  /* 0x0000000910087210 */ /* 0x008fe40007f5e0ff */
[----:B------:R-:W3:Y:S01]  /*14760*/  LDL R9, [R1+0x618] ;  /* 0x0006180001097983 */ /* 0x000ee20000100800 */
[----:B------:R-:W-:Y:S01]  /*14770*/  PRMT R27, RZ, 0x7610, R27 ;  /* 0x00007610ff1b7816 */ /* 0x000fe2000000001b */
[----:B------:R-:W-:Y:S01]  /*14780*/  IMAD.X R7, R0, 0x1, R14, P1 ;  /* 0x0000000100077824 */ /* 0x000fe200008e060e */
[----:B--2---:R-:W-:Y:S01]  /*14790*/  PRMT R29, RZ, 0x7610, R29 ;  /* 0x00007610ff1d7816 */ /* 0x004fe2000000001d */
[----:B------:R-:W2:Y:S01]  /*147a0*/  LDL R14, [R1+0x638] ;  /* 0x00063800010e7983 */ /* 0x000ea20000100800 */
[----:B------:R-:W-:-:S03]  /*147b0*/  IADD3 R2, P1, R16, R3, RZ ;  /* 0x0000000310027210 */ /* 0x000fc60007f3e0ff */
[----:B------:R0:W4:Y:S04]  /*147c0*/  @!P0 LDG.E.U8 R27, desc[UR6][R6.64] ;  /* 0x00000006061b8981 */ /* 0x000128000c1e1100 */
[----:B------:R-:W5:Y:S01]  /*147d0*/  LDL R3, [R1+0x620] ;  /* 0x0006200001037983 */ /* 0x000f620000100800 */
[----:B---3--:R-:W-:-:S05]  /*147e0*/  IMAD.X R9, R0, 0x1, R9, P2 ;  /* 0x0000000100097824 */ /* 0x008fca00010e0609 */
[----:B------:R1:W3:Y:S01]  /*147f0*/  @!P0 LDG.E.U8 R29, desc[UR6][R8.64] ;  /* 0x00000006081d8981 */ /* 0x0002e2000c1e1100 */
[----:B0-----:R-:W-:-:S03]  /*14800*/  PRMT R6, RZ, 0x7610, R6 ;  /* 0x00007610ff067816 */ /* 0x001fc60000000006 */
[----:B----4-:R0:W-:Y:S01]  /*14810*/  STL [R1+0x84], R27 ;  /* 0x0000841b01007387 */ /* 0x0101e20000100800 */
[----:B-----5:R-:W-:Y:S02]  /*14820*/  IMAD.X R3, R0, 0x1, R3, P1 ;  /* 0x0000000100037824 */ /* 0x020fe400008e0603 */
[----:B-1----:R-:W-:Y:S01]  /*14830*/  IMAD.MOV.U32 R8, RZ, RZ, R6 ;  /* 0x000000ffff087224 */ /* 0x002fe200078e0006 */
[----:B0-----:R-:W4:Y:S04]  /*14840*/  LDL.LU R27, [R1+0xef0] ;  /* 0x000ef000011b7983 */ /* 0x001f280000300800 */
[----:B------:R-:W5:Y:S04]  /*14850*/  LDL R7, [R1+0x62c] ;  /* 0x00062c0001077983 */ /* 0x000f680000100800 */
[----:B------:R-:W2:Y:S04]  /*14860*/  @!P0 LDG.E.U8 R8, desc[UR6][R2.64] ;  /* 0x0000000602088981 */ /* 0x000ea8000c1e1100 */
[----:B---3--:R0:W-:Y:S04]  /*14870*/  STL [R1+0x88], R29 ;  /* 0x0000881d01007387 */ /* 0x0081e80000100800 */
[----:B0-----:R-:W3:Y:S04]  /*14880*/  LDL.LU R29, [R1+0xeec] ;  /* 0x000eec00011d7983 */ /* 0x001ee80000300800 */
[----:B------:R5:W-:Y:S04]  /*14890*/  STL.S16 [R1+0x80], R6 ;  /* 0x0000800601007387 */ /* 0x000be80000100600 */
[----:B------:R-:W4:Y:S04]  /*148a0*/  LDL R9, [R1+0x634] ;  /* 0x0006340001097983 */ /* 0x000f280000100800 */
[----:B------:R-:W3:Y:S01]  /*148b0*/  LDL R3, [R1+0x63c] ;  /* 0x00063c0001037983 */ /* 0x000ee20000100800 */
[----:B-----5:R-:W-:-:S03]  /*148c0*/  IADD3 R6, P1, R16, R7, RZ ;  /* 0x0000000710067210 */ /* 0x020fc60007f3e0ff */
[----:B------:R-:W5:Y:S04]  /*148d0*/  LDL R7, [R1+0x628] ;  /* 0x0006280001077983 */ /* 0x000f680000100800 */
[----:B--2---:R4:W-:Y:S02]  /*148e0*/  @!P0 STL [R1+0x80], R8 ;  /* 0x0000800801008387 */ /* 0x0049e40000100800 */
[----:B----4-:R-:W-:Y:S02]  /*148f0*/  IADD3 R8, P2, R16, R9, RZ ;  /* 0x0000000910087210 */ /* 0x010fe40007f5e0ff */
[----:B------:R-:W2:Y:S01]  /*14900*/  LDL R9, [R1+0x630] ;  /* 0x0006300001097983 */ /* 0x000ea20000100800 */
[----:B------:R-:W-:Y:S01]  /*14910*/  PRMT R27, RZ, 0x7610, R27 ;  /* 0x00007610ff1b7816 */ /* 0x000fe2000000001b */
[----:B-----5:R-:W-:Y:S01]  /*14920*/  IMAD.X R7, R0, 0x1, R7, P1 ;  /* 0x0000000100077824 */ /* 0x020fe200008e0607 */
[----:B---3--:R-:W-:-:S03]  /*14930*/  IADD3 R2, P1, R16, R3, RZ ;  /* 0x0000000310027210 */ /* 0x008fc60007f3e0ff */
[----:B------:R-:W-:Y:S01]  /*14940*/  IMAD.MOV.U32 R3, RZ, RZ, R27 ;  /* 0x000000ffff037224 */ /* 0x000fe200078e001b */
[----:B------:R-:W-:-:S05]  /*14950*/  PRMT R29, RZ, 0x7610, R29 ;  /* 0x00007610ff1d7816 */ /* 0x000fca000000001d */
[----:B------:R-:W3:Y:S01]  /*14960*/  @!P0 LDG.E.U8 R3, desc[UR6][R6.64] ;  /* 0x0000000606038981 */ /* 0x000ee2000c1e1100 */
[----:B--2---:R-:W-:-:S05]  /*14970*/  IMAD.X R9, R0, 0x1, R9, P2 ;  /* 0x0000000100097824 */ /* 0x004fca00010e0609 */
[----:B------:R-:W2:Y:S01]  /*14980*/  @!P0 LDG.E.U8 R29, desc[UR6][R8.64] ;  /* 0x00000006081d8981 */ /* 0x000ea2000c1e1100 */
[----:B------:R-:W-:-:S03]  /*14990*/  PRMT R12, RZ, 0x7610, R12 ;  /* 0x00007610ff0c7816 */ /* 0x000fc6000000000c */
        /* <DEDUP_REMOVED lines=13> */
[----:B----4-:R0:W-:Y:S01]  /*14a70*/  STL [R1+0x6c], R12 ;  /* 0x00006c0c01007387 */ /* 0x0101e20000100800 */
[----:B------:R-:W-:-:S03]  /*14a80*/  PRMT R27, RZ, 0x7610, R27 ;  /* 0x00007610ff1b7816 */ /* 0x000fc6000000001b */
[----:B0-----:R-:W4:Y:S01]  /*14a90*/  LDL R12, [R1+0x658] ;  /* 0x00065800010c7983 */ /* 0x001f220000100800 */
[----:B---3--:R-:W-:-:S03]  /*14aa0*/  IADD3 R8, P2, R16, R9, RZ ;  /* 0x0000000910087210 */ /* 0x008fc60007f5e0ff */
[----:B------:R-:W3:Y:S01]  /*14ab0*/  LDL R9, [R1+0x648] ;  /* 0x0006480001097983 */ /* 0x000ee20000100800 */
[----:B--2---:R-:W-:Y:S01]  /*14ac0*/  PRMT R29, RZ, 0x7610, R29 ;  /* 0x00007610ff1d7816 */ /* 0x004fe2000000001d */
[----:B-----5:R-:W-:Y:S01]  /*14ad0*/  IMAD.X R7, R0, 0x1, R7, P1 ;  /* 0x0000000100077824 */ /* 0x020fe200008e0607 */
[----:B------:R-:W-:Y:S02]  /*14ae0*/  IADD3 R2, P1, R16, R3, RZ ;  /* 0x0000000310027210 */ /* 0x000fe40007f3e0ff */
[----:B------:R-:W2:Y:S04]  /*14af0*/  LDL R3, [R1+0x650] ;  /* 0x0006500001037983 */ /* 0x000ea80000100800 */
[----:B------:R0:W5:Y:S01]  /*14b00*/  @!P0 LDG.E.U8 R27, desc[UR6][R6.64] ;  /* 0x00000006061b8981 */ /* 0x000162000c1e1100 */
[----:B---3--:R-:W-:-:S05]  /*14b10*/  IMAD.X R9, R0, 0x1, R9, P2 ;  /* 0x0000000100097824 */ /* 0x008fca00010e0609 */
[----:B------:R1:W3:Y:S01]  /*14b20*/  @!P0 LDG.E.U8 R29, desc[UR6][R8.64] ;  /* 0x00000006081d8981 */ /* 0x0002e2000c1e1100 */
[----:B0-----:R-:W-:Y:S01]  /*14b30*/  PRMT R6, RZ, 0x7610, R6 ;  /* 0x00007610ff067816 */ /* 0x001fe20000000006 */
[----:B--2---:R-:W-:-:S04]  /*14b40*/  IMAD.X R3, R0, 0x1, R3, P1 ;  /* 0x0000000100037824 */ /* 0x004fc800008e0603 */
[----:B-1----:R-:W-:Y:S01]  /*14b50*/  IMAD.MOV.U32 R8, RZ, RZ, R6 ;  /* 0x000000ffff087224 */ /* 0x002fe200078e0006 */
[----:B-----5:R0:W-:Y:S05]  /*14b60*/  STL [R1+0x60], R27 ;  /* 0x0000601b01007387 */ /* 0x0201ea0000100800 */
[----:B------:R-:W2:Y:S04]  /*14b70*/  @!P0 LDG.E.U8 R8, desc[UR6][R2.64] ;  /* 0x0000000602088981 */ /* 0x000ea8000c1e1100 */
[----:B0-----:R-:W5:Y:S04]  /*14b80*/  LDL.LU R27, [R1+0xee0] ;  /* 0x000ee000011b7983 */ /* 0x001f680000300800 */
[----:B---3--:R0:W-:Y:S04]  /*14b90*/  STL [R1+0x64], R29 ;  /* 0x0000641d01007387 */ /* 0x0081e80000100800 */
[----:B0-----:R-:W3:Y:S04]  /*14ba0*/  LDL.LU R29, [R1+0xedc] ;  /* 0x000edc00011d7983 */ /* 0x001ee80000300800 */
[----:B------:R0:W-:Y:S04]  /*14bb0*/  STL.S16 [R1+0x5c], R6 ;  /* 0x00005c0601007387 */ /* 0x0001e80000100600 */
[----:B------:R-:W3:Y:S01]  /*14bc0*/  LDL R9, [R1+0x664] ;  /* 0x0006640001097983 */ /* 0x000ee20000100800 */
[----:B-----5:R-:W-:-:S03]  /*14bd0*/  PRMT R27, RZ, 0x7610, R27 ;  /* 0x00007610ff1b7816 */ /* 0x020fc6000000001b */
[----:B------:R-:W5:Y:S01]  /*14be0*/  LDL R3, [R1+0x66c] ;  /* 0x00066c0001037983 */ /* 0x000f620000100800 */
[----:B0-----:R-:W-:-:S03]  /*14bf0*/  IADD3 R6, P1, R16, R14, RZ ;  /* 0x0000000e10067210 */ /* 0x001fc60007f3e0ff */
[----:B------:R-:W5:Y:S02]  /*14c00*/  LDL R14, [R1+0x67c] ;  /* 0x00067c00010e7983 */ /* 0x000f640000100800 */
[----:B----4-:R-:W-:Y:S02]  /*14c10*/  IMAD.X R7, R0, 0x1, R12, P1 ;  /* 0x0000000100077824 */ /* 0x010fe400008e060c */
[----:B--2---:R3:W-:Y:S04]  /*14c20*/  @!P0 STL [R1+0x5c], R8 ;  /* 0x00005c0801008387 */ /* 0x0047e80000100800 */
[----:B------:R-:W2:Y:S04]  /*14c30*/  @!P0 LDG.E.U8 R27, desc[UR6][R6.64] ;  /* 0x00000006061b8981 */ /* 0x000ea8000c1e1100 */
[----:B------:R-:W4:Y:S01]  /*14c40*/  LDL R12, [R1+0x68c] ;  /* 0x00068c00010c7983 */ /* 0x000f220000100800 */
[----:B---3--:R-:W-:-:S03]  /*14c50*/  IADD3 R8, P2, R16, R9, RZ ;  /* 0x0000000910087210 */ /* 0x008fc60007f5e0ff */
[----:B------:R-:W3:Y:S01]  /*14c60*/  LDL R9, [R1+0x660] ;  /* 0x0006600001097983 */ /* 0x000ee20000100800 */
[----:B------:R-:W-:Y:S02]  /*14c70*/  PRMT R29, RZ, 0x7610, R29 ;  /* 0x00007610ff1d7816 */ /* 0x000fe4000000001d */
[----:B-----5:R-:W-:Y:S02]  /*14c80*/  IADD3 R2, P1, R16, R3, RZ ;  /* 0x0000000310027210 */ /* 0x020fe40007f3e0ff */
[----:B------:R-:W5:Y:S04]  /*14c90*/  LDL R3, [R1+0x668] ;  /* 0x0006680001037983 */ /* 0x000f680000100800 */
[----:B--2---:R0:W-:Y:S04]  /*14ca0*/  STL [R1+0x54], R27 ;  /* 0x0000541b01007387 */ /* 0x0041e80000100800 */
[----:B0-----:R-:W2:Y:S04]  /*14cb0*/  LDL.LU R27, [R1+0xed8] ;  /* 0x000ed800011b7983 */ /* 0x001ea80000300800 */
[----:B------:R-:W4:Y:S01]  /*14cc0*/  LDL R7, [R1+0x674] ;  /* 0x0006740001077983 */ /* 0x000f220000100800 */
[----:B---3--:R-:W-:-:S05]  /*14cd0*/  IMAD.X R9, R0, 0x1, R9, P2 ;  /* 0x0000000100097824 */ /* 0x008fca00010e0609 */
[----:B------:R-:W3:Y:S01]  /*14ce0*/  @!P0 LDG.E.U8 R29, desc[UR6][R8.64] ;  /* 0x00000006081d8981 */ /* 0x000ee2000c1e1100 */
[----:B-----5:R-:W-:Y:S01]  /*14cf0*/  IMAD.X R3, R0, 0x1, R3, P1 ;  /* 0x0000000100037824 */ /* 0x020fe200008e0603 */
[----:B------:R-:W-:-:S06]  /*14d00*/  PRMT R10, RZ, 0x7610, R10 ;  /* 0x00007610ff0a7816 */ /* 0x000fcc000000000a */
[----:B------:R-:W5:Y:S01]  /*14d10*/  @!P0 LDG.E.U8 R10, desc[UR6][R2.64] ;  /* 0x00000006020a8981 */ /* 0x000f62000c1e1100 */
[----:B----4-:R-:W-:-:S03]  /*14d20*/  IADD3 R6, P1, R16, R7, RZ ;  /* 0x0000000710067210 */ /* 0x010fc60007f3e0ff */
[----:B---3--:R0:W-:Y:S04]  /*14d30*/  STL [R1+0x58], R29 ;  /* 0x0000581d01007387 */ /* 0x0081e80000100800 */
[----:B0-----:R-:W3:Y:S04]  /*14d40*/  LDL.LU R29, [R1+0xed4] ;  /* 0x000ed400011d7983 */ /* 0x001ee80000300800 */
[----:B------:R-:W4:Y:S01]  /*14d50*/  LDL R7, [R1+0x670] ;  /* 0x0006700001077983 */ /* 0x000f220000100800 */
[----:B--2---:R-:W-:-:S03]  /*14d60*/  PRMT R27, RZ, 0x7610, R27 ;  /* 0x00007610ff1b7816 */ /* 0x004fc6000000001b */
[----:B-----5:R0:W-:Y:S04]  /*14d70*/  STL [R1+0x50], R10 ;  /* 0x0000500a01007387 */ /* 0x0201e80000100800 */
[----:B------:R-:W2:Y:S04]  /*14d80*/  LDL R9, [R1+0x678] ;  /* 0x0006780001097983 */ /* 0x000ea80000100800 */
[----:B------:R-:W5:Y:S01]  /*14d90*/  LDL R3, [R1+0x688] ;  /* 0x0006880001037983 */ /* 0x000f620000100800 */
[----:B------:R-:W-:Y:S02]  /*14da0*/  IADD3 R8, P2, R16, R14, RZ ;  /* 0x0000000e10087210 */ /* 0x000fe40007f5e0ff */
[----:B------:R-:W-:Y:S01]  /*14db0*/  PRMT R5, RZ, 0x7610, R5 ;  /* 0x00007610ff057816 */ /* 0x000fe20000000005 */
[----:B0-----:R-:W3:Y:S01]  /*14dc0*/  LDL R10, [R1+0x69c] ;  /* 0x00069c00010a7983 */ /* 0x001ee20000100800 */
[----:B------:R-:W-:-:S03]  /*14dd0*/  PRMT R28, RZ, 0x7610, R28 ;  /* 0x00007610ff1c7816 */ /* 0x000fc6000000001c */
[----:B------:R-:W3:Y:S01]  /*14de0*/  LDL R14, [R1+0x690] ;  /* 0x00069000010e7983 */ /* 0x000ee20000100800 */
[----:B----4-:R-:W-:-:S05]  /*14df0*/  IMAD.X R7, R0, 0x1, R7, P1 ;  /* 0x0000000100077824 */ /* 0x010fca00008e0607 */
[----:B------:R-:W4:Y:S01]  /*14e00*/  @!P0 LDG.E.U8 R27, desc[UR6][R6.64] ;  /* 0x00000006061b8981 */ /* 0x000f22000c1e1100 */
[----:B------:R-:W-:Y:S01]  /*14e10*/  IADD3 R2, P1, R16, R12, RZ ;  /* 0x0000000c10027210 */ /* 0x000fe20007f3e0ff */
[C---:B--2---:R-:W-:Y:S02]  /*14e20*/  IMAD.X R9, R0.reuse, 0x1, R9, P2 ;  /* 0x0000000100097824 */ /* 0x044fe400010e0609 */
[----:B------:R-:W2:Y:S02]  /*14e30*/  LDL R12, [R1+0x698] ;  /* 0x00069800010c7983 */ /* 0x000ea40000100800 */
[----:B-----5:R-:W-:Y:S02]  /*14e40*/  IMAD.X R3, R0, 0x1, R3, P1 ;  /* 0x0000000100037824 */ /* 0x020fe400008e0603 */
[----:B------:R-:W5:Y:S04]  /*14e50*/  @!P0 LDG.E.U8 R5, desc[UR6][R8.64] ;  /* 0x0000000608058981 */ /* 0x000f68000c1e1100 */
[----:B------:R-:W3:Y:S04]  /*14e60*/  @!P0 LDG.E.U8 R28, desc[UR6][R2.64] ;  /* 0x00000006021c8981 */ /* 0x000ee8000c1e1100 */
[----:B----4-:R0:W-:Y:S04]  /*14e70*/  STL [R1+0x48], R27 ;  /* 0x0000481b01007387 */ /* 0x0101e80000100800 */
[----:B0-----:R-:W4:Y:S04]  /*14e80*/  LDL.LU R27, [R1+0xed0] ;  /* 0x000ed000011b7983 */ /* 0x001f280000300800 */
[----:B------:R-:W2:Y:S04]  /*14e90*/  LDL R7, [R1+0x694] ;  /* 0x0006940001077983 */ /* 0x000ea80000100800 */
[----:B-----5:R0:W-:Y:S04]  /*14ea0*/  STL [R1+0xe94], R5 ;  /* 0x000e940501007387 */ /* 0x0201e80000100800 */
[----:B---3--:R1:W-:Y:S01]  /*14eb0*/  STL [R1+0x44], R28 ;  /* 0x0000441c01007387 */ /* 0x0083e20000100800 */
[----:B0-----:R-:W-:-:S03]  /*14ec0*/  PRMT R5, RZ, 0x7610, R5 ;  /* 0x00007610ff057816 */ /* 0x001fc60000000005 */
[----:B-1----:R-:W3:Y:S04]  /*14ed0*/  LDL.LU R28, [R1+0xecc] ;  /* 0x000ecc00011c7983 */ /* 0x002ee80000300800 */
[----:B------:R-:W5:Y:S01]  /*14ee0*/  LDL R3, [R1+0x6a4] ;  /* 0x0006a40001037983 */ /* 0x000f620000100800 */
[----:B--2---:R-:W-:-:S05]  /*14ef0*/  IADD3 R6, P1, R16, R7, RZ ;  /* 0x0000000710067210 */ /* 0x004fca0007f3e0ff */
[----:B------:R-:W-:Y:S01]  /*14f00*/  IMAD.X R7, R0, 0x1, R14, P1 ;  /* 0x0000000100077824 */ /* 0x000fe200008e060e */
[----:B------:R-:W-:Y:S01]  /*14f10*/  PRMT R9, RZ, 0x7610, R9 ;  /* 0x00007610ff097816 */ /* 0x000fe20000000009 */
[----:B------:R-:W2:Y:S04]  /*14f20*/  LDL R14, [R1+0x6a8] ;  /* 0x0006a800010e7983 */ /* 0x000ea80000100800 */
[----:B------:R-:W4:Y:S01]  /*14f30*/  @!P0 LDG.E.U8 R5, desc[UR6][R6.64] ;  /* 0x0000000606058981 */ /* 0x000f22000c1e1100 */
[----:B------:R-:W-:-:S03]  /*14f40*/  IADD3 R8, P2, R16, R10, RZ ;  /* 0x0000000a10087210 */ /* 0x000fc60007f5e0ff */
[----:B------:R-:W3:Y:S04]  /*14f50*/  LDL R10, [R1+0x6ac] ;  /* 0x0006ac00010a7983 */ /* 0x000ee80000100800 */
[----:B------:R0:W-:Y:S01]  /*14f60*/  STL.S16 [R1+0x40], R9 ;  /* 0x0000400901007387 */ /* 0x0001e20000100600 */
[----:B-----5:R-:W-:-:S03]  /*14f70*/  IADD3 R2, P1, R16, R3, RZ ;  /* 0x0000000310027210 */ /* 0x020fc60007f3e0ff */
[----:B------:R-:W5:Y:S01]  /*14f80*/  LDL R3, [R1+0x6a0] ;  /* 0x0006a00001037983 */ /* 0x000f620000100800 */
[----:B0-----:R-:W-:-:S03]  /*14f90*/  IMAD.X R9, R0, 0x1, R12, P2 ;  /* 0x0000000100097824 */ /* 0x001fc600010e060c */
[----:B------:R-:W2:Y:S04]  /*14fa0*/  LDL R12, [R1+0x6b8] ;  /* 0x0006b800010c7983 */ /* 0x000ea80000100800 */
[----:B----4-:R0:W-:Y:S04]  /*14fb0*/  STL [R1+0xe98], R5 ;  /* 0x000e980501007387 */ /* 0x0101e80000100800 */
[----:B0-----:R-:W4:Y:S01]  /*14fc0*/  LDL.LU R5, [R1+0x40] ;  /* 0x0000400001057983 */ /* 0x001f220000300800 */
[----:B------:R-:W-:Y:S01]  /*14fd0*/  PRMT R6, RZ, 0x7610, R6 ;  /* 0x00007610ff067816 */ /* 0x000fe20000000006 */
[----:B-----5:R-:W-:-:S04]  /*14fe0*/  IMAD.X R3, R0, 0x1, R3, P1 ;  /* 0x0000000100037824 */ /* 0x020fc800008e0603 */
[----:B------:R3:W-:Y:S04]  /*14ff0*/  STL.S16 [R1+0x38], R6 ;  /* 0x0000380601007387 */ /* 0x0007e80000100600 */
[----:B----4-:R0:W4:Y:S02]  /*15000*/  @!P0 LDG.E.U8 R5, desc[UR6][R8.64] ;  /* 0x0000000608058981 */ /* 0x010124000c1e1100 */
[----:B0-----:R-:W-:Y:S02]  /*15010*/  IMAD.MOV.U32 R8, RZ, RZ, R6 ;  /* 0x000000ffff087224 */ /* 0x001fe400078e0006 */
[----:B------:R-:W5:Y:S04]  /*15020*/  LDL R9, [R1+0x6b4] ;  /* 0x0006b40001097983 */ /* 0x000f680000100800 */
[----:B------:R-:W2:Y:S01]  /*15030*/  @!P0 LDG.E.U8 R8, desc[UR6][R2.64] ;  /* 0x0000000602088981 */ /* 0x000ea2000c1e1100 */
[----:B---3--:R-:W-:-:S03]  /*15040*/  IADD3 R6, P1, R16, R10, RZ ;  /* 0x0000000a10067210 */ /* 0x008fc60007f3e0ff */
[----:B----4-:R-:W-:Y:S04]  /*15050*/  STL [R1+0xe9c], R5 ;  /* 0x000e9c0501007387 */ /* 0x010fe80000100800 */
[----:B------:R-:W3:Y:S04]  /*15060*/  LDL R3, [R1+0x6bc] ;  /* 0x0006bc0001037983 */ /* 0x000ee80000100800 */
[----:B------:R-:W4:Y:S04]  /*15070*/  LDL R10, [R1+0x6c4] ;  /* 0x0006c400010a7983 */ /* 0x000f280000100800 */
[----:B--2---:R5:W-:Y:S02]  /*15080*/  @!P0 STL [R1+0x38], R8 ;  /* 0x0000380801008387 */ /* 0x004be40000100800 */
[----:B-----5:R-:W-:-:S02]  /*15090*/  IADD3 R8, P2, R16, R9, RZ ;  /* 0x0000000910087210 */ /* 0x020fc40007f5e0ff */
[----:B------:R-:W2:Y:S01]  /*150a0*/  LDL R9, [R1+0x6b0] ;  /* 0x0006b00001097983 */ /* 0x000ea20000100800 */
[----:B------:R-:W-:Y:S01]  /*150b0*/  PRMT R25, RZ, 0x7610, R25 ;  /* 0x00007610ff197816 */ /* 0x000fe20000000019 */
[----:B------:R-:W-:Y:S01]  /*150c0*/  IMAD.X R7, R0, 0x1, R14, P1 ;  /* 0x0000000100077824 */ /* 0x000fe200008e060e */
[----:B------:R-:W-:Y:S01]  /*150d0*/  PRMT R5, RZ, 0x7610, R5 ;  /* 0x00007610ff057816 */ /* 0x000fe20000000005 */
[----:B------:R-:W5:Y:S01]  /*150e0*/  LDL R14, [R1+0x6c0] ;  /* 0x0006c000010e7983 */ /* 0x000f620000100800 */
[----:B---3--:R-:W-:Y:S01]  /*150f0*/  IADD3 R2, P1, R16, R3, RZ ;  /* 0x0000000310027210 */ /* 0x008fe20007f3e0ff */
[----:B------:R-:W-:-:S06]  /*15100*/  IMAD.MOV.U32 R3, RZ, RZ, R25 ;  /* 0x000000ffff037224 */ /* 0x000fcc00078e0019 */
[----:B------:R0:W3:Y:S01]  /*15110*/  @!P0 LDG.E.U8 R3, desc[UR6][R6.64] ;  /* 0x0000000606038981 */ /* 0x0000e2000c1e1100 */
[----:B--2---:R-:W-:-:S05]  /*15120*/  IMAD.X R9, R0, 0x1, R9, P2 ;  /* 0x0000000100097824 */ /* 0x004fca00010e0609 */
[----:B------:R-:W2:Y:S01]  /*15130*/  @!P0 LDG.E.U8 R5, desc[UR6][R8.64] ;  /* 0x0000000608058981 */ /* 0x000ea2000c1e1100 */
[----:B0-----:R-:W-:-:S03]  /*15140*/  PRMT R6, RZ, 0x7610, R6 ;  /* 0x00007610ff067816 */ /* 0x001fc60000000006 */
[----:B------:R0:W-:Y:S04]  /*15150*/  STL.S16 [R1+0x30], R25 ;  /* 0x0000301901007387 */ /* 0x0001e80000100600 */
[----:B0-----:R-:W5:Y:S04]  /*15160*/  LDL.LU R25, [R1+0xec8] ;  /* 0x000ec80001197983 */ /* 0x001f680000300800 */
[----:B---3--:R0:W-:Y:S02]  /*15170*/  @!P0 STL [R1+0x30], R3 ;  /* 0x0000300301008387 */ /* 0x0081e40000100800 */
[----:B0-----:R-:W-:-:S02]  /*15180*/  IMAD.X R3, R0, 0x1, R12, P1 ;  /* 0x0000000100037824 */ /* 0x001fc400008e060c */
[----:B------:R-:W3:Y:S04]  /*15190*/  LDL R12, [R1+0x6d0] ;  /* 0x0006d000010c7983 */ /* 0x000ee80000100800 */
[----:B------:R-:W-:Y:S04]  /*151a0*/  STL.S16 [R1+0x2c], R6 ;  /* 0x00002c0601007387 */ /* 0x000fe80000100600 */
[----:B------:R-:W5:Y:S04]  /*151b0*/  LDL R9, [R1+0x6cc] ;  /* 0x0006cc0001097983 */ /* 0x000f680000100800 */
[----:B--2---:R0:W-:Y:S04]  /*151c0*/  STL [R1+0xea0], R5 ;  /* 0x000ea00501007387 */ /* 0x0041e80000100800 */
[----:B0-----:R-:W2:Y:S01]  /*151d0*/  LDL.LU R5, [R1+0x2c] ;  /* 0x00002c0001057983 */ /* 0x001ea20000300800 */
[----:B----4-:R-:W-:-:S03]  /*151e0*/  IADD3 R6, P1, R16, R10, RZ ;  /* 0x0000000a10067210 */ /* 0x010fc60007f3e0ff */
[----:B------:R-:W4:Y:S04]  /*151f0*/  LDL R10, [R1+0x6e4] ;  /* 0x0006e400010a7983 */ /* 0x000f280000100800 */
[----:B--2---:R-:W2:Y:S01]  /*15200*/  @!P0 LDG.E.U8 R5, desc[UR6][R2.64] ;  /* 0x0000000602058981 */ /* 0x004ea2000c1e1100 */
[----:B-----5:R-:W-:-:S03]  /*15210*/  IADD3 R8, P2, R16, R9, RZ ;  /* 0x0000000910087210 */ /* 0x020fc60007f5e0ff */
[----:B------:R-:W5:Y:S04]  /*15220*/  LDL R3, [R1+0x6d4] ;  /* 0x0006d40001037983 */ /* 0x000f680000100800 */
[----:B--2---:R-:W-:Y:S04]  /*15230*/  STL [R1+0xea4], R5 ;  /* 0x000ea40501007387 */ /* 0x004fe80000100800 */
[----:B------:R-:W2:Y:S01]  /*15240*/  LDL R9, [R1+0x6c8] ;  /* 0x0006c80001097983 */ /* 0x000ea20000100800 */
[----:B------:R-:W-:Y:S01]  /*15250*/  PRMT R26, RZ, 0x7610, R26 ;  /* 0x00007610ff1a7816 */ /* 0x000fe2000000001a */
[----:B------:R-:W-:Y:S01]  /*15260*/  IMAD.X R7, R0, 0x1, R14, P1 ;  /* 0x0000000100077824 */ /* 0x000fe200008e060e */
[----:B------:R-:W-:Y:S01]  /*15270*/  PRMT R23, RZ, 0x7610, R23 ;  /* 0x00007610ff177816 */ /* 0x000fe20000000017 */
[----:B------:R-:W4:Y:S01]  /*15280*/  LDL R14, [R1+0x6ec] ;  /* 0x0006ec00010e7983 */ /* 0x000f220000100800 */
[----:B-----5:R-:W-:Y:S01]  /*15290*/  IADD3 R2, P1, R16, R3, RZ ;  /* 0x0000000310027210 */ /* 0x020fe20007f3e0ff */
[----:B------:R-:W-:-:S02]  /*152a0*/  IMAD.MOV.U32 R3, RZ, RZ, R26 ;  /* 0x000000ffff037224 */ /* 0x000fc400078e001a */
[----:B------:R0:W-:Y:S04]  /*152b0*/  STL.S16 [R1+0x24], R26 ;  /* 0x0000241a01007387 */ /* 0x0001e80000100600 */
[----:B------:R-:W5:Y:S04]  /*152c0*/  @!P0 LDG.E.U8 R3, desc[UR6][R6.64] ;  /* 0x0000000606038981 */ /* 0x000f68000c1e1100 */
[----:B0-----:R-:W4:Y:S04]  /*152d0*/  LDL.LU R26, [R1+0xec4] ;  /* 0x000ec400011a7983 */ /* 0x001f280000300800 */
[----:B------:R-:W4:Y:S01]  /*152e0*/  LDL R7, [R1+0x6dc] ;  /* 0x0006dc0001077983 */ /* 0x000f220000100800 */
[----:B--2---:R-:W-:-:S05]  /*152f0*/  IMAD.X R9, R0, 0x1, R9, P2 ;  /* 0x0000000100097824 */ /* 0x004fca00010e0609 */
[----:B------:R-:W2:Y:S04]  /*15300*/  @!P0 LDG.E.U8 R23, desc[UR6][R8.64] ;  /* 0x0000000608178981 */ /* 0x000ea8000c1e1100 */
[----:B-----5:R3:W-:Y:S01]  /*15310*/  @!P0 STL [R1+0x24], R3 ;  /* 0x0000240301008387 */ /* 0x0207e20000100800 */
[----:B------:R-:W-:Y:S01]  /*15320*/  PRMT R15, RZ, 0x7610, R15 ;  /* 0x00007610ff0f7816 */ /* 0x000fe2000000000f */
[----:B---3--:R-:W-:Y:S02]  /*15330*/  IMAD.X R3, R0, 0x1, R12, P1 ;  /* 0x0000000100037824 */ /* 0x008fe400008e060c */
[----:B------:R-:W3:Y:S01]  /*15340*/  LDL R12, [R1+0x6e8] ;  /* 0x0006e800010c7983 */ /* 0x000ee20000100800 */
[----:B----4-:R-:W-:-:S03]  /*15350*/  IADD3 R6, P1, R16, R7, RZ ;  /* 0x0000000710067210 */ /* 0x010fc60007f3e0ff */
[----:B------:R-:W4:Y:S04]  /*15360*/  @!P0 LDG.E.U8 R15, desc[UR6][R2.64] ;  /* 0x00000006020f8981 */ /* 0x000f28000c1e1100 */
[----:B--2---:R0:W-:Y:S04]  /*15370*/  STL [R1+0x28], R23 ;  /* 0x0000281701007387 */ /* 0x0041e80000100800 */
[----:B0-----:R-:W2:Y:S04]  /*15380*/  LDL.LU R23, [R1+0xec0] ;  /* 0x000ec00001177983 */ /* 0x001ea80000300800 */
[----:B------:R-:W5:Y:S04]  /*15390*/  LDL R7, [R1+0x6d8] ;  /* 0x0006d80001077983 */ /* 0x000f680000100800 */
[----:B------:R-:W3:Y:S01]  /*153a0*/  LDL R9, [R1+0x6e0] ;  /* 0x0006e00001097983 */ /* 0x000ee20000100800 */
[----:B------:R-:W-:-:S02]  /*153b0*/  IADD3 R8, P2, R16, R10, RZ ;  /* 0x0000000a10087210 */ /* 0x000fc40007f5e0ff */
[----:B------:R-:W-:Y:S02]  /*153c0*/  PRMT R5, RZ, 0x7610, R5 ;  /* 0x00007610ff057816 */ /* 0x000fe40000000005 */
[----:B------:R-:W-:Y:S01]  /*153d0*/  PRMT R24, RZ, 0x7610, R24 ;  /* 0x00007610ff187816 */ /* 0x000fe20000000018 */
[----:B----4-:R0:W-:Y:S04]  /*153e0*/  STL [R1+0x20], R15 ;  /* 0x0000200f01007387 */ /* 0x0101e80000100800 */
[----:B------:R-:W4:Y:S04]  /*153f0*/  LDL R10, [R1+0x6f0] ;  /* 0x0006f000010a7983 */ /* 0x000f280000100800 */
[----:B0-----:R-:W2:Y:S01]  /*15400*/  LDL R15, [R1+0x6fc] ;  /* 0x0006fc00010f7983 */ /* 0x001ea20000100800 */
[----:B-----5:R-:W-:-:S02]  /*15410*/  IMAD.X R7, R0, 0x1, R7, P1 ;  /* 0x0000000100077824 */ /* 0x020fc400008e0607 */
[----:B---3--:R-:W-:-:S03]  /*15420*/  IMAD.X R9, R0, 0x1, R9, P2 ;  /* 0x0000000100097824 */ /* 0x008fc600010e0609 */
[----:B------:R0:W3:Y:S04]  /*15430*/  @!P0 LDG.E.U8 R5, desc[UR6][R6.64] ;  /* 0x0000000606058981 */ /* 0x0000e8000c1e1100 */
[----:B------:R1:W5:Y:S04]  /*15440*/  @!P0 LDG.E.U8 R24, desc[UR6][R8.64] ;  /* 0x0000000608188981 */ /* 0x000368000c1e1100 */
[----:B------:R-:W4:Y:S01]  /*15450*/  LDL R7, [R1+0x6f4] ;  /* 0x0006f40001077983 */ /* 0x000f220000100800 */
[----:B------:R-:W-:Y:S02]  /*15460*/  IADD3 R2, P1, R16, R14, RZ ;  /* 0x0000000e10027210 */ /* 0x000fe40007f3e0ff */
[----:B0-----:R-:W-:Y:S01]  /*15470*/  PRMT R6, RZ, 0x7610, R6 ;  /* 0x00007610ff067816 */ /* 0x001fe20000000006 */
[----:B------:R-:W4:Y:S02]  /*15480*/  LDL R14, [R1+0x6f8] ;  /* 0x0006f800010e7983 */ /* 0x000f240000100800 */
[----:B------:R-:W-:-:S02]  /*15490*/  IMAD.X R3, R0, 0x1, R12, P1 ;  /* 0x0000000100037824 */ /* 0x000fc400008e060c */
[----:B-1----:R-:W-:-:S06]  /*154a0*/  IMAD.MOV.U32 R9, RZ, RZ, R6 ;  /* 0x000000ffff097224 */ /* 0x002fcc00078e0006 */
[----:B------:R0:W4:Y:S04]  /*154b0*/  @!P0 LDG.E.U8 R9, desc[UR6][R2.64] ;  /* 0x0000000602098981 */ /* 0x000128000c1e1100 */
[----:B---3--:R1:W-:Y:S04]  /*154c0*/  STL [R1+0xea8], R5 ;  /* 0x000ea80501007387 */ /* 0x0083e80000100800 */
[----:B------:R-:W3:Y:S04]  /*154d0*/  LDL R12, [R1+0x700] ;  /* 0x00070000010c7983 */ /* 0x000ee80000100800 */
[----:B-----5:R5:W-:Y:S01]  /*154e0*/  STL [R1+0x1c], R24 ;  /* 0x00001c1801007387 */ /* 0x020be20000100800 */
[----:B-1----:R-:W-:-:S03]  /*154f0*/  PRMT R5, RZ, 0x7610, R5 ;  /* 0x00007610ff057816 */ /* 0x002fc60000000005 */
[----:B-----5:R-:W5:Y:S04]  /*15500*/  LDL.LU R24, [R1+0xebc] ;  /* 0x000ebc0001187983 */ /* 0x020f680000300800 */
[----:B------:R4:W-:Y:S01]  /*15510*/  STL.S16 [R1+0x14], R6 ;  /* 0x0000140601007387 */ /* 0x0009e20000100600 */
[C---:B--2---:R-:W-:Y:S02]  /*15520*/  IADD3 R8, P2, R16.reuse, R15, RZ ;  /* 0x0000000f10087210 */ /* 0x044fe40007f5e0ff */
[----:B0-----:R-:W-:Y:S01]  /*15530*/  PRMT R2, RZ, 0x7610, R2 ;  /* 0x00007610ff027816 */ /* 0x001fe20000000002 */
[----:B------:R-:W2:Y:S01]  /*15540*/  LDL R3, [R1+0x704] ;  /* 0x0007040001037983 */ /* 0x000ea20000100800 */
[----:B----4-:R-:W-:-:S05]  /*15550*/  IADD3 R6, P1, R16, R7, RZ ;  /* 0x0000000710067210 */ /* 0x010fca0007f3e0ff */
[----:B------:R-:W-:-:S05]  /*15560*/  IMAD.X R7, R0, 0x1, R10, P1 ;  /* 0x0000000100077824 */ /* 0x000fca00008e060a */
[----:B------:R-:W4:Y:S04]  /*15570*/  @!P0 LDG.E.U8 R5, desc[UR6][R6.64] ;  /* 0x0000000606058981 */ /* 0x000f28000c1e1100 */
[----:B------:R0:W-:Y:S04]  /*15580*/  @!P0 STL [R1+0x14], R9 ;  /* 0x0000140901008387 */ /* 0x0001e80000100800 */
[----:B------:R-:W5:Y:S04]  /*15590*/  LDL R15, [R1+0x714] ;  /* 0x00071400010f7983 */ /* 0x000f680000100800 */
[----:B------:R-:W5:Y:S01]  /*155a0*/  LDL R10, [R1+0x708] ;  /* 0x00070800010a7983 */ /* 0x000f620000100800 */
[----:B0-----:R-:W-:-:S03]  /*155b0*/  IMAD.X R9, R0, 0x1, R14, P2 ;  /* 0x0000000100097824 */ /* 0x001fc600010e060e */
[----:B------:R-:W-:Y:S04]  /*155c0*/  STL.S16 [R1+0x10], R2 ;  /* 0x0000100201007387 */ /* 0x000fe80000100600 */
[----:B------:R-:W5:Y:S04]  /*155d0*/  LDL R14, [R1+0x710] ;  /* 0x00071000010e7983 */ /* 0x000f680000100800 */
[----:B------:R-:W5:Y:S04]  /*155e0*/  LDL R7, [R1+0x70c] ;  /* 0x00070c0001077983 */ /* 0x000f680000100800 */
[----:B----4-:R0:W-:Y:S04]  /*155f0*/  STL [R1+0xeac], R5 ;  /* 0x000eac0501007387 */ /* 0x0101e80000100800 */
[----:B0-----:R-:W4:Y:S01]  /*15600*/  LDL.LU R5, [R1+0x10] ;  /* 0x0000100001057983 */ /* 0x001f220000300800 */
[----:B--2---:R-:W-:-:S02]  /*15610*/  IADD3 R2, P1, R16, R3, RZ ;  /* 0x0000000310027210 */ /* 0x004fc40007f3e0ff */
[----:B------:R-:W-:Y:S01]  /*15620*/  PRMT R11, RZ, 0x7610, R11 ;  /* 0x00007610ff0b7816 */ /* 0x000fe2000000000b */
[----:B----4-:R-:W2:Y:S02]  /*15630*/  @!P0 LDG.E.U8 R5, desc[UR6][R8.64] ;  /* 0x0000000608058981 */ /* 0x010ea4000c1e1100 */
[----:B---3--:R-:W-:Y:S02]  /*15640*/  IMAD.X R3, R0, 0x1, R12, P1 ;  /* 0x0000000100037824 */ /* 0x008fe400008e060c */
[----:B------:R-:W3:Y:S04]  /*15650*/  LDL R12, [R1+0x718] ;  /* 0x00071800010c7983 */ /* 0x000ee80000100800 */
[----:B------:R-:W4:Y:S01]  /*15660*/  @!P0 LDG.E.U8 R11, desc[UR6][R2.64] ;  /* 0x00000006020b8981 */ /* 0x000f22000c1e1100 */
[----:B-----5:R-:W-:-:S03]  /*15670*/  IADD3 R6, P1, R16, R7, RZ ;  /* 0x0000000710067210 */ /* 0x020fc60007f3e0ff */
[----:B--2---:R0:W-:Y:S04]  /*15680*/  STL [R1+0xeb0], R5 ;  /* 0x000eb00501007387 */ /* 0x0041e80000100800 */
[----:B------:R-:W2:Y:S01]  /*15690*/  LDL R3, [R1+0x71c] ;  /* 0x00071c0001037983 */ /* 0x000ea20000100800 */
[----:B------:R-:W-:Y:S01]  /*156a0*/  PRMT R13, RZ, 0x7610, R13 ;  /* 0x00007610ff0d7816 */ /* 0x000fe2000000000d */
[----:B------:R-:W-:Y:S01]  /*156b0*/  IMAD.X R7, R0, 0x1, R10, P1 ;  /* 0x0000000100077824 */ /* 0x000fe200008e060a */
[----:B------:R-:W-:Y:S02]  /*156c0*/  IADD3 R8, P2, R16, R15, RZ ;  /* 0x0000000f10087210 */ /* 0x000fe40007f5e0ff */
[----:B0-----:R-:W-:Y:S02]  /*156d0*/  PRMT R5, RZ, 0x7610, R5 ;  /* 0x00007610ff057816 */ /* 0x001fe40000000005 */
[----:B------:R-:W5:Y:S01]  /*156e0*/  @!P0 LDG.E.U8 R13, desc[UR6][R6.64] ;  /* 0x00000006060d8981 */ /* 0x000f62000c1e1100 */
[----:B------:R-:W-:Y:S01]  /*156f0*/  IMAD.X R9, R0, 0x1, R14, P2 ;  /* 0x0000000100097824 */ /* 0x000fe200010e060e */
[----:B------:R-:W-:-:S02]  /*15700*/  PRMT R29, RZ, 0x7610, R29 ;  /* 0x00007610ff1d7816 */ /* 0x000fc4000000001d */
[----:B----4-:R0:W-:Y:S04]  /*15710*/  STL [R1+0x8], R11 ;  /* 0x0000080b01007387 */ /* 0x0101e80000100800 */
[----:B------:R1:W4:Y:S04]  /*15720*/  @!P0 LDG.E.U8 R5, desc[UR6][R8.64] ;  /* 0x0000000608058981 */ /* 0x000328000c1e1100 */
[----:B------:R-:W4:Y:S04]  /*15730*/  LDL R15, [R1+0x734] ;  /* 0x00073400010f7983 */ /* 0x000f280000100800 */
[----:B0-----:R-:W1:Y:S04]  /*15740*/  LDL R11, [R1+0x724] ;  /* 0x00072400010b7983 */ /* 0x001e680000100800 */
[----:B------:R-:W4:Y:S04]  /*15750*/  LDL R10, [R1+0x720] ;  /* 0x00072000010a7983 */ /* 0x000f280000100800 */
[----:B------:R-:W4:Y:S01]  /*15760*/  LDL R14, [R1+0x73c] ;  /* 0x00073c00010e7983 */ /* 0x000f220000100800 */
[----:B--2---:R-:W-:-:S05]  /*15770*/  IADD3 R2, P1, R16, R3, RZ ;  /* 0x0000000310027210 */ /* 0x004fca0007f3e0ff */
[----:B---3--:R-:W-:-:S05]  /*15780*/  IMAD.X R3, R0, 0x1, R12, P1 ;  /* 0x0000000100037824 */ /* 0x008fca00008e060c */
[----:B------:R-:W2:Y:S04]  /*15790*/  @!P0 LDG.E.U8 R29, desc[UR6][R2.64] ;  /* 0x00000006021d8981 */ /* 0x000ea8000c1e1100 */
[----:B-----5:R0:W-:Y:S04]  /*157a0*/  STL [R1], R13 ;  /* 0x0000000d01007387 */ /* 0x0201e80000100800 */
[----:B------:R-:W3:Y:S04]  /*157b0*/  LDL R12, [R1+0x738] ;  /* 0x00073800010c7983 */ /* 0x000ee80000100800 */
[----:B0-----:R-:W5:Y:S01]  /*157c0*/  LDL R13, [R1+0x730] ;  /* 0x00073000010d7983 */ /* 0x001f620000100800 */
[----:B-1----:R-:W-:-:S03]  /*157d0*/  IADD3 R8, P1, R16, R11, RZ ;  /* 0x0000000b10087210 */ /* 0x002fc60007f3e0ff */
[----:B----4-:R0:W-:Y:S04]  /*157e0*/  STL [R1+0xeb4], R5 ;  /* 0x000eb40501007387 */ /* 0x0101e80000100800 */
[----:B------:R-:W4:Y:S04]  /*157f0*/  LDL R11, [R1+0x744] ;  /* 0x00074400010b7983 */ /* 0x000f280000100800 */
[----:B--2---:R1:W-:Y:S01]  /*15800*/  STL [R1+0xeb8], R29 ;  /* 0x000eb81d01007387 */ /* 0x0043e20000100800 */
[----:B------:R-:W-:Y:S01]  /*15810*/  IADD3 R2, P2, R16, R15, RZ ;  /* 0x0000000f10027210 */ /* 0x000fe20007f5e0ff */
[----:B------:R-:W-:Y:S01]  /*15820*/  IMAD.X R9, R0, 0x1, R10, P1 ;  /* 0x0000000100097824 */ /* 0x000fe200008e060a */
[----:B------:R-:W-:Y:S01]  /*15830*/  PRMT R28, RZ, 0x7610, R28 ;  /* 0x00007610ff1c7816 */ /* 0x000fe2000000001c */
[----:B------:R-:W2:Y:S04]  /*15840*/  LDL R15, [R1+0x75c] ;  /* 0x00075c00010f7983 */ /* 0x000ea80000100800 */
[----:B0-----:R-:W2:Y:S04]  /*15850*/  LDL R5, [R1+0x748] ;  /* 0x0007480001057983 */ /* 0x001ea80000100800 */
[----:B-1----:R-:W2:Y:S01]  /*15860*/  LDL R29, [R1+0x740] ;  /* 0x00074000011d7983 */ /* 0x002ea20000100800 */
[----:B------:R-:W-:Y:S01]  /*15870*/  IADD3 R6, P1, R16, R14, RZ ;  /* 0x0000000e10067210 */ /* 0x000fe20007f3e0ff */
[----:B-----5:R-:W-:-:S02]  /*15880*/  IMAD.X R3, R0, 0x1, R13, P2 ;  /* 0x0000000100037824 */ /* 0x020fc400010e060d */
[----:B------:R-:W5:Y:S02]  /*15890*/  LDL R13, [R1+0x758] ;  /* 0x00075800010d7983 */ /* 0x000f640000100800 */
[----:B---3--:R-:W-:Y:S02]  /*158a0*/  IMAD.X R7, R0, 0x1, R12, P1 ;  /* 0x0000000100077824 */ /* 0x008fe400008e060c */
[----:B------:R4:W3:Y:S04]  /*158b0*/  @!P0 LDG.E.U8 R28, desc[UR6][R2.64] ;  /* 0x00000006021c8981 */ /* 0x0008e8000c1e1100 */
[----:B------:R-:W3:Y:S04]  /*158c0*/  LDL R10, [R1+0x74c] ;  /* 0x00074c00010a7983 */ /* 0x000ee80000100800 */
[----:B------:R-:W3:Y:S01]  /*158d0*/  LDL R12, [R1+0x774] ;  /* 0x00077400010c7983 */ /* 0x000ee20000100800 */
[----:B----4-:R-:W-:-:S03]  /*158e0*/  IADD3 R2, P1, R16, R11, RZ ;  /* 0x0000000b10027210 */ /* 0x010fc60007f3e0ff */
[----:B------:R-:W4:Y:S01]  /*158f0*/  LDL R14, [R1+0x77c] ;  /* 0x00077c00010e7983 */ /* 0x000f220000100800 */
[----:B------:R-:W-:Y:S02]  /*15900*/  PRMT R4, RZ, 0x7610, R4 ;  /* 0x00007610ff047816 */ /* 0x000fe40000000004 */
[----:B------:R-:W-:-:S04]  /*15910*/  PRMT R27, RZ, 0x7610, R27 ;  /* 0x00007610ff1b7816 */ /* 0x000fc8000000001b */
[----:B------:R0:W4:Y:S04]  /*15920*/  @!P0 LDG.E.U8 R4, desc[UR6][R6.64] ;  /* 0x0000000606048981 */ /* 0x000128000c1e1100 */
[----:B------:R1:W4:Y:S01]  /*15930*/  @!P0 LDG.E.U8 R27, desc[UR6][R8.64] ;  /* 0x00000006081b8981 */ /* 0x000322000c1e1100 */
[----:B--2---:R-:W-:-:S03]  /*15940*/  IMAD.X R3, R0, 0x1, R29, P1 ;  /* 0x0000000100037824 */ /* 0x004fc600008e061d */
[----:B------:R-:W2:Y:S01]  /*15950*/  LDL R29, [R1+0x770] ;  /* 0x00077000011d7983 */ /* 0x000ea20000100800 */
[----:B0-----:R-:W-:Y:S02]  /*15960*/  PRMT R6, RZ, 0x7610, R6 ;  /* 0x00007610ff067816 */ /* 0x001fe40000000006 */
[----:B-1----:R-:W-:Y:S02]  /*15970*/  IADD3 R8, P1, R16, R15, RZ ;  /* 0x0000000f10087210 */ /* 0x002fe40007f3e0ff */
[----:B------:R-:W-:Y:S01]  /*15980*/  PRMT R7, RZ, 0x7610, R7 ;  /* 0x00007610ff077816 */ /* 0x000fe20000000007 */
[----:B------:R-:W2:Y:S02]  /*15990*/  LDL R15, [R1+0x794] ;  /* 0x00079400010f7983 */ /* 0x000ea40000100800 */
[----:B-----5:R-:W-:Y:S02]  /*159a0*/  IMAD.X R9, R0, 0x1, R13, P1 ;  /* 0x0000000100097824 */ /* 0x020fe400008e060d */
[----:B------:R0:W5:Y:S01]  /*159b0*/  @!P0 LDG.E.U8 R6, desc[UR6][R2.64] ;  /* 0x0000000602068981 */ /* 0x000162000c1e1100 */
[----:B---3--:R-:W-:-:S02]  /*159c0*/  IADD3 R10, P2, R16, R10, RZ ;  /* 0x0000000a100a7210 */ /* 0x008fc40007f5e0ff */
[----:B------:R-:W-:Y:S02]  /*159d0*/  IADD3 R12, P1, R16, R12, RZ ;  /* 0x0000000c100c7210 */ /* 0x000fe40007f3e0ff */
[----:B0-----:R-:W-:Y:S01]  /*159e0*/  PRMT R3, RZ, 0x7610, R3 ;  /* 0x00007610ff037816 */ /* 0x001fe20000000003 */
[----:B------:R-:W-:Y:S01]  /*159f0*/  IMAD.X R11, R0, 0x1, R5, P2 ;  /* 0x00000001000b7824 */ /* 0x000fe200010e0605 */
[----:B------:R-:W-:Y:S01]  /*15a00*/  PRMT R19, RZ, 0x7610, R19 ;  /* 0x00007610ff137816 */ /* 0x000fe20000000013 */
[----:B------:R-:W3:Y:S04]  /*15a10*/  LDL R5, [R1+0x798] ;  /* 0x0007980001057983 */ /* 0x000ee80000100800 */
[----:B------:R-:W5:Y:S04]  /*15a20*/  @!P0 LDG.E.U8 R3, desc[UR6][R8.64] ;  /* 0x0000000608038981 */ /* 0x000f68000c1e1100 */
[----:B------:R4:W5:Y:S04]  /*15a30*/  @!P0 LDG.E.U8 R7, desc[UR6][R10.64] ;  /* 0x000000060a078981 */ /* 0x000968000c1e1100 */
[----:B------:R-:W3:Y:S04]  /*15a40*/  LDL R9, [R1+0x79c] ;  /* 0x00079c0001097983 */ /* 0x000ee80000100800 */
[----:B------:R-:W5:Y:S01]  /*15a50*/  LDL R11, [R1+0x778] ;  /* 0x00077800010b7983 */ /* 0x000f620000100800 */
[----:B----4-:R-:W-:-:S03]  /*15a60*/  IADD3 R10, P2, R16, R14, RZ ;  /* 0x0000000e100a7210 */ /* 0x010fc60007f5e0ff */
[----:B------:R-:W4:Y:S01]  /*15a70*/  LDL R14, [R1+0x7b0] ;  /* 0x0007b000010e7983 */ /* 0x000f220000100800 */
[----:B--2---:R-:W-:-:S03]  /*15a80*/  IMAD.X R13, R0, 0x1, R29, P1 ;  /* 0x00000001000d7824 */ /* 0x004fc600008e061d */
[----:B------:R-:W2:Y:S04]  /*15a90*/  LDL R29, [R1+0x790] ;  /* 0x00079000011d7983 */ /* 0x000ea80000100800 */
[----:B------:R-:W4:Y:S04]  /*15aa0*/  @!P0 LDG.E.U8 R19, desc[UR6][R12.64] ;  /* 0x000000060c138981 */ /* 0x000f28000c1e1100 */
[----:B------:R-:W4:Y:S01]  /*15ab0*/  LDL R13, [R1+0x7b4] ;  /* 0x0007b400010d7983 */ /* 0x000f220000100800 */
[----:B------:R-:W-:Y:S02]  /*15ac0*/  PRMT R25, RZ, 0x7610, R25 ;  /* 0x00007610ff197816 */ /* 0x000fe40000000019 */
[----:B------:R-:W-:-:S02]  /*15ad0*/  PRMT R21, RZ, 0x7610, R21 ;  /* 0x00007610ff157816 */ /* 0x000fc40000000015 */
[----:B------:R-:W-:Y:S02]  /*15ae0*/  PRMT R26, RZ, 0x7610, R26 ;  /* 0x00007610ff1a7816 */ /* 0x000fe4000000001a */
[----:B---3--:R-:W-:Y:S01]  /*15af0*/  IADD3 R8, P1, R16, R9, RZ ;  /* 0x0000000910087210 */ /* 0x008fe20007f3e0ff */
[----:B-----5:R-:W-:-:S04]  /*15b00*/  IMAD.X R11, R0, 0x1, R11, P2 ;  /* 0x00000001000b7824 */ /* 0x020fc800010e060b */
[----:B------:R-:W-:Y:S01]  /*15b10*/  IMAD.X R9, R0, 0x1, R5, P1 ;  /* 0x0000000100097824 */ /* 0x000fe200008e0605 */
[----:B------:R-:W-:Y:S01]  /*15b20*/  PRMT R23, RZ, 0x7610, R23 ;  /* 0x00007610ff177816 */ /* 0x000fe20000000017 */
[----:B------:R-:W3:Y:S04]  /*15b30*/  LDL R5, [R1+0x750] ;  /* 0x0007500001057983 */ /* 0x000ee80000100800 */
[----:B------:R-:W5:Y:S04]  /*15b40*/  @!P0 LDG.E.U8 R25, desc[UR6][R8.64] ;  /* 0x0000000608198981 */ /* 0x000f68000c1e1100 */
[----:B------:R0:W5:Y:S04]  /*15b50*/  @!P0 LDG.E.U8 R21, desc[UR6][R10.64] ;  /* 0x000000060a158981 */ /* 0x000168000c1e1100 */
[----:B------:R-:W3:Y:S01]  /*15b60*/  LDL R9, [R1+0x754] ;  /* 0x0007540001097983 */ /* 0x000ee20000100800 */
[----:B0-----:R-:W-:-:S02]  /*15b70*/  IADD3 R10, P2, R16, R15, RZ ;  /* 0x0000000f100a7210 */ /* 0x001fc40007f5e0ff */
[----:B------:R-:W-:Y:S01]  /*15b80*/  PRMT R2, RZ, 0x7610, R2 ;  /* 0x00007610ff027816 */ /* 0x000fe20000000002 */
[----:B------:R-:W5:Y:S02]  /*15b90*/  LDL R15, [R1+0x76c] ;  /* 0x00076c00010f7983 */ /* 0x000f640000100800 */
[----:B--2---:R-:W-:Y:S02]  /*15ba0*/  IMAD.X R11, R0, 0x1, R29, P2 ;  /* 0x00000001000b7824 */ /* 0x004fe400010e061d */
[----:B------:R-:W2:Y:S04]  /*15bb0*/  LDL R29, [R1+0x780] ;  /* 0x00078000011d7983 */ /* 0x000ea80000100800 */
[----:B------:R-:W2:Y:S01]  /*15bc0*/  @!P0 LDG.E.U8 R23, desc[UR6][R10.64] ;  /* 0x000000060a178981 */ /* 0x000ea2000c1e1100 */
[----:B----4-:R-:W-:-:S03]  /*15bd0*/  IADD3 R12, P1, R16, R13, RZ ;  /* 0x0000000d100c7210 */ /* 0x010fc60007f3e0ff */
[----:B------:R-:W4:Y:S02]  /*15be0*/  LDL R11, [R1+0x760] ;  /* 0x00076000010b7983 */ /* 0x000f240000100800 */
[----:B------:R-:W-:Y:S02]  /*15bf0*/  IMAD.X R13, R0, 0x1, R14, P1 ;  /* 0x00000001000d7824 */ /* 0x000fe400008e060e */
[----:B------:R-:W2:Y:S04]  /*15c00*/  LDL R14, [R1+0x768] ;  /* 0x00076800010e7983 */ /* 0x000ea80000100800 */
[----:B------:R-:W2:Y:S04]  /*15c10*/  @!P0 LDG.E.U8 R26, desc[UR6][R12.64] ;  /* 0x000000060c1a8981 */ /* 0x000ea8000c1e1100 */
[----:B------:R-:W5:Y:S01]  /*15c20*/  LDL R13, [R1+0x764] ;  /* 0x00076400010d7983 */ /* 0x000f620000100800 */
[----:B---3--:R-:W-:-:S05]  /*15c30*/  IADD3 R8, P1, R16, R9, RZ ;  /* 0x0000000910087210 */ /* 0x008fca0007f3e0ff */
[----:B------:R-:W-:Y:S02]  /*15c40*/  IMAD.X R9, R0, 0x1, R5, P1 ;  /* 0x0000000100097824 */ /* 0x000fe400008e0605 */
[----:B------:R-:W3:Y:S04]  /*15c50*/  LDL R5, [R1+0x78c] ;  /* 0x00078c0001057983 */ /* 0x000ee80000100800 */
[----:B------:R0:W3:Y:S02]  /*15c60*/  @!P0 LDG.E.U8 R2, desc[UR6][R8.64] ;  /* 0x0000000608028981 */ /* 0x0000e4000c1e1100 */
[----:B0-----:R-:W-:Y:S02]  /*15c70*/  PRMT R8, RZ, 0x7610, R8 ;  /* 0x00007610ff087816 */ /* 0x001fe40000000008 */
[----:B-----5:R-:W-:-:S05]  /*15c80*/  IADD3 R12, P1, R16, R13, RZ ;  /* 0x0000000d100c7210 */ /* 0x020fca0007f3e0ff */
[----:B----4-:R-:W-:-:S05]  /*15c90*/  IMAD.X R13, R0, 0x1, R11, P1 ;  /* 0x00000001000d7824 */ /* 0x010fca00008e060b */
[----:B------:R-:W4:Y:S04]  /*15ca0*/  @!P0 LDG.E.U8 R8, desc[UR6][R12.64] ;  /* 0x000000060c088981 */ /* 0x000f28000c1e1100 */
[----:B------:R-:W5:Y:S01]  /*15cb0*/  LDL R13, [R1+0x784] ;  /* 0x00078400010d7983 */ /* 0x000f620000100800 */
[----:B------:R-:W-:Y:S02]  /*15cc0*/  IADD3 R10, P1, R16, R15, RZ ;  /* 0x0000000f100a7210 */ /* 0x000fe40007f3e0ff */
[----:B------:R-:W-:Y:S01]  /*15cd0*/  PRMT R9, RZ, 0x7610, R9 ;  /* 0x00007610ff097816 */ /* 0x000fe20000000009 */
[----:B------:R-:W4:Y:S02]  /*15ce0*/  LDL R15, [R1+0x7a0] ;  /* 0x0007a000010f7983 */ /* 0x000f240000100800 */
[----:B--2---:R-:W-:Y:S01]  /*15cf0*/  IMAD.X R11, R0, 0x1, R14, P1 ;  /* 0x00000001000b7824 */ /* 0x004fe200008e060e */
[----:B------:R-:W-:Y:S01]  /*15d00*/  PRMT R17, RZ, 0x7610, R17 ;  /* 0x00007610ff117816 */ /* 0x000fe20000000011 */
[----:B------:R-:W2:Y:S04]  /*15d10*/  LDL R14, [R1+0x7ac] ;  /* 0x0007ac00010e7983 */ /* 0x000ea80000100800 */
[----:B------:R0:W2:Y:S02]  /*15d20*/  @!P0 LDG.E.U8 R9, desc[UR6][R10.64] ;  /* 0x000000060a098981 */ /* 0x0000a4000c1e1100 */
[----:B0-----:R-:W-:-:S02]  /*15d30*/  PRMT R10, RZ, 0x7610, R10 ;  /* 0x00007610ff0a7816 */ /* 0x001fc4000000000a */
[----:B-----5:R-:W-:-:S05]  /*15d40*/  IADD3 R12, P1, R16, R13, RZ ;  /* 0x0000000d100c7210 */ /* 0x020fca0007f3e0ff */
[----:B------:R-:W-:Y:S01]  /*15d50*/  IMAD.X R13, R0, 0x1, R29, P1 ;  /* 0x00000001000d7824 */ /* 0x000fe200008e061d */
[----:B------:R-:W-:Y:S01]  /*15d60*/  PRMT R11, RZ, 0x7610, R11 ;  /* 0x00007610ff0b7816 */ /* 0x000fe2000000000b */
[----:B------:R-:W5:Y:S04]  /*15d70*/  LDL R29, [R1+0x684] ;  /* 0x00068400011d7983 */ /* 0x000f680000100800 */
[----:B------:R3:W5:Y:S04]  /*15d80*/  @!P0 LDG.E.U8 R10, desc[UR6][R12.64] ;  /* 0x000000060c0a8981 */ /* 0x000768000c1e1100 */
[----:B------:R-:W4:Y:S01]  /*15d90*/  LDL R13, [R1+0x788] ;  /* 0x00078800010d7983 */ /* 0x000f220000100800 */
[----:B---3--:R-:W-:-:S03]  /*15da0*/  IADD3 R12, P1, R16, R5, RZ ;  /* 0x00000005100c7210 */ /* 0x008fc60007f3e0ff */
[----:B------:R-:W3:Y:S02]  /*15db0*/  LDL R5, [R1+0x680] ;  /* 0x0006800001057983 */ /* 0x000ee40000100800 */
[----:B----4-:R-:W-:-:S05]  /*15dc0*/  IMAD.X R13, R0, 0x1, R13, P1 ;  /* 0x00000001000d7824 */ /* 0x010fca00008e060d */
[----:B------:R0:W4:Y:S04]  /*15dd0*/  @!P0 LDG.E.U8 R17, desc[UR6][R12.64] ;  /* 0x000000060c118981 */ /* 0x000128000c1e1100 */
[----:B------:R-:W0:Y:S02]  /*15de0*/  LDL R13, [R1+0x7a4] ;  /* 0x0007a400010d7983 */ /* 0x000e240000100800 */
[----:B0-----:R-:W-:-:S05]  /*15df0*/  IADD3 R12, P1, R16, R13, RZ ;  /* 0x0000000d100c7210 */ /* 0x001fca0007f3e0ff */
[----:B------:R-:W-:Y:S02]  /*15e00*/  IMAD.X R13, R0, 0x1, R15, P1 ;  /* 0x00000001000d7824 */ /* 0x000fe400008e060f */
[----:B------:R-:W5:Y:S01]  /*15e10*/  LDL R15, [R1+0x7a8] ;  /* 0x0007a800010f7983 */ /* 0x000f620000100800 */
[----:B--2---:R-:W-:-:S03]  /*15e20*/  IADD3 R14, P1, R16, R14, RZ ;  /* 0x0000000e100e7210 */ /* 0x004fc60007f3e0ff */
[----:B------:R0:W2:Y:S02]  /*15e30*/  @!P0 LDG.E.U8 R11, desc[UR6][R12.64] ;  /* 0x000000060c0b8981 */ /* 0x0000a4000c1e1100 */
[----:B0-----:R-:W-:Y:S01]  /*15e40*/  PRMT R12, RZ, 0x7610, R12 ;  /* 0x00007610ff0c7816 */ /* 0x001fe2000000000c */
[----:B-----5:R-:W-:-:S05]  /*15e50*/  IMAD.X R15, R0, 0x1, R15, P1 ;  /* 0x00000001000f7824 */ /* 0x020fca00008e060f */
[----:B------:R0:W5:Y:S04]  /*15e60*/  @!P0 LDG.E.U8 R12, desc[UR6][R14.64] ;  /* 0x000000060e0c8981 */ /* 0x000168000c1e1100 */
[----:B------:R-:W0:Y:S02]  /*15e70*/  LDL R15, [R1+0x72c] ;  /* 0x00072c00010f7983 */ /* 0x000e240000100800 */
[----:B0-----:R-:W-:Y:S02]  /*15e80*/  IADD3 R14, P1, R16, R15, RZ ;  /* 0x0000000f100e7210 */ /* 0x001fe40007f3e0ff */
[----:B------:R-:W3:Y:S01]  /*15e90*/  LDL R15, [R1+0x728] ;  /* 0x00072800010f7983 */ /* 0x000ee20000100800 */
[----:B------:R-:W-:Y:S02]  /*15ea0*/  PRMT R13, RZ, 0x7610, R13 ;  /* 0x00007610ff0d7816 */ /* 0x000fe4000000000d */
[----:B------:R-:W-:Y:S01]  /*15eb0*/  PRMT R18, RZ, 0x7610, R18 ;  /* 0x00007610ff127816 */ /* 0x000fe20000000012 */
[----:B---3--:R-:W-:-:S05]  /*15ec0*/  IMAD.X R15, R0, 0x1, R15, P1 ;  /* 0x00000001000f7824 */ /* 0x008fca00008e060f */
[----:B------:R0:W3:Y:S02]  /*15ed0*/  @!P0 LDG.E.U8 R13, desc[UR6][R14.64] ;  /* 0x000000060e0d8981 */ /* 0x0000e4000c1e1100 */
[----:B0-----:R-:W-:Y:S02]  /*15ee0*/  IADD3 R14, P1, R16, R29, RZ ;  /* 0x0000001d100e7210 */ /* 0x001fe40007f3e0ff */
[----:B------:R-:W-:Y:S01]  /*15ef0*/  PRMT R20, RZ, 0x7610, R20 ;  /* 0x00007610ff147816 */ /* 0x000fe20000000014 */
[----:B------:R-:W4:Y:S02]  /*15f00*/  LDL R29, [R1+0x3b4] ;  /* 0x0003b400011d7983 */ /* 0x000f240000100800 */
[----:B------:R-:W-:Y:S01]  /*15f10*/  IMAD.X R15, R0, 0x1, R5, P1 ;  /* 0x00000001000f7824 */ /* 0x000fe200008e0605 */
[----:B------:R-:W-:Y:S01]  /*15f20*/  PRMT R22, RZ, 0x7610, R22 ;  /* 0x00007610ff167816 */ /* 0x000fe20000000016 */
[----:B------:R-:W2:Y:S04]  /*15f30*/  LDL R5, [R1+0x414] ;  /* 0x0004140001057983 */ /* 0x000ea80000100800 */
[----:B------:R0:W5:Y:S04]  /*15f40*/  @!P0 LDG.E.U8 R18, desc[UR6][R14.64] ;  /* 0x000000060e128981 */ /* 0x000168000c1e1100 */
[----:B------:R-:W0:Y:S02]  /*15f50*/  LDL R15, [R1+0x5cc] ;  /* 0x0005cc00010f7983 */ /* 0x000e240000100800 */
[----:B0-----:R-:W-:-:S02]  /*15f60*/  IADD3 R14, P1, R16, R15, RZ ;  /* 0x0000000f100e7210 */ /* 0x001fc40007f3e0ff */
[----:B------:R-:W3:Y:S03]  /*15f70*/  LDL R15, [R1+0x5c8] ;  /* 0x0005c800010f7983 */ /* 0x000ee60000100800 */
[----:B---3--:R-:W-:-:S05]  /*15f80*/  IMAD.X R15, R0, 0x1, R15, P1 ;  /* 0x00000001000f7824 */ /* 0x008fca00008e060f */
[----:B------:R0:W3:Y:S04]  /*15f90*/  @!P0 LDG.E.U8 R20, desc[UR6][R14.64] ;  /* 0x000000060e148981 */ /* 0x0000e8000c1e1100 */
[----:B------:R-:W0:Y:S02]  /*15fa0*/  LDL R15, [R1+0x524] ;  /* 0x00052400010f7983 */ /* 0x000e240000100800 */
[----:B0-----:R-:W-:Y:S02]  /*15fb0*/  IADD3 R14, P1, R16, R15, RZ ;  /* 0x0000000f100e7210 */ /* 0x001fe40007f3e0ff */
[----:B------:R-:W4:Y:S03]  /*15fc0*/  LDL R15, [R1+0x520] ;  /* 0x00052000010f7983 */ /* 0x000f260000100800 */
[----:B----4-:R-:W-:-:S05]  /*15fd0*/  IMAD.X R15, R0, 0x1, R15, P1 ;  /* 0x00000001000f7824 */ /* 0x010fca00008e060f */
[----:B------:R0:W4:Y:S04]  /*15fe0*/  @!P0 LDG.E.U8 R22, desc[UR6][R14.64] ;  /* 0x000000060e168981 */ /* 0x000128000c1e1100 */
[----:B------:R-:W0:Y:S02]  /*15ff0*/  LDL R15, [R1+0x46c] ;  /* 0x00046c00010f7983 */ /* 0x000e240000100800 */
[----:B0-----:R-:W-:Y:S02]  /*16000*/  IADD3 R14, P1, R16, R15, RZ ;  /* 0x0000000f100e7210 */ /* 0x001fe40007f3e0ff */
[----:B------:R-:W2:Y:S01]  /*16010*/  LDL R15, [R1+0x468] ;  /* 0x00046800010f7983 */ /* 0x000ea20000100800 */
[----:B------:R-:W-:Y:S02]  /*16020*/  PRMT R24, RZ, 0x7610, R24 ;  /* 0x00007610ff187816 */ /* 0x000fe40000000018 */
[----:B--2---:R-:W-:Y:S01]  /*16030*/  IMAD.X R15, R0, 0x1, R15, P1 ;  /* 0x00000001000f7824 */ /* 0x004fe200008e060f */
[----:B------:R-:W-:-:S04]  /*16040*/  IADD3 RZ, P1, R16, R29, RZ ;  /* 0x0000001d10ff7210 */ /* 0x000fc80007f3e0ff */
[----:B------:R0:W2:Y:S02]  /*16050*/  @!P0 LDG.E.U8 R24, desc[UR6][R14.64] ;  /* 0x000000060e188981 */ /* 0x0000a4000c1e1100 */
[----:B0-----:R-:W-:Y:S01]  /*16060*/  IMAD.IADD R14, R16, 0x1, R29 ;  /* 0x00000001100e7824 */ /* 0x001fe200078e021d */
[----:B------:R-:W-:Y:S01]  /*16070*/  PRMT R16, RZ, 0x7610, R16 ;  /* 0x00007610ff107816 */ /* 0x000fe20000000010 */
[----:B------:R-:W-:Y:S01]  /*16080*/  IMAD.X R15, R0, 0x1, R5, P1 ;  /* 0x00000001000f7824 */ /* 0x000fe200008e0605 */
[----:B------:R-:W0:Y:S04]  /*16090*/  S2R R29, SR_TID.X ;  /* 0x00000000001d7919 */ /* 0x000e280000002100 */
[----:B------:R1:W2:Y:S02]  /*160a0*/  @!P0 LDG.E.U8 R16, desc[UR6][R14.64] ;  /* 0x000000060e108981 */ /* 0x0002a4000c1e1100 */
[----:B-1----:R-:W1:Y:S01]  /*160b0*/  S2R R15, SR_CgaCtaId ;  /* 0x00000000000f7919 */ /* 0x002e620000008800 */
[----:B------:R-:W5:Y:S01]  /*160c0*/  S2R R14, SR_TID.X ;  /* 0x00000000000e7919 */ /* 0x000f620000002100 */
[----:B------:R-:W-:-:S04]  /*160d0*/  MOV R0, 0x400 ;  /* 0x0000040000007802 */ /* 0x000fc80000000f00 */
[----:B-1----:R-:W-:Y:S02]  /*160e0*/  LEA R15, R15, R0, 0x18 ;  /* 0x000000000f0f7211 */ /* 0x002fe400078ec0ff */
[----:B0-----:R-:W-:Y:S02]  /*160f0*/  SHF.R.S32.HI R0, RZ, 0x2, R29 ;  /* 0x00000002ff007819 */ /* 0x001fe4000001141d */
[----:B-----5:R-:W-:Y:S02]  /*16100*/  LOP3.LUT R14, R14, 0x20, RZ, 0xc0, !PT ;  /* 0x000000200e0e7812 */ /* 0x020fe400078ec0ff */
[----:B------:R-:W-:-:S03]  /*16110*/  SGXT R0, R0, 0x1 ;  /* 0x000000010000781a */ /* 0x000fc60000000200 */
[----:B------:R-:W-:Y:S01]  /*16120*/  IMAD R15, R14, 0x8, R15 ;  /* 0x000000080e0f7824 */ /* 0x000fe200078e020f */
[----:B------:R-:W-:Y:S01]  /*16130*/  LOP3.LUT R0, R0, 0x90, RZ, 0xc0, !PT ;  /* 0x0000009000007812 */ /* 0x000fe200078ec0ff */
[----:B------:R-:W-:-:S05]  /*16140*/  IMAD.SHL.U32 R14, R29, 0x20, RZ ;  /* 0x000000201d0e7824 */ /* 0x000fca00078e00ff */
[----:B------:R-:W-:Y:S02]  /*16150*/  LOP3.LUT R0, R0, 0x260, R14, 0xf8, !PT ;  /* 0x0000026000007812 */ /* 0x000fe400078ef80e */
[----:B------:R-:W-:-:S04]  /*16160*/  SHF.R.U32.HI R14, RZ, 0x2, R29 ;  /* 0x00000002ff0e7819 */ /* 0x000fc8000001161d */
[----:B------:R-:W-:Y:S02]  /*16170*/  SGXT.U32 R5, R14, 0x3 ;  /* 0x000000030e05781a */ /* 0x000fe40000000000 */
[C---:B------:R-:W-:Y:S01]  /*16180*/  LOP3.LUT R14, R29.reuse, 0x3, RZ, 0xc0, !PT ;  /* 0x000000031d0e7812 */ /* 0x040fe200078ec0ff */
[----:B------:R-:W-:-:S04]  /*16190*/  IMAD.SHL.U32 R29, R29, 0x2, RZ ;  /* 0x000000021d1d7824 */ /* 0x000fc800078e00ff */
[----:B------:R-:W-:Y:S01]  /*161a0*/  IMAD R14, R14, 0x88, RZ ;  /* 0x000000880e0e7824 */ /* 0x000fe200078e02ff */
[----:B------:R-:W-:-:S04]  /*161b0*/  LOP3.LUT R0, R0, 0x10, R29, 0x78, !PT ;  /* 0x0000001000007812 */ /* 0x000fc800078e781d */
[----:B------:R-:W-:Y:S01]  /*161c0*/  LOP3.LUT R14, R14, R5, RZ, 0xfc, !PT ;  /* 0x000000050e0e7212 */ /* 0x000fe200078efcff */
[----:B------:R-:W-:-:S03]  /*161d0*/  IMAD.IADD R0, R0, 0x1, R15 ;  /* 0x0000000100007824 */ /* 0x000fc600078e020f */
[----:B------:R-:W-:-:S05]  /*161e0*/  LOP3.LUT R15, R14, 0x8, RZ, 0x3c, !PT ;  /* 0x000000080e0f7812 */ /* 0x000fca00078e3cff */
[----:B------:R-:W0:Y:S04]  /*161f0*/  LDS.U8 R29, [R15+UR4] ;  /* 0x000000040f1d7984 */ /* 0x000e280008000000 */
[----:B0-----:R-:W-:Y:S04]  /*16200*/  STL [R1+0x90], R29 ;  /* 0x0000901d01007387 */ /* 0x001fe80000100800 */
[----:B------:R-:W0:Y:S04]  /*16210*/  LDS.U8 R29, [R15+UR4+0x20] ;  /* 0x000020040f1d7984 */ /* 0x000e280008000000 */
        /* <DEDUP_REMOVED lines=9> */
[----:B------:R-:W0:Y:S01]  /*162b0*/  LDS.U8 R29, [R15+UR4+0x240] ;  /* 0x000240040f1d7984 */ /* 0x000e220008000000 */
[----:B------:R-:W-:-:S03]  /*162c0*/  LOP3.LUT R5, R14, 0x10, RZ, 0x3c, !PT ;  /* 0x000000100e057812 */ /* 0x000fc600078e3cff */
[----:B0-----:R-:W-:Y:S04]  /*162d0*/  STL [R1+0x7cc], R29 ;  /* 0x0007cc1d01007387 */ /* 0x001fe80000100800 */
[----:B------:R-:W0:Y:S04]  /*162e0*/  LDS.U8 R29, [R15+UR4+0x260] ;  /* 0x000260040f1d7984 */ /* 0x000e280008000000 */
[----:B0-----:R-:W-:Y:S04]  /*162f0*/  STL [R1+0x7c8], R29 ;  /* 0x0007c81d01007387 */ /* 0x001fe80000100800 */
        /* <DEDUP_REMOVED lines=14> */
[----:B------:R-:W1:Y:S04]  /*163e0*/  LDS.U8 R5, [R5+UR4+0x260] ;  /* 0x0002600405057984 */ /* 0x000e680008000000 */
[----:B0-----:R0:W-:Y:S04]  /*163f0*/  STL [R1+0x7f0], R29 ;  /* 0x0007f01d01007387 */ /* 0x0011e80000100800 */
[----:B0-----:R-:W5:Y:S04]  /*16400*/  LDL.LU R29, [R1+0xeb8] ;  /* 0x000eb800011d7983 */ /* 0x001f680000300800 */
[----:B-1----:R-:W-:Y:S04]  /*16410*/  STL [R1+0x7ec], R5 ;  /* 0x0007ec0501007387 */ /* 0x002fe80000100800 */
        /* <DEDUP_REMOVED lines=15> */
[----:B------:R-:W1:Y:S04]  /*16510*/  LDS.U8 R15, [R14+UR4] ;  /* 0x000000040e0f7984 */ /* 0x000e680008000000 */
[----:B0-----:R-:W-:Y:S04]  /*16520*/  STL [R1+0x7fc], R5 ;  /* 0x0007fc0501007387 */ /* 0x001fe80000100800 */
[----:B------:R-:W0:Y:S04]  /*16530*/  LDS.U8 R5, [R14+UR4+0x20] ;  /* 0x000020040e057984 */ /* 0x000e280008000000 */
[----:B-1----:R-:W-:Y:S04]  /*16540*/  STL [R1+0xac], R15 ;  /* 0x0000ac0f01007387 */ /* 0x002fe80000100800 */
[----:B------:R-:W1:Y:S04]  /*16550*/  LDS.U8 R15, [R14+UR4+0x40] ;  /* 0x000040040e0f7984 */ /* 0x000e680008000000 */
[----:B0-----:R-:W-:Y:S04]  /*16560*/  STL [R1+0xa8], R5 ;  /* 0x0000a80501007387 */ /* 0x001fe80000100800 */
[----:B------:R-:W0:Y:S04]  /*16570*/  LDS.U8 R5, [R14+UR4+0x60] ;  /* 0x000060040e057984 */ /* 0x000e280008000000 */
[----:B-1----:R-:W-:Y:S04]  /*16580*/  STL [R1+0x7d8], R15 ;  /* 0x0007d80f01007387 */ /* 0x002fe80000100800 */
[----:B------:R-:W1:Y:S04]  /*16590*/  LDS.U8 R15, [R14+UR4+0x200] ;  /* 0x000200040e0f7984 */ /* 0x000e680008000000 */
[----:B0-----:R-:W-:Y:S04]  /*165a0*/  STL [R1+0x7d4], R5 ;  /* 0x0007d40501007387 */ /* 0x001fe80000100800 */
[----:B------:R-:W0:Y:S04]  /*165b0*/  LDS.U8 R5, [R14+UR4+0x220] ;  /* 0x000220040e057984 */ /* 0x000e280008000000 */
[----:B-1----:R-:W-:Y:S04]  /*165c0*/  STL [R1+0xb8], R15 ;  /* 0x0000b80f01007387 */ /* 0x002fe80000100800 */
[----:B0-----:R-:W-:Y:S04]  /*165d0*/  STL [R1+0xb0], R5 ;  /* 0x0000b00501007387 */ /* 0x001fe80000100800 */
[----:B------:R-:W0:Y:S04]  /*165e0*/  LDS.U8 R5, [R14+UR4+0x240] ;  /* 0x000240040e057984 */ /* 0x000e280008000000 */
[----:B------:R-:W1:Y:S04]  /*165f0*/  LDS.U8 R14, [R14+UR4+0x260] ;  /* 0x000260040e0e7984 */ /* 0x000e680008000000 */
[----:B0-----:R0:W-:Y:S04]  /*16600*/  STL [R1+0x7dc], R5 ;  /* 0x0007dc0501007387 */ /* 0x0011e80000100800 */
[----:B0-----:R-:W3:Y:S04]  /*16610*/  LDL.LU R5, [R1+0xeb4] ;  /* 0x000eb40001057983 */ /* 0x001ee80000300800 */
[----:B-1----:R0:W-:Y:S04]  /*16620*/  STL [R1+0x7d0], R14 ;  /* 0x0007d00e01007387 */ /* 0x0021e80000100800 */
[----:B0-----:R-:W4:Y:S01]  /*16630*/  LDL.LU R14, [R1+0x390] ;  /* 0x00039000010e7983 */ /* 0x001f220000300800 */
[----:B------:R-:W0:Y:S02]  /*16640*/  S2R R15, SR_TID.X ;  /* 0x00000000000f7919 */ /* 0x000e240000002100 */
[----:B0-----:R-:W-:Y:S01]  /*16650*/  LOP3.LUT R15, R15, 0x3f, RZ, 0xc0, !PT ;  /* 0x0000003f0f0f7812 */ /* 0x001fe200078ec0ff */
[----:B------:R-:W-:Y:S06]  /*16660*/  BAR.SYNC.DEFER_BLOCKING 0x0 ;  /* 0x0000000000007b1d */ /* 0x000fec0000010000 */
[----:B----4-:R0:W-:Y:S04]  /*16670*/  STS.U8 [R15+UR4], R14 ;  /* 0x0000000e0f007988 */ /* 0x0101e80008000004 */
[----:B------:R1:W-:Y:S04]  /*16680*/  STS.U8 [R15+UR4+0x40], R26 ;  /* 0x0000401a0f007988 */ /* 0x0003e80008000004 */
[----:B------:R4:W-:Y:S04]  /*16690*/  STS.U8 [R15+UR4+0x100], R25 ;  /* 0x000100190f007988 */ /* 0x0009e80008000004 */
[----:B0-----:R-:W2:Y:S04]  /*166a0*/  LDL.LU R14, [R1+0x2c8] ;  /* 0x0002c800010e7983 */ /* 0x001ea80000300800 */
[----:B-1----:R-:W2:Y:S04]  /*166b0*/  LDL.LU R26, [R1+0xb4] ;  /* 0x0000b400011a7983 */ /* 0x002ea80000300800 */
[----:B----4-:R-:W4:Y:S04]  /*166c0*/  LDL.LU R25, [R1+0x20] ;  /* 0x0000200001197983 */ /* 0x010f280000300800 */
[----:B------:R0:W-:Y:S04]  /*166d0*/  STS.U8 [R15+UR4+0x140], R23 ;  /* 0x000140170f007988 */ /* 0x0001e80008000004 */
[----:B------:R1:W-:Y:S04]  /*166e0*/  STS.U8 [R15+UR4+0x200], R21 ;  /* 0x000200150f007988 */ /* 0x0003e80008000004 */
[----:B------:R5:W-:Y:S04]  /*166f0*/  STS.U8 [R15+UR4+0x240], R19 ;  /* 0x000240130f007988 */ /* 0x000be80008000004 */
[----:B0-----:R-:W2:Y:S04]  /*16700*/  LDL.LU R23, [R1+0xa0] ;  /* 0x0000a00001177983 */ /* 0x001ea80000300800 */
[----:B-1----:R-:W2:Y:S04]  /*16710*/  LDL.LU R21, [R1+0x84] ;  /* 0x0000840001157983 */ /* 0x002ea80000300800 */
[----:B-----5:R-:W5:Y:S04]  /*16720*/  LDL.LU R19, [R1+0x88] ;  /* 0x0000880001137983 */ /* 0x020f680000300800 */
[----:B------:R0:W-:Y:S04]  /*16730*/  STS.U8 [R15+UR4+0x300], R3 ;  /* 0x000300030f007988 */ /* 0x0001e80008000004 */
[----:B------:R1:W-:Y:S04]  /*16740*/  STS.U8 [R15+UR4+0x340], R2 ;  /* 0x000340020f007988 */ /* 0x0003e80008000004 */
[----:B------:R3:W-:Y:S04]  /*16750*/  STS.U8 [R15+UR4+0x400], R4 ;  /* 0x000400040f007988 */ /* 0x0007e80008000004 */
[----:B0-----:R-:W2:Y:S04]  /*16760*/  LDL.LU R3, [R1+0x7c] ;  /* 0x00007c0001037983 */ /* 0x001ea80000300800 */
[----:B-1----:R-:W5:Y:S04]  /*16770*/  LDL.LU R2, [R1+0x6c] ;  /* 0x00006c0001027983 */ /* 0x002f680000300800 */
[----:B---3--:R-:W3:Y:S04]  /*16780*/  LDL.LU R4, [R1+0x5c] ;  /* 0x00005c0001047983 */ /* 0x008ee80000300800 */
[----:B------:R0:W-:Y:S04]  /*16790*/  STS.U8 [R15+UR4+0x440], R28 ;  /* 0x0004401c0f007988 */ /* 0x0001e80008000004 */
[----:B------:R1:W-:Y:S04]  /*167a0*/  STS.U8 [R15+UR4+0x500], R29 ;  /* 0x0005001d0f007988 */ /* 0x0003e80008000004 */
[----:B------:R1:W-:Y:S04]  /*167b0*/  STS.U8 [R15+UR4+0x540], R5 ;  /* 0x000540050f007988 */ /* 0x0003e80008000004 */
[----:B0-----:R-:W2:Y:S04]  /*167c0*/  LDL.LU R28, [R1+0x54] ;  /* 0x00005400011c7983 */ /* 0x001ea80000300800 */
[----:B-1----:R-:W5:Y:S04]  /*167d0*/  LDL.LU R29, [R1+0x48] ;  /* 0x00004800011d7983 */ /* 0x002f680000300800 */
[----:B------:R-:W4:Y:S04]  /*167e0*/  LDL.LU R5, [R1+0xeb0] ;  /* 0x000eb00001057983 */ /* 0x000f280000300800 */
[----:B----4-:R0:W-:Y:S04]  /*167f0*/  STS.U8 [R15+UR4+0x600], R5 ;  /* 0x000600050f007988 */ /* 0x0101e80008000004 */
[----:B0-----:R-:W4:Y:S04]  /*16800*/  LDL.LU R5, [R1+0xeac] ;  /* 0x000eac0001057983 */ /* 0x001f280000300800 */
[----:B----4-:R0:W-:Y:S04]  /*16810*/  STS.U8 [R15+UR4+0x640], R5 ;  /* 0x000640050f007988 */ /* 0x0101e80008000004 */
[----:B0-----:R-:W4:Y:S04]  /*16820*/  LDL.LU R5, [R1+0xea8] ;  /* 0x000ea80001057983 */ /* 0x001f280000300800 */
[----:B----4-:R0:W-:Y:S04]  /*16830*/  STS.U8 [R15+UR4+0x700], R5 ;  /* 0x000700050f007988 */ /* 0x0101e80008000004 */
[----:B0-----:R-:W4:Y:S04]  /*16840*/  LDL.LU R5, [R1+0xea4] ;  /* 0x000ea40001057983 */ /* 0x001f280000300800 */
[----:B------:R0:W-:Y:S04]  /*16850*/  STS.U8 [R15+UR4+0x740], R25 ;  /* 0x000740190f007988 */ /* 0x0001e80008000004 */
[----:B0-----:R-:W3:Y:S04]  /*16860*/  LDL.LU R25, [R1+0x2e4] ;  /* 0x0002e40001197983 */ /* 0x001ee80000300800 */
[----:B----4-:R0:W-:Y:S04]  /*16870*/  STS.U8 [R15+UR4+0x800], R5 ;  /* 0x000800050f007988 */ /* 0x0101e80008000004 */
[----:B0-----:R-:W4:Y:S04]  /*16880*/  LDL.LU R5, [R1+0xea0] ;  /* 0x000ea00001057983 */ /* 0x001f280000300800 */
        /* <DEDUP_REMOVED lines=8> */
[----:B-----5:R-:W-:Y:S04]  /*16910*/  STS.U8 [R15+UR4+0xa40], R29 ;  /* 0x000a401d0f007988 */ /* 0x020fe80008000004 */
[----:B--2---:R-:W-:Y:S04]  /*16920*/  STS.U8 [R15+UR4+0xb00], R28 ;  /* 0x000b001c0f007988 */ /* 0x004fe80008000004 */
[----:B---3--:R-:W-:Y:S04]  /*16930*/  STS.U8 [R15+UR4+0xb40], R4 ;  /* 0x000b40040f007988 */ /* 0x008fe80008000004 */
[----:B------:R-:W-:Y:S04]  /*16940*/  STS.U8 [R15+UR4+0xc00], R2 ;  /* 0x000c00020f007988 */ /* 0x000fe80008000004 */
[----:B------:R-:W-:Y:S04]  /*16950*/  STS.U8 [R15+UR4+0xc40], R3 ;  /* 0x000c40030f007988 */ /* 0x000fe80008000004 */
[----:B------:R-:W-:Y:S04]  /*16960*/  STS.U8 [R15+UR4+0xd00], R19 ;  /* 0x000d00130f007988 */ /* 0x000fe80008000004 */
[----:B------:R-:W-:Y:S04]  /*16970*/  STS.U8 [R15+UR4+0xd40], R21 ;  /* 0x000d40150f007988 */ /* 0x000fe80008000004 */
[----:B------:R-:W-:Y:S04]  /*16980*/  STS.U8 [R15+UR4+0xe00], R23 ;  /* 0x000e00170f007988 */ /* 0x000fe80008000004 */
[----:B------:R-:W-:Y:S04]  /*16990*/  STS.U8 [R15+UR4+0xe40], R26 ;  /* 0x000e401a0f007988 */ /* 0x000fe80008000004 */
[----:B----4-:R0:W-:Y:S04]  /*169a0*/  STS.U8 [R15+UR4+0xf00], R5 ;  /* 0x000f00050f007988 */ /* 0x0101e80008000004 */
        /* <DEDUP_REMOVED lines=9> */
[----:B------:R0:W-:Y:S04]  /*16a40*/  STS.U8 [R15+UR4+0xf40], R14 ;  /* 0x000f400e0f007988 */ /* 0x0001e80008000004 */
[----:B------:R-:W5:Y:S04]  /*16a50*/  LDL.LU R26, [R1+0x388] ;  /* 0x00038800011a7983 */ /* 0x000f680000300800 */
[----:B0-----:R-:W5:Y:S04]  /*16a60*/  LDL.LU R14, [R1+0x384] ;  /* 0x00038400010e7983 */ /* 0x001f680000300800 */
[----:B--2---:R0:W-:Y:S04]  /*16a70*/  STS.U8 [R15+UR4+0x1000], R5 ;  /* 0x001000050f007988 */ /* 0x0041e80008000004 */
[----:B0-----:R-:W2:Y:S04]  /*16a80*/  LDL.LU R5, [R1+0xe88] ;  /* 0x000e880001057983 */ /* 0x001ea80000300800 */
[----:B--2---:R0:W-:Y:S04]  /*16a90*/  STS.U8 [R15+UR4+0x1040], R5 ;  /* 0x001040050f007988 */ /* 0x0041e80008000004 */
[----:B0-----:R-:W2:Y:S04]  /*16aa0*/  LDL.LU R5, [R1+0xe84] ;  /* 0x000e840001057983 */ /* 0x001ea80000300800 */
[----:B--2---:R0:W-:Y:S04]  /*16ab0*/  STS.U8 [R15+UR4+0x1100], R5 ;  /* 0x001100050f007988 */ /* 0x0041e80008000004 */
[----:B0-----:R-:W2:Y:S04]  /*16ac0*/  LDL.LU R5, [R1+0xe80] ;  /* 0x000e800001057983 */ /* 0x001ea80000300800 */
[----:B--2---:R0:W-:Y:S04]  /*16ad0*/  STS.U8 [R15+UR4+0x1140], R5 ;  /* 0x001140050f007988 */ /* 0x0041e80008000004 */
[----:B0-----:R-:W2:Y:S04]  /*16ae0*/  LDL.LU R5, [R1+0xe7c] ;  /* 0x000e7c0001057983 */ /* 0x001ea80000300800 */
[----:B------:R0:W-:Y:S04]  /*16af0*/  STS.U8 [R15+UR4+0x1200], R25 ;  /* 0x001200190f007988 */ /* 0x0001e80008000004 */
        /* <DEDUP_REMOVED lines=29> */
[----:B---3--:R-:W-:Y:S04]  /*16cd0*/  STS.U8 [R15+UR4+0x1940], R29 ;  /* 0x0019401d0f007988 */ /* 0x008fe80008000004 */
[----:B----4-:R-:W-:Y:S04]  /*16ce0*/  STS.U8 [R15+UR4+0x1a00], R28 ;  /* 0x001a001c0f007988 */ /* 0x010fe80008000004 */
[----:B--2---:R0:W-:Y:S04]  /*16cf0*/  STS.U8 [R15+UR4+0x1a40], R5 ;  /* 0x001a40050f007988 */ /* 0x0041e80008000004 */
[----:B0-----:R-:W2:Y:S04]  /*16d00*/  LDL.LU R5, [R1+0xe40] ;  /* 0x000e400001057983 */ /* 0x001ea80000300800 */
[----:B-----5:R-:W-:Y:S04]  /*16d10*/  STS.U8 [R15+UR4+0x1b00], R4 ;  /* 0x001b00040f007988 */ /* 0x020fe80008000004 */
[----:B------:R-:W-:Y:S04]  /*16d20*/  STS.U8 [R15+UR4+0x1b40], R2 ;  /* 0x001b40020f007988 */ /* 0x000fe80008000004 */
[----:B------:R-:W-:Y:S04]  /*16d30*/  STS.U8 [R15+UR4+0x1c00], R3 ;  /* 0x001c00030f007988 */ /* 0x000fe80008000004 */
[----:B------:R0:W-:Y:S04]  /*16d40*/  STS.U8 [R15+UR4+0x1c40], R19 ;  /* 0x001c40130f007988 */ /* 0x0001e80008000004 */
[----:B------:R-:W-:Y:S04]  /*16d50*/  STS.U8 [R15+UR4+0x1d00], R21 ;  /* 0x001d00150f007988 */ /* 0x000fe80008000004 */
[----:B------:R1:W-:Y:S04]  /*16d60*/  STS.U8 [R15+UR4+0x1d40], R23 ;  /* 0x001d40170f007988 */ /* 0x0003e80008000004 */
[----:B------:R-:W3:Y:S04]  /*16d70*/  LDL.LU R29, [R1] ;  /* 0x00000000011d7983 */ /* 0x000ee80000300800 */
[----:B------:R4:W-:Y:S04]  /*16d80*/  STS.U8 [R15+UR4+0x1e00], R26 ;  /* 0x001e001a0f007988 */ /* 0x0009e80008000004 */
[----:B0-----:R-:W5:Y:S04]  /*16d90*/  LDL.LU R19, [R1+0x8] ;  /* 0x0000080001137983 */ /* 0x001f680000300800 */
[----:B------:R0:W-:Y:S04]  /*16da0*/  STS.U8 [R15+UR4+0x1e40], R14 ;  /* 0x001e400e0f007988 */ /* 0x0001e80008000004 */
[----:B-1----:R-:W5:Y:S04]  /*16db0*/  LDL.LU R23, [R1+0x14] ;  /* 0x0000140001177983 */ /* 0x002f680000300800 */
[----:B----4-:R-:W4:Y:S04]  /*16dc0*/  LDL.LU R26, [R1+0x1c] ;  /* 0x00001c00011a7983 */ /* 0x010f280000300800 */
[----:B------:R-:W-:Y:S04]  /*16dd0*/  STS.U8 [R15+UR4+0x1f00], R25 ;  /* 0x001f00190f007988 */ /* 0x000fe80008000004 */
[----:B0-----:R-:W4:Y:S04]  /*16de0*/  LDL.LU R14, [R1+0x28] ;  /* 0x00002800010e7983 */ /* 0x001f280000300800 */
[----:B--2---:R0:W-:Y:S04]  /*16df0*/  STS.U8 [R15+UR4+0x1f40], R5 ;  /* 0x001f40050f007988 */ /* 0x0041e80008000004 */
[----:B0-----:R-:W2:Y:S04]  /*16e00*/  LDL.LU R15, [R1+0x44] ;  /* 0x00004400010f7983 */ /* 0x001ea80000300800 */
[----:B------:R-:W2:Y:S04]  /*16e10*/  LDL.LU R28, [R1+0x78] ;  /* 0x00007800011c7983 */ /* 0x000ea80000300800 */
[----:B------:R-:W2:Y:S04]  /*16e20*/  LDL.LU R4, [R1+0x80] ;  /* 0x0000800001047983 */ /* 0x000ea80000300800 */
[----:B------:R-:W2:Y:S04]  /*16e30*/  LDL.LU R2, [R1+0x9c] ;  /* 0x00009c0001027983 */ /* 0x000ea80000300800 */
[----:B------:R-:W2:Y:S04]  /*16e40*/  LDL.LU R3, [R1+0xa4] ;  /* 0x0000a40001037983 */ /* 0x000ea80000300800 */
[----:B------:R-:W2:Y:S04]  /*16e50*/  LDL.LU R21, [R1+0x2c0] ;  /* 0x0002c00001157983 */ /* 0x000ea80000300800 */
[----:B------:R-:W2:Y:S01]  /*16e60*/  LDL.LU R25, [R1+0xbc] ;  /* 0x0000bc0001197983 */ /* 0x000ea20000300800 */
[----:B------:R-:W0:Y:S02]  /*16e70*/  S2R R5, SR_TID.X ;  /* 0x0000000000057919 */ /* 0x000e240000002100 */
[----:B0-----:R-:W-:-:S04]  /*16e80*/  LOP3.LUT R5, R5, 0x3f, RZ, 0xc0, !PT ;  /* 0x0000003f05057812 */ /* 0x001fc800078ec0ff */
[----:B------:R-:W-:-:S05]  /*16e90*/  LOP3.LUT R5, R5, 0x10, RZ, 0x3c, !PT ;  /* 0x0000001005057812 */ /* 0x000fca00078e3cff */
[----:B------:R0:W-:Y:S04]  /*16ea0*/  STS.U8 [R5+UR4+0x1c0], R10 ;  /* 0x0001c00a05007988 */ /* 0x0001e80008000004 */
[----:B------:R1:W-:Y:S04]  /*16eb0*/  STS.U8 [R5+UR4+0x280], R9 ;  /* 0x0002800905007988 */ /* 0x0003e80008000004 */
[----:B------:R3:W-:Y:S04]  /*16ec0*/  STS.U8 [R5+UR4+0x2c0], R8 ;  /* 0x0002c00805007988 */ /* 0x0007e80008000004 */
[----:B0-----:R-:W2:Y:S04]  /*16ed0*/  LDL.LU R10, [R1+0x60] ;  /* 0x00006000010a7983 */ /* 0x001ea80000300800 */
[----:B-1----:R-:W2:Y:S04]  /*16ee0*/  LDL.LU R9, [R1+0x64] ;  /* 0x0000640001097983 */ /* 0x002ea80000300800 */
[----:B---3--:R-:W3:Y:S04]  /*16ef0*/  LDL.LU R8, [R1+0x58] ;  /* 0x0000580001087983 */ /* 0x008ee80000300800 */
[----:B------:R0:W-:Y:S04]  /*16f00*/  STS.U8 [R5+UR4+0x380], R7 ;  /* 0x0003800705007988 */ /* 0x0001e80008000004 */
[----:B------:R1:W-:Y:S04]  /*16f10*/  STS.U8 [R5+UR4+0x3c0], R6 ;  /* 0x0003c00605007988 */ /* 0x0003e80008000004 */
[----:B------:R5:W-:Y:S04]  /*16f20*/  STS.U8 [R5+UR4+0x480], R13 ;  /* 0x0004800d05007988 */ /* 0x000be80008000004 */
[----:B0-----:R-:W3:Y:S04]  /*16f30*/  LDL.LU R7, [R1+0x50] ;  /* 0x0000500001077983 */ /* 0x001ee80000300800 */
[----:B-1----:R-:W3:Y:S04]  /*16f40*/  LDL.LU R6, [R1+0x38] ;  /* 0x0000380001067983 */ /* 0x002ee80000300800 */
[----:B-----5:R-:W5:Y:S04]  /*16f50*/  LDL.LU R13, [R1+0x30] ;  /* 0x00003000010d7983 */ /* 0x020f680000300800 */
[----:B------:R0:W-:Y:S04]  /*16f60*/  STS.U8 [R5+UR4+0x4c0], R27 ;  /* 0x0004c01b05007988 */ /* 0x0001e80008000004 */
[----:B------:R1:W-:Y:S04]  /*16f70*/  STS.U8 [R5+UR4+0x180], R17 ;  /* 0x0001801105007988 */ /* 0x0003e80008000004 */
[----:B0-----:R-:W5:Y:S04]  /*16f80*/  LDL.LU R27, [R1+0x24] ;  /* 0x00002400011b7983 */ /* 0x001f680000300800 */
[----:B------:R0:W-:Y:S04]  /*16f90*/  STS.U8 [R5+UR4+0xc0], R11 ;  /* 0x0000c00b05007988 */ /* 0x0001e80008000004 */
[----:B-1----:R-:W5:Y:S04]  /*16fa0*/  LDL.LU R17, [R1+0x2c4] ;  /* 0x0002c40001117983 */ /* 0x002f680000300800 */
        /* <DEDUP_REMOVED lines=8> */
[----:B----4-:R1:W-:Y:S04]  /*17030*/  STS.U8 [R5+UR4+0x6c0], R26 ;  /* 0x0006c01a05007988 */ /* 0x0103e80008000004 */
[----:B0-----:R-:W4:Y:S04]  /*17040*/  LDL.LU R23, [R1+0x2f0] ;  /* 0x0002f00001177983 */ /* 0x001f280000300800 */
[----:B------:R0:W-:Y:S04]  /*17050*/  STS.U8 [R5+UR4+0x780], R14 ;  /* 0x0007800e05007988 */ /* 0x0001e80008000004 */
[----:B-1----:R-:W4:Y:S04]  /*17060*/  LDL.LU R26, [R1+0x2ec] ;  /* 0x0002ec00011a7983 */ /* 0x002f280000300800 */
[----:B0-----:R-:W4:Y:S04]  /*17070*/  LDL.LU R14, [R1+0x2f8] ;  /* 0x0002f800010e7983 */ /* 0x001f280000300800 */
[----:B--2---:R0:W-:Y:S04]  /*17080*/  STS.U8 [R5+UR4+0x980], R15 ;  /* 0x0009800f05007988 */ /* 0x0041e80008000004 */
[----:B0-----:R-:W2:Y:S04]  /*17090*/  LDL.LU R15, [R1+0x2fc] ;  /* 0x0002fc00010f7983 */ /* 0x001ea80000300800 */
[----:B------:R0:W-:Y:S04]  /*170a0*/  STS.U8 [R5+UR4+0xc80], R28 ;  /* 0x000c801c05007988 */ /* 0x0001e80008000004 */
[----:B------:R1:W-:Y:S04]  /*170b0*/  STS.U8 [R5+UR4+0xcc0], R4 ;  /* 0x000cc00405007988 */ /* 0x0003e80008000004 */
[----:B0-----:R-:W2:Y:S04]  /*170c0*/  LDL.LU R28, [R1+0x304] ;  /* 0x00030400011c7983 */ /* 0x001ea80000300800 */
[----:B-1----:R-:W2:Y:S04]  /*170d0*/  LDL.LU R4, [R1+0x30c] ;  /* 0x00030c0001047983 */ /* 0x002ea80000300800 */
[----:B------:R0:W-:Y:S04]  /*170e0*/  STS.U8 [R5+UR4+0xd80], R2 ;  /* 0x000d800205007988 */ /* 0x0001e80008000004 */
[----:B------:R1:W-:Y:S04]  /*170f0*/  STS.U8 [R5+UR4+0xdc0], R3 ;  /* 0x000dc00305007988 */ /* 0x0003e80008000004 */
[----:B------:R1:W-:Y:S04]  /*17100*/  STS.U8 [R5+UR4+0xe80], R21 ;  /* 0x000e801505007988 */ /* 0x0003e80008000004 */
[----:B0-----:R-:W2:Y:S04]  /*17110*/  LDL.LU R2, [R1+0x310] ;  /* 0x0003100001027983 */ /* 0x001ea80000300800 */
[----:B-1----:R-:W2:Y:S04]  /*17120*/  LDL.LU R3, [R1+0x318] ;  /* 0x0003180001037983 */ /* 0x002ea80000300800 */
[----:B------:R0:W-:Y:S04]  /*17130*/  STS.U8 [R5+UR4+0xec0], R25 ;  /* 0x000ec01905007988 */ /* 0x0001e80008000004 */
[----:B------:R-:W2:Y:S04]  /*17140*/  LDL.LU R21, [R1+0x314] ;  /* 0x0003140001157983 */ /* 0x000ea80000300800 */
[----:B0-----:R-:W2:Y:S04]  /*17150*/  LDL.LU R25, [R1+0x320] ;  /* 0x0003200001197983 */ /* 0x001ea80000300800 */
[----:B------:R0:W-:Y:S04]  /*17160*/  STS.U8 [R5+UR4+0x9c0], R18 ;  /* 0x0009c01205007988 */ /* 0x0001e80008000004 */
[----:B0-----:R-:W2:Y:S04]  /*17170*/  LDL.LU R18, [R1+0x324] ;  /* 0x0003240001127983 */ /* 0x001ea80000300800 */
[----:B------:R-:W-:Y:S04]  /*17180*/  STS.U8 [R5+UR4+0xbc0], R10 ;  /* 0x000bc00a05007988 */ /* 0x000fe80008000004 */
[----:B------:R-:W-:Y:S04]  /*17190*/  STS.U8 [R5+UR4+0xb80], R9 ;  /* 0x000b800905007988 */ /* 0x000fe80008000004 */
[----:B---3--:R-:W-:Y:S04]  /*171a0*/  STS.U8 [R5+UR4+0xac0], R8 ;  /* 0x000ac00805007988 */ /* 0x008fe80008000004 */
[----:B------:R-:W-:Y:S04]  /*171b0*/  STS.U8 [R5+UR4+0xa80], R7 ;  /* 0x000a800705007988 */ /* 0x000fe80008000004 */
[----:B------:R-:W-:Y:S04]  /*171c0*/  STS.U8 [R5+UR4+0x8c0], R6 ;  /* 0x0008c00605007988 */ /* 0x000fe80008000004 */
[----:B-----5:R-:W-:Y:S04]  /*171d0*/  STS.U8 [R5+UR4+0x880], R13 ;  /* 0x0008800d05007988 */ /* 0x020fe80008000004 */
[----:B------:R0:W-:Y:S04]  /*171e0*/  STS.U8 [R5+UR4+0x7c0], R27 ;  /* 0x0007c01b05007988 */ /* 0x0001e80008000004 */
[----:B0-----:R-:W3:Y:S04]  /*171f0*/  LDL.LU R27, [R1+0x32c] ;  /* 0x00032c00011b7983 */ /* 0x001ee80000300800 */
[----:B------:R-:W5:Y:S04]  /*17200*/  LDL.LU R13, [R1+0x330] ;  /* 0x00033000010d7983 */ /* 0x000f680000300800 */
[----:B------:R-:W5:Y:S04]  /*17210*/  LDL.LU R6, [R1+0x33c] ;  /* 0x00033c0001067983 */ /* 0x000f680000300800 */
[----:B------:R-:W5:Y:S04]  /*17220*/  LDL.LU R7, [R1+0x338] ;  /* 0x0003380001077983 */ /* 0x000f680000300800 */
[----:B------:R-:W5:Y:S04]  /*17230*/  LDL.LU R8, [R1+0x350] ;  /* 0x0003500001087983 */ /* 0x000f680000300800 */
[----:B------:R-:W5:Y:S04]  /*17240*/  LDL.LU R9, [R1+0x360] ;  /* 0x0003600001097983 */ /* 0x000f680000300800 */
[----:B------:R0:W-:Y:S04]  /*17250*/  STS.U8 [R5+UR4+0xfc0], R17 ;  /* 0x000fc01105007988 */ /* 0x0001e80008000004 */
[----:B------:R-:W5:Y:S04]  /*17260*/  LDL.LU R10, [R1+0x35c] ;  /* 0x00035c00010a7983 */ /* 0x000f680000300800 */
        /* <DEDUP_REMOVED lines=8> */
[----:B------:R1:W-:Y:S04]  /*172f0*/  STS.U8 [R5+UR4+0x1380], R14 ;  /* 0x0013800e05007988 */ /* 0x0003e80008000004 */
[----:B0-----:R-:W4:Y:S04]  /*17300*/  LDL.LU R26, [R1+0x38c] ;  /* 0x00038c00011a7983 */ /* 0x001f280000300800 */
[----:B-1----:R-:W4:Y:S04]  /*17310*/  LDL.LU R14, [R1+0x344] ;  /* 0x00034400010e7983 */ /* 0x002f280000300800 */
[----:B--2---:R0:W-:Y:S04]  /*17320*/  STS.U8 [R5+UR4+0x13c0], R15 ;  /* 0x0013c00f05007988 */ /* 0x0041e80008000004 */
[----:B0-----:R-:W2:Y:S04]  /*17330*/  LDL.LU R15, [R1+0x34c] ;  /* 0x00034c00010f7983 */ /* 0x001ea80000300800 */
        /* <DEDUP_REMOVED lines=16> */
[----:B------:R-:W-:Y:S04]  /*17440*/  STS.U8 [R5+UR4+0xf80], R20 ;  /* 0x000f801405007988 */ /* 0x000fe80008000004 */
[----:B------:R-:W-:Y:S04]  /*17450*/  STS.U8 [R5+UR4+0x14c0], R22 ;  /* 0x0014c01605007988 */ /* 0x000fe80008000004 */
[----:B------:R-:W-:Y:S04]  /*17460*/  STS.U8 [R5+UR4+0x17c0], R18 ;  /* 0x0017c01205007988 */ /* 0x000fe80008000004 */
[----:B------:R-:W-:Y:S04]  /*17470*/  STS.U8 [R5+UR4+0x1a80], R24 ;  /* 0x001a801805007988 */ /* 0x000fe80008000004 */
[----:B------:R-:W-:Y:S04]  /*17480*/  STS.U8 [R5+UR4+0x1fc0], R16 ;  /* 0x001fc01005007988 */ /* 0x000fe80008000004 */
[----:B---3--:R-:W-:Y:S04]  /*17490*/  STS.U8 [R5+UR4+0x1880], R27 ;  /* 0x0018801b05007988 */ /* 0x008fe80008000004 */
[----:B-----5:R-:W-:Y:S04]  /*174a0*/  STS.U8 [R5+UR4+0x18c0], R13 ;  /* 0x0018c00d05007988 */ /* 0x020fe80008000004 */
[----:B------:R-:W-:Y:S04]  /*174b0*/  STS.U8 [R5+UR4+0x1980], R6 ;  /* 0x0019800605007988 */ /* 0x000fe80008000004 */
[----:B------:R-:W-:Y:S04]  /*174c0*/  STS.U8 [R5+UR4+0x19c0], R7 ;  /* 0x0019c00705007988 */ /* 0x000fe80008000004 */
[----:B------:R-:W-:Y:S04]  /*174d0*/  STS.U8 [R5+UR4+0x1ac0], R8 ;  /* 0x001ac00805007988 */ /* 0x000fe80008000004 */
[----:B------:R0:W-:Y:S04]  /*174e0*/  STS.U8 [R5+UR4+0x1b80], R9 ;  /* 0x001b800905007988 */ /* 0x0001e80008000004 */
[----:B------:R-:W-:Y:S04]  /*174f0*/  STS.U8 [R5+UR4+0x1bc0], R10 ;  /* 0x001bc00a05007988 */ /* 0x000fe80008000004 */
[----:B------:R-:W-:Y:S04]  /*17500*/  STS.U8 [R5+UR4+0x1c80], R17 ;  /* 0x001c801105007988 */ /* 0x000fe80008000004 */
[----:B------:R-:W-:Y:S04]  /*17510*/  STS.U8 [R5+UR4+0x1cc0], R12 ;  /* 0x001cc00c05007988 */ /* 0x000fe80008000004 */
[----:B----4-:R-:W-:Y:S04]  /*17520*/  STS.U8 [R5+UR4+0x1d80], R19 ;  /* 0x001d801305007988 */ /* 0x010fe80008000004 */
[----:B------:R-:W-:Y:S04]  /*17530*/  STS.U8 [R5+UR4+0x1dc0], R23 ;  /* 0x001dc01705007988 */ /* 0x000fe80008000004 */
[----:B------:R-:W-:Y:S04]  /*17540*/  STS.U8 [R5+UR4+0x1e80], R26 ;  /* 0x001e801a05007988 */ /* 0x000fe80008000004 */
[----:B------:R-:W-:Y:S04]  /*17550*/  STS.U8 [R5+UR4+0x1ec0], R14 ;  /* 0x001ec00e05007988 */ /* 0x000fe80008000004 */
[----:B--2---:R-:W-:Y:S01]  /*17560*/  STS.U8 [R5+UR4+0x1f80], R15 ;  /* 0x001f800f05007988 */ /* 0x004fe20008000004 */
[----:B------:R-:W-:Y:S06]  /*17570*/  BAR.SYNC.DEFER_BLOCKING 0x0 ;  /* 0x0000000000007b1d */ /* 0x000fec0000010000 */
[----:B------:R-:W1:Y:S01]  /*17580*/  LDSM.16.M88.4 R12, [R0+0x400] ;  /* 0x00040000000c783b */ /* 0x000e620000000200 */
[----:B0-----:R-:W-:-:S03]  /*17590*/  IMAD R9, R29, 0x100, R11 ;  /* 0x000001001d097824 */ /* 0x001fc600078e020b */
[----:B------:R-:W-:Y:S04]  /*175a0*/  LDSM.16.M88.4 R16, [R0] ;  /* 0x000000000010783b */ /* 0x000fe80000000200 */
[----:B-1----:R-:W-:Y:S04]  /*175b0*/  STL.64 [R1+0xe38], R14 ;  /* 0x000e380e01007387 */ /* 0x002fe80000100a00 */
[----:B------:R-:W-:Y:S04]  /*175c0*/  STL.64 [R1+0xe30], R12 ;  /* 0x000e300c01007387 */ /* 0x000fe80000100a00 */
[----:B------:R-:W0:Y:S01]  /*175d0*/  LDSM.16.M88.4 R12, [R0+0x800] ;  /* 0x00080000000c783b */ /* 0x000e220000000200 */
[----:B------:R-:W-:-:S03]  /*175e0*/  IMAD R11, R4, 0x100, R28 ;  /* 0x00000100040b7824 */ /* 0x000fc600078e021c */
[----:B------:R-:W1:Y:S04]  /*175f0*/  LDSM.16.M88.4 R4, [R0+0x1000] ;  /* 0x001000000004783b */ /* 0x000e680000000200 */
[----:B0-----:R-:W-:Y:S01]  /*17600*/  STL.64 [R1+0x40], R12 ;  /* 0x0000400c01007387 */ /* 0x001fe20000100a00 */
[----:B------:R-:W-:Y:S02]  /*17610*/  IMAD.MOV.U32 R27, RZ, RZ, R13 ;  /* 0x000000ffff1b7224 */ /* 0x000fe400078e000d */
[----:B------:R-:W-:Y:S01]  /*17620*/  IMAD.MOV.U32 R26, RZ, RZ, R12 ;  /* 0x000000ffff1a7224 */ /* 0x000fe200078e000c */
[----:B------:R-:W-:Y:S04]  /*17630*/  STL.64 [R1+0x48], R14 ;  /* 0x0000480e01007387 */ /* 0x000fe80000100a00 */
[----:B------:R-:W0:Y:S01]  /*17640*/  LDSM.16.M88.4 R12, [R0+0xc00] ;  /* 0x000c0000000c783b */ /* 0x000e220000000200 */
[----:B------:R-:W-:-:S02]  /*17650*/  IMAD R10, R25, 0x100, R21 ;  /* 0x00000100190a7824 */ /* 0x000fc400078e0215 */
[----:B-1----:R-:W-:Y:S02]  /*17660*/  IMAD.MOV.U32 R21, RZ, RZ, R5 ;  /* 0x000000ffff157224 */ /* 0x002fe400078e0005 */
[----:B------:R-:W-:Y:S02]  /*17670*/  IMAD.MOV.U32 R20, RZ, RZ, R4 ;  /* 0x000000ffff147224 */ /* 0x000fe400078e0004 */
[----:B0-----:R-:W-:Y:S01]  /*17680*/  IMAD.MOV.U32 R23, RZ, RZ, R13 ;  /* 0x000000ffff177224 */ /* 0x001fe200078e000d */
[----:B------:R-:W-:Y:S04]  /*17690*/  STL.64 [R1+0x60], R12 ;  /* 0x0000600c01007387 */ /* 0x000fe80000100a00 */
[----:B------:R-:W-:Y:S04]  /*176a0*/  STL.64 [R1+0x68], R14 ;  /* 0x0000680e01007387 */ /* 0x000fe80000100a00 */
[----:B------:R-:W-:Y:S04]  /*176b0*/  STL.64 [R1+0x80], R4 ;  /* 0x0000800401007387 */ /* 0x000fe80000100a00 */
[----:B------:R-:W-:Y:S04]  /*176c0*/  STL.64 [R1+0x88], R6 ;  /* 0x0000880601007387 */ /* 0x000fe80000100a00 */
[----:B------:R-:W-:Y:S04]  /*176d0*/  STL [R1+0xe08], R23 ;  /* 0x000e081701007387 */ /* 0x000fe80000100800 */
[----:B------:R0:W-:Y:S04]  /*176e0*/  STL.64 [R1+0xe00], R20 ;  /* 0x000e001401007387 */ /* 0x0001e80000100a00 */
[----:B------:R-:W1:Y:S04]  /*176f0*/  LDSM.16.M88.4 R12, [R0+0x1400] ;  /* 0x00140000000c783b */ /* 0x000e680000000200 */
[----:B0-----:R-:W2:Y:S04]  /*17700*/  LDL.LU.64 R20, [R1+0xf0] ;  /* 0x0000f00001147983 */ /* 0x001ea80000300a00 */
[----:B------:R-:W2:Y:S01]  /*17710*/  LDL.LU.64 R22, [R1+0xf8] ;  /* 0x0000f80001167983 */ /* 0x000ea20000300a00 */
[----:B------:R-:W-:Y:S01]  /*17720*/  IMAD R8, R3, 0x100, R2 ;  /* 0x0000010003087824 */ /* 0x000fe200078e0202 */
[----:B------:R-:W-:Y:S01]  /*17730*/  F2FP.F16.E4M3.UNPACK_B R28, R16 ;  /* 0x00000010ff1c723e */ /* 0x000fe200020006ff */
[----:B------:R-:W-:Y:S01]  /*17740*/  IMAD.MOV.U32 R2, RZ, RZ, R6 ;  /* 0x000000ffff027224 */ /* 0x000fe200078e0006 */
[----:B------:R-:W-:Y:S01]  /*17750*/  F2FP.F16.E4M3.UNPACK_B R29, R17 ;  /* 0x00000011ff1d723e */ /* 0x000fe200020006ff */
[----:B------:R-:W-:Y:S01]  /*17760*/  IMAD.MOV.U32 R3, RZ, RZ, R7 ;  /* 0x000000ffff037224 */ /* 0x000fe200078e0007 */
[----:B------:R-:W-:-:S02]  /*17770*/  F2FP.F16.E4M3.UNPACK_B R9, R9 ;  /* 0x00000009ff09723e */ /* 0x000fc400020006ff */
[----:B------:R-:W-:Y:S02]  /*17780*/  F2FP.F16.E4M3.UNPACK_B R11, R11 ;  /* 0x0000000bff0b723e */ /* 0x000fe400020006ff */
[----:B------:R-:W-:Y:S02]  /*17790*/  F2FP.F16.E4M3.UNPACK_B R8, R8 ;  /* 0x00000008ff08723e */ /* 0x000fe400020006ff */
[----:B------:R-:W-:Y:S02]  /*177a0*/  F2FP.F16.E4M3.UNPACK_B R10, R10 ;  /* 0x0000000aff0a723e */ /* 0x000fe400020006ff */
[----:B------:R-:W-:Y:S02]  /*177b0*/  F2FP.F16.E4M3.UNPACK_B R24, R18 ;  /* 0x00000012ff18723e */ /* 0x000fe400020006ff */
[----:B------:R-:W-:Y:S01]  /*177c0*/  F2FP.F16.E4M3.UNPACK_B R25, R19 ;  /* 0x00000013ff19723e */ /* 0x000fe200020006ff */
[----:B-1----:R-:W-:Y:S01]  /*177d0*/  IMAD.MOV.U32 R4, RZ, RZ, R12 ;  /* 0x000000ffff047224 */ /* 0x002fe200078e000c */
[----:B------:R-:W-:Y:S01]  /*177e0*/  STL.64 [R1+0x90], R12 ;  /* 0x0000900c01007387 */ /* 0x000fe20000100a00 */
[----:B------:R-:W-:-:S02]  /*177f0*/  IMAD.MOV.U32 R5, RZ, RZ, R13 ;  /* 0x000000ffff057224 */ /* 0x000fc400078e000d */
[----:B------:R-:W-:Y:S01]  /*17800*/  IMAD.MOV.U32 R6, RZ, RZ, R14 ;  /* 0x000000ffff067224 */ /* 0x000fe200078e000e */
[----:B------:R0:W-:Y:S01]  /*17810*/  STL.64 [R1+0x98], R14 ;  /* 0x0000980e01007387 */ /* 0x0001e20000100a00 */
[----:B------:R-:W-:-:S03]  /*17820*/  IMAD.MOV.U32 R7, RZ, RZ, R15 ;  /* 0x000000ffff077224 */ /* 0x000fc600078e000f */
[----:B0-----:R-:W3:Y:S04]  /*17830*/  LDL.LU.64 R14, [R1+0xe38] ;  /* 0x000e3800010e7983 */ /* 0x001ee80000300a00 */
[----:B------:R-:W4:Y:S04]  /*17840*/  LDL.LU.64 R12, [R1+0xe30] ;  /* 0x000e3000010c7983 */ /* 0x000f280000300a00 */
[----:B------:R-:W-:Y:S04]  /*17850*/  STL.64 [R1+0x50], R28 ;  /* 0x0000501c01007387 */ /* 0x000fe80000100a00 */
[----:B------:R-:W-:Y:S04]  /*17860*/  STL.64 [R1+0xdd0], R4 ;  /* 0x000dd00401007387 */ /* 0x000fe80000100a00 */
[----:B------:R-:W-:Y:S04]  /*17870*/  STL.64 [R1+0xc98], R18 ;  /* 0x000c981201007387 */ /* 0x000fe80000100a00 */
[----:B------:R2:W-:Y:S04]  /*17880*/  STL.64 [R1+0xc90], R16 ;  /* 0x000c901001007387 */ /* 0x0005e80000100a00 */
[----:B------:R-:W-:Y:S04]  /*17890*/  STL [R1+0x38], R24 ;  /* 0x0000381801007387 */ /* 0x000fe80000100800 */
[----:B------:R-:W-:Y:S01]  /*178a0*/  STL [R1+0x3c], R25 ;  /* 0x00003c1901007387 */ /* 0x000fe20000100800 */
[----:B--2---:R-:W-:Y:S03]  /*178b0*/  HMMA.16816.F32 R16, R8, R28, R20 ;  /* 0x0000001c0810723c */ /* 0x004fe60000001814 */
[----:B------:R-:W2:-:S15]  /*178c0*/  LDL.LU.64 R20, [R1+0x130] ;  /* 0x0001300001147983 */ /* 0x000e9e0000300a00 */
[----:B------:R-:W-:-:S05]  /*178d0*/  NOP ;  /* 0x0000000000007918 */ /* 0x000fca0000000000 */
[----:B------:R-:W-:Y:S04]  /*178e0*/  STL.64 [R1+0xf0], R16 ;  /* 0x0000f01001007387 */ /* 0x000fe80000100a00 */
[----:B------:R-:W-:Y:S04]  /*178f0*/  STL.64 [R1+0xf8], R18 ;  /* 0x0000f81201007387 */ /* 0x000fe80000100a00 */
[----:B------:R-:W5:Y:S04]  /*17900*/  LDL.LU.64 R22, [R1+0x138] ;  /* 0x0001380001167983 */ /* 0x000f680000300a00 */
[----:B-----5:R-:W-:Y:S04]  /*17910*/  STL.64 [R1+0xe28], R22 ;  /* 0x000e281601007387 */ /* 0x020fe80000100a00 */
[----:B--2---:R0:W-:Y:S04]  /*17920*/  STL.64 [R1+0xe20], R20 ;  /* 0x000e201401007387 */ /* 0x0041e80000100a00 */
[----:B0-----:R-:W2:Y:S04]  /*17930*/  LDL.LU.64 R20, [R1+0x110] ;  /* 0x0001100001147983 */ /* 0x001ea80000300a00 */
[----:B------:R-:W2:Y:S01]  /*17940*/  LDL.LU.64 R22, [R1+0x118] ;  /* 0x0001180001167983 */ /* 0x000ea20000300a00 */
[----:B------:R-:W-:-:S02]  /*17950*/  IMAD.MOV.U32 R5, RZ, RZ, R27 ;  /* 0x000000ffff057224 */ /* 0x000fc400078e001b */
[----:B------:R-:W-:Y:S01]  /*17960*/  IMAD.MOV.U32 R4, RZ, RZ, R26 ;  /* 0x000000ffff047224 */ /* 0x000fe200078e001a */
[----:B------:R-:W5:Y:S04]  /*17970*/  LDL R18, [R1+0x48] ;  /* 0x0000480001127983 */ /* 0x000f680000100800 */
[----:B------:R-:W5:Y:S04]  /*17980*/  LDL R19, [R1+0x4c] ;  /* 0x00004c0001137983 */ /* 0x000f680000100800 */
[----:B----4-:R0:W-:Y:S01]  /*17990*/  STL [R1+0xc78], R12 ;  /* 0x000c780c01007387 */ /* 0x0101e20000100800 */
[----:B--2---:R-:W-:Y:S03]  /*179a0*/  HMMA.16816.F32 R24, R8, R24, R20 ;  /* 0x000000180818723c */ /* 0x004fe60000001814 */
[----:B------:R-:W2:Y:S04]  /*179b0*/  LDL.LU.64 R22, [R1+0xe28] ;  /* 0x000e280001167983 */ /* 0x000ea80000300a00 */
[----:B------:R-:W2:Y:S01]  /*179c0*/  LDL.LU.64 R20, [R1+0xe20] ;  /* 0x000e200001147983 */ /* 0x000ea20000300a00 */
[----:B------:R-:W-:-:S02]  /*179d0*/  F2FP.F16.E4M3.UNPACK_B R16, R12 ;  /* 0x0000000cff10723e */ /* 0x000fc400020006ff */
[----:B------:R-:W-:Y:S02]  /*179e0*/  F2FP.F16.E4M3.UNPACK_B R17, R13 ;  /* 0x0000000dff11723e */ /* 0x000fe400020006ff */
[----:B---3--:R-:W-:Y:S02]  /*179f0*/  F2FP.F16.E4M3.UNPACK_B R28, R14 ;  /* 0x0000000eff1c723e */ /* 0x008fe400020006ff */
[----:B------:R-:W-:-:S09]  /*17a00*/  F2FP.F16.E4M3.UNPACK_B R29, R15 ;  /* 0x0000000fff1d723e */ /* 0x000fd200020006ff */
[----:B------:R-:W-:Y:S01]  /*17a10*/  STL.64 [R1+0x110], R24 ;  /* 0x0001101801007387 */ /* 0x000fe20000100a00 */
[----:B0-----:R-:W-:-:S03]  /*17a20*/  IMAD.MOV.U32 R12, RZ, RZ, R27 ;  /* 0x000000ffff0c7224 */ /* 0x001fc600078e001b */
[----:B------:R-:W-:Y:S04]  /*17a30*/  STL [R1+0x118], R26 ;  /* 0x0001181a01007387 */ /* 0x000fe80000100800 */
[----:B------:R-:W-:Y:S04]  /*17a40*/  STL [R1+0x30], R16 ;  /* 0x0000301001007387 */ /* 0x000fe80000100800 */
[----:B------:R-:W-:Y:S04]  /*17a50*/  STL [R1+0x34], R17 ;  /* 0x0000341101007387 */ /* 0x000fe80000100800 */
        /* <DEDUP_REMOVED lines=9> */
[----:B------:R-:W3:Y:S04]  /*17af0*/  LDL.LU.64 R22, [R1+0x158] ;  /* 0x0001580001167983 */ /* 0x000ee80000300a00 */
[----:B---3--:R-:W-:Y:S04]  /*17b00*/  STL.64 [R1+0xe18], R22 ;  /* 0x000e181601007387 */ /* 0x008fe80000100a00 */
[----:B--2---:R0:W-:Y:S04]  /*17b10*/  STL.64 [R1+0xe10], R20 ;  /* 0x000e101401007387 */ /* 0x0041e80000100a00 */
[----:B0-----:R-:W2:Y:S04]  /*17b20*/  LDL.LU.64 R20, [R1+0x160] ;  /* 0x0001600001147983 */ /* 0x001ea80000300a00 */
[----:B------:R-:W2:Y:S04]  /*17b30*/  LDL.LU.64 R22, [R1+0x168] ;  /* 0x0001680001167983 */ /* 0x000ea80000300a00 */
[----:B------:R-:W3:Y:S04]  /*17b40*/  LDL R14, [R1+0x68] ;  /* 0x00006800010e7983 */ /* 0x000ee80000100800 */
[----:B------:R-:W3:Y:S04]  /*17b50*/  LDL R15, [R1+0x6c] ;  /* 0x00006c00010f7983 */ /* 0x000ee80000100800 */
[----:B------:R-:W4:Y:S01]  /*17b60*/  LDL R17, [R1+0x60] ;  /* 0x0000600001117983 */ /* 0x000f220000100800 */
[----:B------:R-:W-:-:S03]  /*17b70*/  F2FP.F16.E4M3.UNPACK_B R5, R5 ;  /* 0x00000005ff05723e */ /* 0x000fc600020006ff */
[----:B---3--:R-:W-:Y:S04]  /*17b80*/  STL.64 [R1+0xdf8], R14 ;  /* 0x000df80e01007387 */ /* 0x008fe80000100a00 */
[----:B------:R-:W0:Y:S01]  /*17b90*/  LDSM.16.M88.4 R12, [R0+0x1800] ;  /* 0x00180000000c783b */ /* 0x000e220000000200 */
[----:B--2---:R-:W-:Y:S01]  /*17ba0*/  HMMA.16816.F32 R20, R8, R28, R20 ;  /* 0x0000001c0814723c */ /* 0x004fe20000001814 */
[----:B0-----:R-:W-:Y:S02]  /*17bb0*/  IMAD.MOV.U32 R26, RZ, RZ, R14 ;  /* 0x000000ffff1a7224 */ /* 0x001fe400078e000e */
[----:B------:R0:W-:Y:S01]  /*17bc0*/  STL.64 [R1+0xa0], R12 ;  /* 0x0000a00c01007387 */ /* 0x0001e20000100a00 */
[----:B------:R-:W-:Y:S02]  /*17bd0*/  IMAD.MOV.U32 R24, RZ, RZ, R12 ;  /* 0x000000ffff187224 */ /* 0x000fe400078e000c */
[----:B------:R-:W-:Y:S01]  /*17be0*/  IMAD.MOV.U32 R25, RZ, RZ, R13 ;  /* 0x000000ffff197224 */ /* 0x000fe200078e000d */
[----:B------:R1:W-:Y:S01]  /*17bf0*/  STL.64 [R1+0xa8], R14 ;  /* 0x0000a80e01007387 */ /* 0x0003e20000100a00 */
[----:B------:R-:W-:-:S03]  /*17c00*/  IMAD.MOV.U32 R27, RZ, RZ, R15 ;  /* 0x000000ffff1b7224 */ /* 0x000fc600078e000f */
[----:B------:R-:W-:Y:S04]  /*17c10*/  STL [R1+0xda8], R26 ;  /* 0x000da81a01007387 */ /* 0x000fe80000100800 */
[----:B0-----:R-:W2:Y:S04]  /*17c20*/  LDL.LU.64 R12, [R1+0x180] ;  /* 0x00018000010c7983 */ /* 0x001ea80000300a00 */
[----:B-1----:R-:W2:Y:S04]  /*17c30*/  LDL.LU.64 R14, [R1+0x188] ;  /* 0x00018800010e7983 */ /* 0x002ea80000300a00 */
[----:B------:R-:W-:Y:S04]  /*17c40*/  STL.64 [R1+0x160], R20 ;  /* 0x0001601401007387 */ /* 0x000fe80000100a00 */
[----:B------:R-:W-:Y:S04]  /*17c50*/  STL.64 [R1+0x168], R22 ;  /* 0x0001681601007387 */ /* 0x000fe80000100a00 */
[----:B------:R-:W0:Y:S04]  /*17c60*/  LDSM.16.M88.4 R20, [R0+0x1c00] ;  /* 0x001c00000014783b */ /* 0x000e280000000200 */
[----:B------:R-:W-:Y:S04]  /*17c70*/  STL [R1+0x24], R5 ;  /* 0x0000240501007387 */ /* 0x000fe80000100800 */
[----:B0-----:R-:W-:Y:S01]  /*17c80*/  STL.64 [R1+0xb0], R20 ;  /* 0x0000b01401007387 */ /* 0x001fe20000100a00 */
[----:B------:R-:W-:-:S02]  /*17c90*/  IMAD.MOV.U32 R0, RZ, RZ, R23 ;  /* 0x000000ffff007224 */ /* 0x000fc400078e0017 */
[----:B------:R-:W-:Y:S01]  /*17ca0*/  IMAD.MOV.U32 R28, RZ, RZ, R20 ;  /* 0x000000ffff1c7224 */ /* 0x000fe200078e0014 */
[----:B------:R0:W-:Y:S01]  /*17cb0*/  STL [R1+0xb8], R22 ;  /* 0x0000b81601007387 */ /* 0x0001e20000100800 */
[----:B------:R-:W-:-:S03]  /*17cc0*/  IMAD.MOV.U32 R29, RZ, RZ, R21 ;  /* 0x000000ffff1d7224 */ /* 0x000fc600078e0015 */
[----:B0-----:R-:W3:Y:S04]  /*17cd0*/  LDL.LU.64 R22, [R1+0xe18] ;  /* 0x000e180001167983 */ /* 0x001ee80000300a00 */
[----:B------:R-:W3:Y:S01]  /*17ce0*/  LDL.LU.64 R20, [R1+0xe10] ;  /* 0x000e100001147983 */ /* 0x000ee20000300a00 */
[----:B------:R-:W-:-:S07]  /*17cf0*/  F2FP.F16.E4M3.UNPACK_B R4, R4 ;  /* 0x00000004ff04723e */ /* 0x000fce00020006ff */
[----:B---3--:R-:W-:-:S15]  /*17d00*/  HMMA.16816.F32 R20, R8, R4, R20 ;  /* 0x000000040814723c */ /* 0x008fde0000001814 */
[----:B------:R-:W-:-:S08]  /*17d10*/  NOP ;  /* 0x0000000000007918 */ /* 0x000fd00000000000 */
[----:B------:R-:W-:Y:S04]  /*17d20*/  STL.64 [R1+0x150], R20 ;  /* 0x0001501401007387 */ /* 0x000fe80000100a00 */
[----:B------:R0:W-:Y:S04]  /*17d30*/  STL.64 [R1+0x158], R22 ;  /* 0x0001581601007387 */ /* 0x0001e80000100a00 */
[----:B0-----:R-:W3:Y:S04]  /*17d40*/  LDL.LU R23, [R1+0xe08] ;  /* 0x000e080001177983 */ /* 0x001ee80000300800 */
[----:B------:R-:W3:Y:S01]  /*17d50*/  LDL.LU.64 R20, [R1+0xe00] ;  /* 0x000e000001147983 */ /* 0x000ee20000300a00 */
[----:B-----5:R-:W-:-:S02]  /*17d60*/  F2FP.F16.E4M3.UNPACK_B R18, R18 ;  /* 0x00000012ff12723e */ /* 0x020fc400020006ff */
[----:B------:R-:W-:-:S07]  /*17d70*/  F2FP.F16.E4M3.UNPACK_B R19, R19 ;  /* 0x00000013ff13723e */ /* 0x000fce00020006ff */
[----:B--2---:R-:W-:Y:S01]  /*17d80*/  HMMA.16816.F32 R12, R8, R18, R12 ;  /* 0x00000012080c723c */ /* 0x004fe2000000180c */
[----:B------:R-:W-:-:S05]  /*17d90*/  IMAD.MOV.U32 R26, RZ, RZ, R4 ;  /* 0x000000ffff1a7224 */ /* 0x000fca00078e0004 */
[----:B------:R-:W-:Y:S04]  /*17da0*/  STL.64 [R1+0xdb8], R26 ;  /* 0x000db81a01007387 */ /* 0x000fe80000100a00 */
[----:B------:R0:W-:Y:S01]  /*17db0*/  STL.64 [R1+0xdb0], R24 ;  /* 0x000db01801007387 */ /* 0x0001e20000100a00 */
[----:B----4-:R-:W-:-:S03]  /*17dc0*/  F2FP.F16.E4M3.UNPACK_B R16, R17 ;  /* 0x00000011ff10723e */ /* 0x010fc600020006ff */
[----:B0-----:R-:W2:Y:S04]  /*17dd0*/  LDL.LU.64 R24, [R1+0x1a0] ;  /* 0x0001a00001187983 */ /* 0x001ea80000300a00 */
[----:B------:R-:W2:Y:S01]  /*17de0*/  LDL.LU.64 R26, [R1+0x1a8] ;  /* 0x0001a800011a7983 */ /* 0x000ea20000300a00 */
[----:B---3--:R-:W-:-:S03]  /*17df0*/  IMAD.MOV.U32 R4, RZ, RZ, R20 ;  /* 0x000000ffff047224 */ /* 0x008fc600078e0014 */
[----:B------:R-:W3:Y:S01]  /*17e00*/  LDL.LU R20, [R1+0x394] ;  /* 0x0003940001147983 */ /* 0x000ee20000300800 */
[----:B------:R-:W-:-:S03]  /*17e10*/  IMAD.MOV.U32 R5, RZ, RZ, R21 ;  /* 0x000000ffff057224 */ /* 0x000fc600078e0015 */
[----:B------:R-:W4:Y:S01]  /*17e20*/  LDL.LU R22, [R1+0x39c] ;  /* 0x00039c0001167983 */ /* 0x000f220000300800 */
[----:B------:R-:W-:-:S03]  /*17e30*/  F2FP.F16.E4M3.UNPACK_B R17, R23 ;  /* 0x00000017ff11723e */ /* 0x000fc600020006ff */
[----:B------:R-:W3:Y:S04]  /*17e40*/  LDL.LU R21, [R1+0x3a4] ;  /* 0x0003a40001157983 */ /* 0x000ee80000300800 */
[----:B------:R-:W-:Y:S04]  /*17e50*/  STL.64 [R1+0x180], R12 ;  /* 0x0001800c01007387 */ /* 0x000fe80000100a00 */
[----:B------:R0:W-:Y:S04]  /*17e60*/  STL.64 [R1+0x188], R14 ;  /* 0x0001880e01007387 */ /* 0x0001e80000100a00 */
[----:B0-----:R-:W5:Y:S04]  /*17e70*/  LDL.LU.64 R14, [R1+0xdf8] ;  /* 0x000df800010e7983 */ /* 0x001f680000300a00 */
[----:B------:R-:W4:Y:S01]  /*17e80*/  LDL.LU R23, [R1+0x3ac] ;  /* 0x0003ac0001177983 */ /* 0x000f220000300800 */
[----:B--2---:R-:W-:Y:S03]  /*17e90*/  HMMA.16816.F32 R24, R8, R16, R24 ;  /* 0x000000100818723c */ /* 0x004fe60000001818 */
[----:B----4-:R-:W-:Y:S04]  /*17ea0*/  STL.64 [R1+0xdc8], R22 ;  /* 0x000dc81601007387 */ /* 0x010fe80000100a00 */
[----:B---3--:R0:W-:Y:S04]  /*17eb0*/  STL.64 [R1+0xdc0], R20 ;  /* 0x000dc01401007387 */ /* 0x0081e80000100a00 */
[----:B0-----:R-:W2:Y:S04]  /*17ec0*/  LDL.LU.64 R20, [R1+0x200] ;  /* 0x0002000001147983 */ /* 0x001ea80000300a00 */
[----:B------:R-:W3:Y:S08]  /*17ed0*/  LDL.LU.64 R22, [R1+0x208] ;  /* 0x0002080001167983 */ /* 0x000ef00000300a00 */
[----:B------:R-:W-:Y:S04]  /*17ee0*/  STL.64 [R1+0x1a0], R24 ;  /* 0x0001a01801007387 */ /* 0x000fe80000100a00 */
[----:B------:R-:W-:Y:S04]  /*17ef0*/  STL.64 [R1+0x1a8], R26 ;  /* 0x0001a81a01007387 */ /* 0x000fe80000100a00 */
[----:B---3--:R-:W-:Y:S04]  /*17f00*/  STL.64 [R1+0xde0], R22 ;  /* 0x000de01601007387 */ /* 0x008fe80000100a00 */
[----:B--2---:R0:W-:Y:S04]  /*17f10*/  STL.64 [R1+0xdd8], R20 ;  /* 0x000dd81401007387 */ /* 0x0041e80000100a00 */
[----:B0-----:R-:W2:Y:S04]  /*17f20*/  LDL.LU.64 R20, [R1+0x1e0] ;  /* 0x0001e00001147983 */ /* 0x001ea80000300a00 */
[----:B------:R-:W3:Y:S01]  /*17f30*/  LDL.LU.64 R22, [R1+0x1e8] ;  /* 0x0001e80001167983 */ /* 0x000ee20000300a00 */
[----:B-----5:R-:W-:-:S02]  /*17f40*/  F2FP.F16.E4M3.UNPACK_B R14, R14 ;  /* 0x0000000eff0e723e */ /* 0x020fc400020006ff */
[----:B------:R-:W-:Y:S01]  /*17f50*/  F2FP.F16.E4M3.UNPACK_B R15, R15 ;  /* 0x0000000fff0f723e */ /* 0x000fe200020006ff */
[----:B---3--:R-:W-:Y:S04]  /*17f60*/  STL.64 [R1+0xdf0], R22 ;  /* 0x000df01601007387 */ /* 0x008fe80000100a00 */
[----:B--2---:R0:W-:Y:S04]  /*17f70*/  STL.64 [R1+0xde8], R20 ;  /* 0x000de81401007387 */ /* 0x0041e80000100a00 */
[----:B0-----:R-:W2:Y:S04]  /*17f80*/  LDL.LU.64 R20, [R1+0x1c0] ;  /* 0x0001c00001147983 */ /* 0x001ea80000300a00 */
[----:B------:R-:W2:Y:S04]  /*17f90*/  LDL.LU.64 R22, [R1+0x1c8] ;  /* 0x0001c80001167983 */ /* 0x000ea80000300a00 */
[----:B------:R-:W3:Y:S04]  /*17fa0*/  LDL.LU.64 R24, [R1+0x220] ;  /* 0x0002200001187983 */ /* 0x000ee80000300a00 */
[----:B------:R-:W3:Y:S04]  /*17fb0*/  LDL.LU.64 R26, [R1+0x228] ;  /* 0x00022800011a7983 */ /* 0x000ee80000300a00 */
[----:B------:R0:W-:Y:S04]  /*17fc0*/  STL.64 [R1+0xd10], R18 ;  /* 0x000d101201007387 */ /* 0x0001e80000100a00 */
[----:B0-----:R-:W4:Y:S04]  /*17fd0*/  LDL.LU R18, [R1+0x3a8] ;  /* 0x0003a80001127983 */ /* 0x001f280000300800 */
[----:B------:R-:W5:Y:S04]  /*17fe0*/  LDL.LU R19, [R1+0x3b0] ;  /* 0x0003b00001137983 */ /* 0x000f680000300800 */
[----:B------:R0:W-:Y:S04]  /*17ff0*/  STL.64 [R1+0xd08], R16 ;  /* 0x000d081001007387 */ /* 0x0001e80000100a00 */
[----:B0-----:R-:W4:Y:S04]  /*18000*/  LDL.LU R16, [R1+0x398] ;  /* 0x0003980001107983 */ /* 0x001f280000300800 */
[----:B------:R-:W4:Y:S01]  /*18010*/  LDL.LU R17, [R1+0x3a0] ;  /* 0x0003a00001117983 */ /* 0x000f220000300800 */
[----:B--2---:R-:W-:-:S15]  /*18020*/  HMMA.16816.F32 R20, R8, R14, R20 ;  /* 0x0000000e0814723c */ /* 0x004fde0000001814 */
[----:B------:R-:W-:-:S08]  /*18030*/  NOP ;  /* 0x0000000000007918 */ /* 0x000fd00000000000 */
[----:B------:R-:W-:Y:S04]  /*18040*/  STL.64 [R1+0x1c0], R20 ;  /* 0x0001c01401007387 */ /* 0x000fe80000100a00 */
[----:B------:R0:W-:Y:S04]  /*18050*/  STL.64 [R1+0x1c8], R22 ;  /* 0x0001c81601007387 */ /* 0x0001e80000100a00 */
[----:B0-----:R-:W2:Y:S04]  /*18060*/  LDL.LU.64 R22, [R1+0xdf0] ;  /* 0x000df00001167983 */ /* 0x001ea80000300a00 */
[----:B------:R-:W2:Y:S01]  /*18070*/  LDL.LU.64 R20, [R1+0xde8] ;  /* 0x000de80001147983 */ /* 0x000ea20000300a00 */
[----:B------:R-:W-:-:S02]  /*18080*/  F2FP.F16.E4M3.UNPACK_B R4, R4 ;  /* 0x00000004ff04723e */ /* 0x000fc400020006ff */
[----:B------:R-:W-:-:S03]  /*18090*/  F2FP.F16.E4M3.UNPACK_B R5, R5 ;  /* 0x00000005ff05723e */ /* 0x000fc600020006ff */
[----:B------:R-:W-:Y:S02]  /*180a0*/  IMAD.MOV.U32 R13, RZ, RZ, R4 ;  /* 0x000000ffff0d7224 */ /* 0x000fe400078e0004 */
[----:B------:R-:W-:Y:S02]  /*180b0*/  IMAD.MOV.U32 R12, RZ, RZ, R5 ;  /* 0x000000ffff0c7224 */ /* 0x000fe400078e0005 */
[----:B--2---:R-:W-:-:S15]  /*180c0*/  HMMA.16816.F32 R20, R8, R4, R20 ;  /* 0x000000040814723c */ /* 0x004fde0000001814 */
[----:B------:R-:W-:-:S08]  /*180d0*/  NOP ;  /* 0x0000000000007918 */ /* 0x000fd00000000000 */
[----:B------:R-:W-:Y:S04]  /*180e0*/  STL.64 [R1+0x1e0], R20 ;  /* 0x0001e01401007387 */ /* 0x000fe80000100a00 */
[----:B------:R0:W-:Y:S04]  /*180f0*/  STL.64 [R1+0x1e8], R22 ;  /* 0x0001e81601007387 */ /* 0x0001e80000100a00 */
[----:B0-----:R-:W2:Y:S04]  /*18100*/  LDL.LU.64 R22, [R1+0xde0] ;  /* 0x000de00001167983 */ /* 0x001ea80000300a00 */
[----:B------:R-:W2:Y:S04]  /*18110*/  LDL.LU.64 R20, [R1+0xdd8] ;  /* 0x000dd80001147983 */ /* 0x000ea80000300a00 */
[----:B------:R-:W3:Y:S01]  /*18120*/  LDL.LU.64 R4, [R1+0xdd0] ;  /* 0x000dd00001047983 */ /* 0x000ee20000300a00 */
[----:B------:R-:W-:-:S02]  /*18130*/  F2FP.F16.E4M3.UNPACK_B R2, R2 ;  /* 0x00000002ff02723e */ /* 0x000fc400020006ff */
[----:B------:R-:W-:Y:S01]  /*18140*/  F2FP.F16.E4M3.UNPACK_B R3, R3 ;  /* 0x00000003ff03723e */ /* 0x000fe200020006ff */
[----:B------:R-:W-:Y:S04]  /*18150*/  STL.64 [R1+0xd20], R14 ;  /* 0x000d200e01007387 */ /* 0x000fe80000100a00 */
[----:B------:R0:W-:Y:S04]  /*18160*/  STL.64 [R1+0xd18], R12 ;  /* 0x000d180c01007387 */ /* 0x0001e80000100a00 */
[----:B0-----:R-:W5:Y:S04]  /*18170*/  LDL.LU.64 R12, [R1+0x240] ;  /* 0x00024000010c7983 */ /* 0x001f680000300a00 */
[----:B------:R-:W5:Y:S01]  /*18180*/  LDL.LU.64 R14, [R1+0x248] ;  /* 0x00024800010e7983 */ /* 0x000f620000300a00 */
[----:B--2---:R-:W-:Y:S01]  /*18190*/  HMMA.16816.F32 R20, R8, R2, R20 ;  /* 0x000000020814723c */ /* 0x004fe20000001814 */
[----:B---3--:R-:W-:-:S02]  /*181a0*/  F2FP.F16.E4M3.UNPACK_B R4, R4 ;  /* 0x00000004ff04723e */ /* 0x008fc400020006ff */
[----:B------:R-:W-:-:S07]  /*181b0*/  F2FP.F16.E4M3.UNPACK_B R5, R5 ;  /* 0x00000005ff05723e */ /* 0x000fce00020006ff */
[----:B------:R-:W-:-:S13]  /*181c0*/  HMMA.16816.F32 R24, R8, R4, R24 ;  /* 0x000000040818723c */ /* 0x000fda0000001818 */
[----:B------:R-:W-:Y:S04]  /*181d0*/  STL.64 [R1+0x200], R20 ;  /* 0x0002001401007387 */ /* 0x000fe80000100a00 */
[----:B------:R0:W-:Y:S04]  /*181e0*/  STL.64 [R1+0x208], R22 ;  /* 0x0002081601007387 */ /* 0x0001e80000100a00 */
[----:B0-----:R-:W2:Y:S04]  /*181f0*/  LDL.LU.64 R22, [R1+0xdc8] ;  /* 0x000dc80001167983 */ /* 0x001ea80000300a00 */
[----:B------:R-:W4:Y:S04]  /*18200*/  LDL.LU.64 R20, [R1+0xdc0] ;  /* 0x000dc00001147983 */ /* 0x000f280000300a00 */
[----:B------:R-:W-:Y:S04]  /*18210*/  STL.64 [R1+0x220], R24 ;  /* 0x0002201801007387 */ /* 0x000fe80000100a00 */
[----:B------:R0:W-:Y:S04]  /*18220*/  STL.64 [R1+0x228], R26 ;  /* 0x0002281a01007387 */ /* 0x0001e80000100a00 */
[----:B0-----:R-:W3:Y:S01]  /*18230*/  LDL.LU.64 R26, [R1+0xdb8] ;  /* 0x000db800011a7983 */ /* 0x001ee20000300a00 */
[----:B------:R-:W-:-:S02]  /*18240*/  F2FP.F16.E4M3.UNPACK_B R6, R6 ;  /* 0x00000006ff06723e */ /* 0x000fc400020006ff */
[----:B------:R-:W-:Y:S01]  /*18250*/  F2FP.F16.E4M3.UNPACK_B R7, R7 ;  /* 0x00000007ff07723e */ /* 0x000fe200020006ff */
[----:B------:R-:W3:Y:S06]  /*18260*/  LDL.LU.64 R24, [R1+0xdb0] ;  /* 0x000db00001187983 */ /* 0x000eec0000300a00 */
[----:B-----5:R-:W-:Y:S06]  /*18270*/  HMMA.16816.F32 R12, R8, R6, R12 ;  /* 0x00000006080c723c */ /* 0x020fec000000180c */
[----:B------:R0:W-:Y:S04]  /*18280*/  STL.64 [R1+0xce0], R6 ;  /* 0x000ce00601007387 */ /* 0x0001e80000100a00 */
[----:B0-----:R-:W5:-:S13]  /*18290*/  LDL R7, [R1+0xb8] ;  /* 0x0000b80001077983 */ /* 0x001f5a0000100800 */
[----:B------:R-:W-:Y:S04]  /*182a0*/  STL.64 [R1+0x240], R12 ;  /* 0x0002400c01007387 */ /* 0x000fe80000100a00 */
[----:B------:R-:W-:Y:S04]  /*182b0*/  STL.64 [R1+0x248], R14 ;  /* 0x0002480e01007387 */ /* 0x000fe80000100a00 */
[----:B------:R-:W-:Y:S01]  /*182c0*/  STL.64 [R1+0xcd8], R4 ;  /* 0x000cd80401007387 */ /* 0x000fe20000100a00 */
[----:B--2---:R-:W-:Y:S02]  /*182d0*/  IMAD R23, R23, 0x100, R19 ;  /* 0x0000010017177824 */ /* 0x004fe400078e0213 */
[----:B----4-:R-:W-:-:S02]  /*182e0*/  IMAD R21, R21, 0x100, R18 ;  /* 0x0000010015157824 */ /* 0x010fc400078e0212 */
[----:B------:R-:W-:Y:S02]  /*182f0*/  IMAD R20, R20, 0x100, R16 ;  /* 0x0000010014147824 */ /* 0x000fe400078e0210 */
[----:B------:R-:W-:Y:S02]  /*18300*/  IMAD R22, R22, 0x100, R17 ;  /* 0x0000010016167824 */ /* 0x000fe400078e0211 */
[----:B---3--:R-:W-:Y:S02]  /*18310*/  IMAD.MOV.U32 R18, RZ, RZ, R26 ;  /* 0x000000ffff127224 */ /* 0x008fe400078e001a */
[----:B------:R-:W2:Y:S04]  /*18320*/  LDL.LU R26, [R1+0xda8] ;  /* 0x000da800011a7983 */ /* 0x000ea80000300800 */
[----:B------:R-:W3:Y:S04]  /*18330*/  LDL.LU R19, [R1+0x24] ;  /* 0x0000240001137983 */ /* 0x000ee80000300800 */
[----:B------:R-:W4:Y:S04]  /*18340*/  LDL.LU R16, [R1+0x28] ;  /* 0x0000280001107983 */ /* 0x000f280000300800 */
[----:B------:R-:W4:Y:S04]  /*18350*/  LDL.LU R17, [R1+0x2c] ;  /* 0x00002c0001117983 */ /* 0x000f280000300800 */
[----:B---3--:R0:W-:Y:S04]  /*18360*/  STL.64 [R1+0xd28], R18 ;  /* 0x000d281201007387 */ /* 0x0081e80000100a00 */
[----:B----4-:R1:W-:Y:S04]  /*18370*/  STL.64 [R1+0xd40], R16 ;  /* 0x000d401001007387 */ /* 0x0103e80000100a00 */
[----:B0-----:R-:W3:Y:S04]  /*18380*/  LDL.LU R18, [R1+0x30] ;  /* 0x0000300001127983 */ /* 0x001ee80000300800 */
[----:B------:R-:W3:Y:S04]  /*18390*/  LDL.LU R19, [R1+0x34] ;  /* 0x0000340001137983 */ /* 0x000ee80000300800 */
[----:B------:R-:W4:Y:S04]  /*183a0*/  LDL.LU.64 R12, [R1+0x2a0] ;  /* 0x0002a000010c7983 */ /* 0x000f280000300a00 */
[----:B------:R-:W4:Y:S04]  /*183b0*/  LDL.LU.64 R14, [R1+0x2a8] ;  /* 0x0002a800010e7983 */ /* 0x000f280000300a00 */
[----:B---3--:R0:W-:Y:S04]  /*183c0*/  STL.64 [R1+0xd58], R18 ;  /* 0x000d581201007387 */ /* 0x0081e80000100a00 */
[----:B-1----:R-:W3:Y:S04]  /*183d0*/  LDL.LU.64 R16, [R1+0x280] ;  /* 0x0002800001107983 */ /* 0x002ee80000300a00 */
[----:B0-----:R-:W3:Y:S01]  /*183e0*/  LDL.LU.64 R18, [R1+0x288] ;  /* 0x0002880001127983 */ /* 0x001ee20000300a00 */
[----:B------:R-:W-:-:S02]  /*183f0*/  F2FP.F16.E4M3.UNPACK_B R24, R24 ;  /* 0x00000018ff18723e */ /* 0x000fc400020006ff */
[----:B------:R-:W-:-:S07]  /*18400*/  F2FP.F16.E4M3.UNPACK_B R25, R25 ;  /* 0x00000019ff19723e */ /* 0x000fce00020006ff */
[----:B---3--:R-:W-:-:S15]  /*18410*/  HMMA.16816.F32 R16, R8, R24, R16 ;  /* 0x000000180810723c */ /* 0x008fde0000001810 */
[----:B------:R-:W-:-:S08]  /*18420*/  NOP ;  /* 0x0000000000007918 */ /* 0x000fd00000000000 */
[----:B------:R0:W-:Y:S04]  /*18430*/  STL.64 [R1+0x280], R16 ;  /* 0x0002801001007387 */ /* 0x0001e80000100a00 */
[----:B------:R1:W-:Y:S04]  /*18440*/  STL.64 [R1+0x288], R18 ;  /* 0x0002881201007387 */ /* 0x0003e80000100a00 */
[----:B0-----:R-:W3:Y:S04]  /*18450*/  LDL.LU R16, [R1+0x38] ;  /* 0x0000380001107983 */ /* 0x001ee80000300800 */
[----:B------:R-:W3:Y:S01]  /*18460*/  LDL.LU R17, [R1+0x3c] ;  /* 0x00003c0001117983 */ /* 0x000ee20000300800 */
[----:B--2---:R-:W-:-:S02]  /*18470*/  F2FP.F16.E4M3.UNPACK_B R26, R26 ;  /* 0x0000001aff1a723e */ /* 0x004fc400020006ff */
[----:B------:R-:W-:-:S07]  /*18480*/  F2FP.F16.E4M3.UNPACK_B R27, R27 ;  /* 0x0000001bff1b723e */ /* 0x000fce00020006ff */
[----:B----4-:R-:W-:Y:S01]  /*18490*/  HMMA.16816.F32 R12, R8, R26, R12 ;  /* 0x0000001a080c723c */ /* 0x010fe2000000180c */
[----:B---3--:R5:W-:Y:S04]  /*184a0*/  STL.64 [R1+0xd70], R16 ;  /* 0x000d701001007387 */ /* 0x008be80000100a00 */
[----:B-1----:R-:W2:Y:S04]  /*184b0*/  LDL.LU R18, [R1+0x50] ;  /* 0x0000500001127983 */ /* 0x002ea80000300800 */
[----:B------:R-:W2:Y:S01]  /*184c0*/  LDL.LU R19, [R1+0x54] ;  /* 0x0000540001137983 */ /* 0x000ea20000300800 */
[----:B-----5:R-:W-:-:S03]  /*184d0*/  F2FP.F16.E4M3.UNPACK_B R16, R7 ;  /* 0x00000007ff10723e */ /* 0x020fc600020006ff */
[----:B------:R-:W3:Y:S04]  /*184e0*/  LDL.LU.64 R4, [R1+0x190] ;  /* 0x0001900001047983 */ /* 0x000ee80000300a00 */
[----:B------:R-:W4:Y:S01]  /*184f0*/  LDL.LU.64 R6, [R1+0x198] ;  /* 0x0001980001067983 */ /* 0x000f220000300a00 */
[----:B------:R-:W-:-:S03]  /*18500*/  F2FP.F16.E4M3.UNPACK_B R17, R0 ;  /* 0x00000000ff11723e */ /* 0x000fc600020006ff */
[----:B----4-:R-:W-:Y:S04]  /*18510*/  STL.64 [R1+0xd38], R6 ;  /* 0x000d380601007387 */ /* 0x010fe80000100a00 */
[----:B---3--:R0:W-:Y:S04]  /*18520*/  STL.64 [R1+0xd30], R4 ;  /* 0x000d300401007387 */ /* 0x0081e80000100a00 */
[----:B------:R-:W-:Y:S04]  /*18530*/  STL [R1+0xbf0], R0 ;  /* 0x000bf00001007387 */ /* 0x000fe80000100800 */
[----:B0-----:R-:W3:Y:S04]  /*18540*/  LDL.LU.64 R4, [R1+0x210] ;  /* 0x0002100001047983 */ /* 0x001ee80000300a00 */
[----:B------:R-:W-:Y:S04]  /*18550*/  STL [R1+0x5c], R17 ;  /* 0x00005c1101007387 */ /* 0x000fe80000100800 */
[----:B------:R-:W-:Y:S04]  /*18560*/  STL.64 [R1+0x2a0], R12 ;  /* 0x0002a00c01007387 */ /* 0x000fe80000100a00 */
[----:B------:R-:W-:Y:S04]  /*18570*/  STL.64 [R1+0x2a8], R14 ;  /* 0x0002a80e01007387 */ /* 0x000fe80000100a00 */
[----:B--2---:R-:W-:Y:S04]  /*18580*/  STL.64 [R1+0xda0], R18 ;  /* 0x000da01201007387 */ /* 0x004fe80000100a00 */
[----:B------:R0:W-:Y:S04]  /*18590*/  STL.64 [R1+0xd98], R16 ;  /* 0x000d981001007387 */ /* 0x0001e80000100a00 */
[----:B0-----:R-:W2:Y:S04]  /*185a0*/  LDL.LU.64 R16, [R1+0x290] ;  /* 0x0002900001107983 */ /* 0x001ea80000300a00 */
[----:B------:R-:W2:Y:S04]  /*185b0*/  LDL.LU.64 R18, [R1+0x298] ;  /* 0x0002980001127983 */ /* 0x000ea80000300a00 */
[----:B------:R-:W4:Y:S04]  /*185c0*/  LDL.LU.64 R6, [R1+0x218] ;  /* 0x0002180001067983 */ /* 0x000f280000300a00 */
[----:B----4-:R-:W-:Y:S04]  /*185d0*/  STL.64 [R1+0xd50], R6 ;  /* 0x000d500601007387 */ /* 0x010fe80000100a00 */
[----:B---3--:R0:W-:Y:S04]  /*185e0*/  STL.64 [R1+0xd48], R4 ;  /* 0x000d480401007387 */ /* 0x0081e80000100a00 */
[----:B0-----:R-:W3:Y:S04]  /*185f0*/  LDL.LU.64 R4, [R1+0x230] ;  /* 0x0002300001047983 */ /* 0x001ee80000300a00 */
        /* <DEDUP_REMOVED lines=8> */
[----:B------:R-:W4:Y:S01]  /*18680*/  LDL.LU.64 R6, [R1+0x268] ;  /* 0x0002680001067983 */ /* 0x000f220000300a00 */
[----:B------:R-:W-:-:S02]  /*18690*/  F2FP.F16.E4M3.UNPACK_B R28, R28 ;  /* 0x0000001cff1c723e */ /* 0x000fc400020006ff */
[----:B------:R-:W-:-:S07]  /*186a0*/  F2FP.F16.E4M3.UNPACK_B R29, R29 ;  /* 0x0000001dff1d723e */ /* 0x000fce00020006ff */
[----:B--2---:R-:W-:Y:S01]  /*186b0*/  HMMA.16816.F32 R16, R8, R28, R16 ;  /* 0x0000001c0810723c */ /* 0x004fe20000001810 */
[----:B----4-:R-:W-:Y:S04]  /*186c0*/  STL.64 [R1+0xd90], R6 ;  /* 0x000d900601007387 */ /* 0x010fe80000100a00 */
[----:B---3--:R0:W-:Y:S04]  /*186d0*/  STL.64 [R1+0xd88], R4 ;  /* 0x000d880401007387 */ /* 0x0081e80000100a00 */
[----:B0-----:R-:W2:Y:S04]  /*186e0*/  LDL.LU.64 R4, [R1+0x270] ;  /* 0x0002700001047983 */ /* 0x001ea80000300a00 */
[----:B------:R-:W2:Y:S04]  /*186f0*/  LDL.LU.64 R6, [R1+0x278] ;  /* 0x0002780001067983 */ /* 0x000ea80000300a00 */
[----:B------:R-:W3:Y:S04]  /*18700*/  LDL.LU.64 R12, [R1+0x1f0] ;  /* 0x0001f000010c7983 */ /* 0x000ee80000300a00 */
[----:B------:R-:W3:Y:S04]  /*18710*/  LDL.LU.64 R14, [R1+0x1f8] ;  /* 0x0001f800010e7983 */ /* 0x000ee80000300a00 */
[----:B------:R-:W-:Y:S04]  /*18720*/  STL.64 [R1+0xcd0], R26 ;  /* 0x000cd01a01007387 */ /* 0x000fe80000100a00 */
[----:B------:R0:W-:Y:S04]  /*18730*/  STL.64 [R1+0xcc8], R24 ;  /* 0x000cc81801007387 */ /* 0x0001e80000100a00 */
[----:B0-----:R-:W4:Y:S04]  /*18740*/  LDL.LU.64 R24, [R1+0x1b0] ;  /* 0x0001b00001187983 */ /* 0x001f280000300a00 */
[----:B------:R-:W4:Y:S04]  /*18750*/  LDL.LU.64 R26, [R1+0x1b8] ;  /* 0x0001b800011a7983 */ /* 0x000f280000300a00 */
[----:B------:R-:W5:Y:S04]  /*18760*/  LDL.LU R0, [R1+0x7d0] ;  /* 0x0007d00001007983 */ /* 0x000f680000300800 */
[----:B-----5:R-:W-:Y:S04]  /*18770*/  STL [R1+0xcb0], R0 ;  /* 0x000cb00001007387 */ /* 0x020fe80000100800 */
[----:B------:R-:W-:Y:S04]  /*18780*/  STL.64 [R1+0x290], R16 ;  /* 0x0002901001007387 */ /* 0x000fe80000100a00 */
[----:B------:R0:W-:Y:S04]  /*18790*/  STL.64 [R1+0x298], R18 ;  /* 0x0002981201007387 */ /* 0x0001e80000100a00 */
[----:B0-----:R-:W5:Y:S04]  /*187a0*/  LDL.LU.64 R18, [R1+0xda0] ;  /* 0x000da00001127983 */ /* 0x001f680000300a00 */
[----:B------:R-:W2:Y:S01]  /*187b0*/  LDL.LU.64 R16, [R1+0xd98] ;  /* 0x000d980001107983 */ /* 0x000ea20000300a00 */
[----:B------:R-:W-:-:S02]  /*187c0*/  F2FP.F16.E4M3.UNPACK_B R20, R20 ;  /* 0x00000014ff14723e */ /* 0x000fc400020006ff */
[----:B------:R-:W-:Y:S02]  /*187d0*/  F2FP.F16.E4M3.UNPACK_B R22, R22 ;  /* 0x00000016ff16723e */ /* 0x000fe400020006ff */
[----:B------:R-:W-:Y:S01]  /*187e0*/  F2FP.F16.E4M3.UNPACK_B R21, R21 ;  /* 0x00000015ff15723e */ /* 0x000fe200020006ff */
[----:B--2---:R-:W-:Y:S01]  /*187f0*/  HMMA.16816.F32 R8, R8, R16, R4 ;  /* 0x000000100808723c */ /* 0x004fe20000001804 */
[----:B------:R-:W5:Y:S04]  /*18800*/  LDL.LU.64 R6, [R1+0xd90] ;  /* 0x000d900001067983 */ /* 0x000f680000300a00 */
[----:B------:R-:W5:Y:S01]  /*18810*/  LDL.LU.64 R4, [R1+0xd88] ;  /* 0x000d880001047983 */ /* 0x000f620000300a00 */
[----:B------:R-:W-:Y:S01]  /*18820*/  F2FP.F16.E4M3.UNPACK_B R23, R23 ;  /* 0x00000017ff17723e */ /* 0x000fe200020006ff */
[----:B------:R-:W-:-:S15]  /*18830*/  IMAD.MOV.U32 R0, RZ, RZ, R16 ;  /* 0x000000ffff007224 */ /* 0x000fde00078e0010 */
[----:B------:R-:W-:-:S01]  /*18840*/  NOP ;  /* 0x0000000000007918 */ /* 0x000fc20000000000 */
[----:B------:R0:W-:Y:S04]  /*18850*/  STL.64 [R1+0x270], R8 ;  /* 0x0002700801007387 */ /* 0x0001e80000100a00 */
[----:B------:R1:W-:Y:S04]  /*18860*/  STL.64 [R1+0x278], R10 ;  /* 0x0002780a01007387 */ /* 0x0003e80000100a00 */
[----:B0-----:R-:W2:Y:S04]  /*18870*/  LDL.LU.64 R8, [R1+0x1d0] ;  /* 0x0001d00001087983 */ /* 0x001ea80000300a00 */
[----:B-1----:R-:W2:Y:S01]  /*18880*/  LDL.LU.64 R10, [R1+0x1d8] ;  /* 0x0001d800010a7983 */ /* 0x002ea20000300a00 */
[----:B-----5:R-:W-:Y:S03]  /*18890*/  HMMA.16816.F32 R16, R20, R18, R4 ;  /* 0x000000121410723c */ /* 0x020fe60000001804 */
[----:B------:R-:W5:Y:S04]  /*188a0*/  LDL.LU.64 R6, [R1+0xd80] ;  /* 0x000d800001067983 */ /* 0x000f680000300a00 */
[----:B------:R-:W5:-:S15]  /*188b0*/  LDL.LU.64 R4, [R1+0xd78] ;  /* 0x000d780001047983 */ /* 0x000f5e0000300a00 */
[----:B------:R-:W-:-:S01]  /*188c0*/  NOP ;  /* 0x0000000000007918 */ /* 0x000fc20000000000 */
[----:B------:R0:W-:Y:S04]  /*188d0*/  STL.64 [R1+0x260], R16 ;  /* 0x0002601001007387 */ /* 0x0001e80000100a00 */
[----:B------:R5:W-:Y:S04]  /*188e0*/  STL.64 [R1+0x268], R18 ;  /* 0x0002681201007387 */ /* 0x000be80000100a00 */
[----:B0-----:R-:W5:Y:S02]  /*188f0*/  LDL.LU.64 R16, [R1+0xd70] ;  /* 0x000d700001107983 */ /* 0x001f640000300a00 */
[----:B-----5:R-:W-:Y:S02]  /*18900*/  HMMA.16816.F32 R16, R20, R16, R4 ;  /* 0x000000101410723c */ /* 0x020fe40000001804 */
[----:B------:R-:W5:Y:S04]  /*18910*/  LDL.LU.64 R6, [R1+0xd68] ;  /* 0x000d680001067983 */ /* 0x000f680000300a00 */
[----:B------:R-:W5:-:S15]  /*18920*/  LDL.LU.64 R4, [R1+0xd60] ;  /* 0x000d600001047983 */ /* 0x000f5e0000300a00 */
[----:B------:R-:W-:-:S02]  /*18930*/  NOP ;  /* 0x0000000000007918 */ /* 0x000fc40000000000 */
[----:B------:R-:W-:Y:S04]  /*18940*/  STL.64 [R1+0x250], R16 ;  /* 0x0002501001007387 */ /* 0x000fe80000100a00 */
[----:B------:R0:W-:Y:S04]  /*18950*/  STL.64 [R1+0x258], R18 ;  /* 0x0002581201007387 */ /* 0x0001e80000100a00 */
[----:B0-----:R-:W5:Y:S02]  /*18960*/  LDL.LU.64 R18, [R1+0xd58] ;  /* 0x000d580001127983 */ /* 0x001f640000300a00 */
[----:B-----5:R-:W-:Y:S02]  /*18970*/  HMMA.16816.F32 R16, R20, R18, R4 ;  /* 0x000000121410723c */ /* 0x020fe40000001804 */
[----:B------:R-:W5:Y:S04]  /*18980*/  LDL.LU.64 R6, [R1+0xd50] ;  /* 0x000d500001067983 */ /* 0x000f680000300a00 */
[----:B------:R-:W5:-:S15]  /*18990*/  LDL.LU.64 R4, [R1+0xd48] ;  /* 0x000d480001047983 */ /* 0x000f5e0000300a00 */
[----:B------:R-:W-:-:S02]  /*189a0*/  NOP ;  /* 0x0000000000007918 */ /* 0x000fc40000000000 */
        /* <DEDUP_REMOVED lines=9> */
[----:B0-----:R-:W3:Y:S02]  /*18a40*/  LDL.LU.64 R18, [R1+0xd28] ;  /* 0x000d280001127983 */ /* 0x001ee40000300a00 */
[----:B---3--:R-:W-:Y:S02]  /*18a50*/  HMMA.16816.F32 R16, R20, R18, R12 ;  /* 0x000000121410723c */ /* 0x008fe4000000180c */
[----:B------:R-:W5:Y:S04]  /*18a60*/  LDL.LU.64 R14, [R1+0xd20] ;  /* 0x000d2000010e7983 */ /* 0x000f680000300a00 */
[----:B------:R-:W3:-:S15]  /*18a70*/  LDL.LU.64 R12, [R1+0xd18] ;  /* 0x000d1800010c7983 */ /* 0x000ede0000300a00 */
[----:B------:R-:W-:-:S02]  /*18a80*/  NOP ;  /* 0x0000000000007918 */ /* 0x000fc40000000000 */
[----:B------:R-:W-:Y:S04]  /*18a90*/  STL.64 [R1+0x1f0], R16 ;  /* 0x0001f01001007387 */ /* 0x000fe80000100a00 */
[----:B------:R0:W-:Y:S04]  /*18aa0*/  STL.64 [R1+0x1f8], R18 ;  /* 0x0001f81201007387 */ /* 0x0001e80000100a00 */
[----:B0-----:R-:W2:Y:S04]  /*18ab0*/  LDL.LU.64 R18, [R1+0xd10] ;  /* 0x000d100001127983 */ /* 0x001ea80000300a00 */
[----:B------:R-:W4:Y:S01]  /*18ac0*/  LDL.LU.64 R16, [R1+0xd08] ;  /* 0x000d080001107983 */ /* 0x000f220000300a00 */
[C---:B--2---:R-:W-:Y:S06]  /*18ad0*/  HMMA.16816.F32 R8, R20.reuse, R18, R8 ;  /* 0x000000121408723c */ /* 0x044fec0000001808 */
[----:B----4-:R-:W-:-:S15]  /*18ae0*/  HMMA.16816.F32 R16, R20, R16, R24 ;  /* 0x000000101410723c */ /* 0x010fde0000001818 */
[----:B------:R-:W-:-:S02]  /*18af0*/  NOP ;  /* 0x0000000000007918 */ /* 0x000fc40000000000 */
[----:B------:R-:W-:Y:S04]  /*18b00*/  STL.64 [R1+0x1d0], R8 ;  /* 0x0001d00801007387 */ /* 0x000fe80000100a00 */
[----:B------:R5:W-:Y:S02]  /*18b10*/  STL.64 [R1+0x1d8], R10 ;  /* 0x0001d80a01007387 */ /* 0x000be40000100a00 */
[----:B-----5:R-:W-:Y:S02]  /*18b20*/  HMMA.16816.F32 R8, R20, R14, R4 ;  /* 0x0000000e1408723c */ /* 0x020fe40000001804 */
[----:B------:R-:W2:Y:S04]  /*18b30*/  LDL.LU.64 R4, [R1+0x140] ;  /* 0x0001400001047983 */ /* 0x000ea80000300a00 */
[----:B------:R-:W-:Y:S04]  /*18b40*/  STL.64 [R1+0x1b0], R16 ;  /* 0x0001b01001007387 */ /* 0x000fe80000100a00 */
[----:B------:R-:W-:Y:S04]  /*18b50*/  STL.64 [R1+0x1b8], R18 ;  /* 0x0001b81201007387 */ /* 0x000fe80000100a00 */
[----:B------:R-:W4:Y:S09]  /*18b60*/  LDL.LU.64 R6, [R1+0x148] ;  /* 0x0001480001067983 */ /* 0x000f320000300a00 */
[----:B------:R-:W-:Y:S04]  /*18b70*/  STL.64 [R1+0x190], R8 ;  /* 0x0001900801007387 */ /* 0x000fe80000100a00 */
[----:B------:R-:W-:Y:S04]  /*18b80*/  STL.64 [R1+0x198], R10 ;  /* 0x0001980a01007387 */ /* 0x000fe80000100a00 */
[----:B----4-:R3:W-:Y:S04]  /*18b90*/  STL.64 [R1+0xcf0], R6 ;  /* 0x000cf00601007387 */ /* 0x0107e80000100a00 */
[----:B--2---:R-:W-:Y:S01]  /*18ba0*/  STL.64 [R1+0xce8], R4 ;  /* 0x000ce80401007387 */ /* 0x004fe20000100a00 */
[----:B---3--:R-:W-:-:S02]  /*18bb0*/  IMAD.MOV.U32 R6, RZ, RZ, R13 ;  /* 0x000000ffff067224 */ /* 0x008fc400078e000d */
[----:B------:R-:W-:Y:S02]  /*18bc0*/  IMAD.MOV.U32 R7, RZ, RZ, R12 ;  /* 0x000000ffff077224 */ /* 0x000fe400078e000c */
[----:B------:R-:W2:Y:S04]  /*18bd0*/  LDL.LU.64 R12, [R1+0x120] ;  /* 0x00012000010c7983 */ /* 0x000ea80000300a00 */
[----:B------:R-:W3:Y:S04]  /*18be0*/  LDL.LU.64 R14, [R1+0x128] ;  /* 0x00012800010e7983 */ /* 0x000ee80000300a00 */
[----:B---3--:R-:W-:Y:S04]  /*18bf0*/  STL.64 [R1+0xd00], R14 ;  /* 0x000d000e01007387 */ /* 0x008fe80000100a00 */
[----:B--2---:R0:W-:Y:S04]  /*18c00*/  STL.64 [R1+0xcf8], R12 ;  /* 0x000cf80c01007387 */ /* 0x0041e80000100a00 */
[----:B0-----:R-:W2:Y:S04]  /*18c10*/  LDL.LU.64 R12, [R1+0x170] ;  /* 0x00017000010c7983 */ /* 0x001ea80000300a00 */
[----:B------:R-:W2:Y:S04]  /*18c20*/  LDL.LU.64 R14, [R1+0x178] ;  /* 0x00017800010e7983 */ /* 0x000ea80000300a00 */
[----:B------:R-:W3:Y:S04]  /*18c30*/  LDL.LU.64 R24, [R1+0x100] ;  /* 0x0001000001187983 */ /* 0x000ee80000300a00 */
[----:B------:R-:W3:Y:S04]  /*18c40*/  LDL.LU.64 R26, [R1+0x108] ;  /* 0x00010800011a7983 */ /* 0x000ee80000300a00 */
[----:B------:R-:W4:Y:S04]  /*18c50*/  LDL.LU.64 R16, [R1+0xc0] ;  /* 0x0000c00001107983 */ /* 0x000f280000300a00 */
[----:B------:R-:W5:Y:S04]  /*18c60*/  LDL.LU.64 R18, [R1+0xc8] ;  /* 0x0000c80001127983 */ /* 0x000f680000300a00 */
[----:B-----5:R-:W-:Y:S04]  /*18c70*/  STL.64 [R1+0xca8], R18 ;  /* 0x000ca81201007387 */ /* 0x020fe80000100a00 */
[----:B----4-:R0:W-:Y:S04]  /*18c80*/  STL.64 [R1+0xca0], R16 ;  /* 0x000ca01001007387 */ /* 0x0101e80000100a00 */
[----:B0-----:R-:W4:Y:S04]  /*18c90*/  LDL.LU.64 R16, [R1+0xd0] ;  /* 0x0000d00001107983 */ /* 0x001f280000300a00 */
[----:B------:R-:W5:Y:S01]  /*18ca0*/  LDL.LU.64 R18, [R1+0xd8] ;  /* 0x0000d80001127983 */ /* 0x000f620000300a00 */
[C---:B--2---:R-:W-:Y:S03]  /*18cb0*/  HMMA.16816.F32 R4, R20.reuse, R6, R12 ;  /* 0x000000061404723c */ /* 0x044fe6000000180c */
[----:B-----5:R-:W-:Y:S04]  /*18cc0*/  STL.64 [R1+0xcc0], R18 ;  /* 0x000cc01201007387 */ /* 0x020fe80000100a00 */
[----:B----4-:R0:W-:Y:S04]  /*18cd0*/  STL.64 [R1+0xcb8], R16 ;  /* 0x000cb81001007387 */ /* 0x0101e80000100a00 */
[----:B0-----:R-:W2:Y:S04]  /*18ce0*/  LDL.LU.64 R16, [R1+0xe0] ;  /* 0x0000e00001107983 */ /* 0x001ea80000300a00 */
[----:B------:R-:W2:Y:S04]  /*18cf0*/  LDL.LU.64 R18, [R1+0xe8] ;  /* 0x0000e80001127983 */ /* 0x000ea80000300a00 */
[----:B------:R-:W4:Y:S04]  /*18d00*/  LDL.LU R8, [R1+0x130] ;  /* 0x0001300001087983 */ /* 0x000f280000300800 */
[----:B------:R-:W4:Y:S04]  /*18d10*/  LDL.LU R9, [R1+0x134] ;  /* 0x0001340001097983 */ /* 0x000f280000300800 */
[----:B------:R-:W4:Y:S04]  /*18d20*/  LDL.LU R10, [R1+0x138] ;  /* 0x00013800010a7983 */ /* 0x000f280000300800 */
[----:B------:R-:W4:Y:S04]  /*18d30*/  LDL.LU R11, [R1+0x13c] ;  /* 0x00013c00010b7983 */ /* 0x000f280000300800 */
[----:B------:R-:W5:Y:S04]  /*18d40*/  LDL.LU.64 R14, [R1+0xd00] ;  /* 0x000d0000010e7983 */ /* 0x000f680000300a00 */
[----:B------:R-:W5:Y:S04]  /*18d50*/  LDL.LU.64 R12, [R1+0xcf8] ;  /* 0x000cf800010c7983 */ /* 0x000f680000300a00 */
[----:B------:R-:W-:Y:S04]  /*18d60*/  STL.64 [R1+0x170], R4 ;  /* 0x0001700401007387 */ /* 0x000fe80000100a00 */
[----:B------:R0:W-:Y:S04]  /*18d70*/  STL.64 [R1+0x178], R6 ;  /* 0x0001780601007387 */ /* 0x0001e80000100a00 */
[----:B0-----:R-:W3:Y:S04]  /*18d80*/  LDL.LU.64 R6, [R1+0xcf0] ;  /* 0x000cf00001067983 */ /* 0x001ee80000300a00 */
[----:B------:R-:W3:Y:S02]  /*18d90*/  LDL.LU.64 R4, [R1+0xce8] ;  /* 0x000ce80001047983 */ /* 0x000ee40000300a00 */
[----:B---3--:R-:W-:-:S15]  /*18da0*/  HMMA.16816.F32 R4, R20, R2, R4 ;  /* 0x000000021404723c */ /* 0x008fde0000001804 */
[----:B------:R-:W-:-:S08]  /*18db0*/  NOP ;  /* 0x0000000000007918 */ /* 0x000fd00000000000 */
[----:B------:R-:W-:Y:S04]  /*18dc0*/  STL.64 [R1+0x140], R4 ;  /* 0x0001400401007387 */ /* 0x000fe80000100a00 */
[----:B------:R0:W-:Y:S04]  /*18dd0*/  STL.64 [R1+0x148], R6 ;  /* 0x0001480601007387 */ /* 0x0001e80000100a00 */
[----:B0-----:R-:W3:Y:S04]  /*18de0*/  LDL.LU.64 R6, [R1+0xce0] ;  /* 0x000ce00001067983 */ /* 0x001ee80000300a00 */
[----:B------:R-:W5:Y:S04]  /*18df0*/  LDL.LU.64 R4, [R1+0xcd8] ;  /* 0x000cd80001047983 */ /* 0x000f680000300a00 */
[----:B------:R-:W4:Y:S04]  /*18e00*/  LDL.LU R2, [R1+0x7d4] ;  /* 0x0007d40001027983 */ /* 0x000f280000300800 */
[----:B------:R-:W4:Y:S01]  /*18e10*/  LDL.LU R3, [R1+0x7dc] ;  /* 0x0007dc0001037983 */ /* 0x000f220000300800 */
[C---:B---3--:R-:W-:Y:S06]  /*18e20*/  HMMA.16816.F32 R24, R20.reuse, R6, R24 ;  /* 0x000000061418723c */ /* 0x048fec0000001818 */
[----:B-----5:R-:W-:Y:S01]  /*18e30*/  HMMA.16816.F32 R12, R20, R4, R12 ;  /* 0x00000004140c723c */ /* 0x020fe2000000180c */
[----:B------:R-:W3:Y:S04]  /*18e40*/  LDL.LU R5, [R1+0x7c0] ;  /* 0x0007c00001057983 */ /* 0x000ee80000300800 */
[----:B------:R-:W4:-:S15]  /*18e50*/  LDL.LU R4, [R1+0x7d8] ;  /* 0x0007d80001047983 */ /* 0x000f1e0000300800 */
[----:B------:R-:W-:-:S03]  /*18e60*/  NOP ;  /* 0x0000000000007918 */ /* 0x000fc60000000000 */
[----:B------:R0:W-:Y:S04]  /*18e70*/  STL.64 [R1+0x120], R12 ;  /* 0x0001200c01007387 */ /* 0x0001e80000100a00 */
[----:B------:R1:W-:Y:S04]  /*18e80*/  STL.64 [R1+0x128], R14 ;  /* 0x0001280e01007387 */ /* 0x0003e80000100a00 */
[----:B0-----:R-:W5:Y:S04]  /*18e90*/  LDL.LU.64 R12, [R1+0x2b0] ;  /* 0x0002b000010c7983 */ /* 0x001f680000300a00 */
[----:B-1----:R-:W5:Y:S04]  /*18ea0*/  LDL.LU.64 R14, [R1+0x2b8] ;  /* 0x0002b800010e7983 */ /* 0x002f680000300a00 */
[----:B------:R-:W-:Y:S04]  /*18eb0*/  STL.64 [R1+0x100], R24 ;  /* 0x0001001801007387 */ /* 0x000fe80000100a00 */
[----:B------:R0:W-:Y:S04]  /*18ec0*/  STL.64 [R1+0x108], R26 ;  /* 0x0001081a01007387 */ /* 0x0001e80000100a00 */
[----:B0-----:R-:W3:Y:S04]  /*18ed0*/  LDL.LU.64 R26, [R1+0xcd0] ;  /* 0x000cd000011a7983 */ /* 0x001ee80000300a00 */
[----:B------:R-:W2:Y:S04]  /*18ee0*/  LDL.LU.64 R24, [R1+0xcc8] ;  /* 0x000cc80001187983 */ /* 0x000ea80000300a00 */
[----:B------:R-:W4:Y:S04]  /*18ef0*/  LDL.LU R6, [R1+0x7cc] ;  /* 0x0007cc0001067983 */ /* 0x000f280000300800 */
[----:B------:R-:W4:Y:S01]  /*18f00*/  LDL.LU R7, [R1+0x7c8] ;  /* 0x0007c80001077983 */ /* 0x000f220000300800 */
[----:B--2---:R-:W-:-:S15]  /*18f10*/  HMMA.16816.F32 R16, R20, R24, R16 ;  /* 0x000000181410723c */ /* 0x004fde0000001810 */
[----:B------:R-:W-:-:S08]  /*18f20*/  NOP ;  /* 0x0000000000007918 */ /* 0x000fd00000000000 */
[----:B------:R-:W-:Y:S04]  /*18f30*/  STL.64 [R1+0xe0], R16 ;  /* 0x0000e01001007387 */ /* 0x000fe80000100a00 */
[----:B------:R0:W-:Y:S04]  /*18f40*/  STL.64 [R1+0xe8], R18 ;  /* 0x0000e81201007387 */ /* 0x0001e80000100a00 */
[----:B0-----:R-:W3:Y:S04]  /*18f50*/  LDL.LU.64 R18, [R1+0xcc0] ;  /* 0x000cc00001127983 */ /* 0x001ee80000300a00 */
[----:B------:R-:W3:Y:S01]  /*18f60*/  LDL.LU.64 R16, [R1+0xcb8] ;  /* 0x000cb80001107983 */ /* 0x000ee20000300a00 */
[----:B------:R-:W-:-:S03]  /*18f70*/  IMAD.MOV.U32 R24, RZ, RZ, R0 ;  /* 0x000000ffff187224 */ /* 0x000fc600078e0000 */
[----:B------:R-:W2:Y:S04]  /*18f80*/  LDL.LU R0, [R1+0xcb0] ;  /* 0x000cb00001007983 */ /* 0x000ea80000300800 */
[----:B------:R-:W5:Y:S01]  /*18f90*/  LDL.LU R25, [R1+0x5c] ;  /* 0x00005c0001197983 */ /* 0x000f620000300800 */
[----:B---3--:R-:W-:-:S15]  /*18fa0*/  HMMA.16816.F32 R16, R20, R26, R16 ;  /* 0x0000001a1410723c */ /* 0x008fde0000001810 */
[----:B------:R-:W-:-:S08]  /*18fb0*/  NOP ;  /* 0x0000000000007918 */ /* 0x000fd00000000000 */
[----:B------:R-:W-:Y:S04]  /*18fc0*/  STL.64 [R1+0xd0], R16 ;  /* 0x0000d01001007387 */ /* 0x000fe80000100a00 */
[----:B------:R0:W-:Y:S04]  /*18fd0*/  STL.64 [R1+0xd8], R18 ;  /* 0x0000d81201007387 */ /* 0x0001e80000100a00 */
[----:B0-----:R-:W3:Y:S04]  /*18fe0*/  LDL.LU.64 R18, [R1+0xca8] ;  /* 0x000ca80001127983 */ /* 0x001ee80000300a00 */
[----:B------:R-:W3:Y:S04]  /*18ff0*/  LDL.LU.64 R16, [R1+0xca0] ;  /* 0x000ca00001107983 */ /* 0x000ee80000300a00 */
[----:B------:R-:W4:Y:S01]  /*19000*/  LDL.LU R27, [R1+0x7c4] ;  /* 0x0007c400011b7983 */ /* 0x000f220000300800 */
[----:B---3--:R-:W-:Y:S01]  /*19010*/  HMMA.16816.F32 R16, R20, R28, R16 ;  /* 0x0000001c1410723c */ /* 0x008fe20000001810 */
[----:B----4-:R-:W-:-:S05]  /*19020*/  IMAD R5, R5, 0x100, R27 ;  /* 0x0000010005057824 */ /* 0x010fca00078e021b */
[----:B-----5:R-:W-:-:S15]  /*19030*/  HMMA.16816.F32 R24, R20, R24, R12 ;  /* 0x000000181418723c */ /* 0x020fde000000180c */
[----:B------:R-:W-:-:S02]  /*19040*/  NOP ;  /* 0x0000000000007918 */ /* 0x000fc40000000000 */
[----:B------:R-:W-:Y:S04]  /*19050*/  STL.64 [R1+0xc0], R16 ;  /* 0x0000c01001007387 */ /* 0x000fe80000100a00 */
[----:B------:R0:W-:Y:S04]  /*19060*/  STL.64 [R1+0xc8], R18 ;  /* 0x0000c81201007387 */ /* 0x0001e80000100a00 */
[----:B0-----:R-:W3:Y:S04]  /*19070*/  LDL.LU.64 R18, [R1+0xc98] ;  /* 0x000c980001127983 */ /* 0x001ee80000300a00 */
[----:B------:R-:W4:Y:S04]  /*19080*/  LDL.LU.64 R16, [R1+0xc90] ;  /* 0x000c900001107983 */ /* 0x000f280000300a00 */
[----:B------:R-:W5:Y:S04]  /*19090*/  LDL.LU.64 R14, [R1+0xc88] ;  /* 0x000c8800010e7983 */ /* 0x000f680000300a00 */
[----:B------:R-:W5:Y:S04]  /*190a0*/  LDL.LU.64 R12, [R1+0xc80] ;  /* 0x000c8000010c7983 */ /* 0x000f680000300a00 */
[----:B------:R-:W5:Y:S01]  /*190b0*/  LDL.LU R20, [R1+0x110] ;  /* 0x0001100001147983 */ /* 0x000f620000300800 */
[----:B------:R-:W-:-:S03]  /*190c0*/  IMAD R7, R7, 0x100, R6 ;  /* 0x0000010007077824 */ /* 0x000fc600078e0206 */
[----:B------:R3:W-:Y:S01]  /*190d0*/  STL.64 [R1+0x30], R24 ;  /* 0x0000301801007387 */ /* 0x0007e20000100a00 */
[----:B------:R-:W-:-:S03]  /*190e0*/  IMAD R4, R2, 0x100, R4 ;  /* 0x0000010002047824 */ /* 0x000fc600078e0204 */
[----:B------:R-:W-:Y:S01]  /*190f0*/  STL.64 [R1+0x38], R26 ;  /* 0x0000381a01007387 */ /* 0x000fe20000100a00 */
[----:B--2---:R-:W-:-:S03]  /*19100*/  IMAD R6, R0, 0x100, R3 ;  /* 0x0000010000067824 */ /* 0x004fc600078e0203 */
[----:B------:R-:W2:Y:S04]  /*19110*/  LDL.LU R21, [R1+0x114] ;  /* 0x0001140001157983 */ /* 0x000ea80000300800 */
[----:B------:R-:W2:Y:S01]  /*19120*/  LDL.LU R22, [R1+0x118] ;  /* 0x0001180001167983 */ /* 0x000ea20000300800 */
[----:B---3--:R-:W-:Y:S02]  /*19130*/  F2FP.F16.E4M3.UNPACK_B R24, R18.H1 ;  /* 0x00000012ff18723e */ /* 0x008fe400030006ff */
[----:B----4-:R-:W-:Y:S02]  /*19140*/  F2FP.F16.E4M3.UNPACK_B R2, R16.H1 ;  /* 0x00000010ff02723e */ /* 0x010fe400030006ff */
[----:B------:R-:W-:Y:S02]  /*19150*/  F2FP.F16.E4M3.UNPACK_B R3, R17.H1 ;  /* 0x00000011ff03723e */ /* 0x000fe400030006ff */
[----:B------:R-:W-:Y:S01]  /*19160*/  F2FP.F16.E4M3.UNPACK_B R25, R19.H1 ;  /* 0x00000013ff19723e */ /* 0x000fe200030006ff */
[----:B-----5:R-:W-:-:S02]  /*19170*/  IMAD.MOV.U32 R23, RZ, RZ, R12 ;  /* 0x000000ffff177224 */ /* 0x020fc400078e000c */
[----:B------:R-:W3:Y:S04]  /*19180*/  LDL.LU R12, [R1+0xc78] ;  /* 0x000c7800010c7983 */ /* 0x000ee80000300800 */
[----:B------:R-:W4:Y:S04]  /*19190*/  LDL.LU R16, [R1+0xf0] ;  /* 0x0000f00001107983 */ /* 0x000f280000300800 */
[----:B------:R-:W4:Y:S04]  /*191a0*/  LDL.LU R17, [R1+0xf4] ;  /* 0x0000f40001117983 */ /* 0x000f280000300800 */
[----:B------:R-:W4:Y:S04]  /*191b0*/  LDL.LU R18, [R1+0xf8] ;  /* 0x0000f80001127983 */ /* 0x000f280000300800 */
[----:B------:R-:W4:Y:S01]  /*191c0*/  LDL.LU R19, [R1+0xfc] ;  /* 0x0000fc0001137983 */ /* 0x000f220000300800 */
[----:B------:R-:W-:-:S02]  /*191d0*/  F2FP.F16.E4M3.UNPACK_B R5, R5 ;  /* 0x00000005ff05723e */ /* 0x000fc400020006ff */
[----:B------:R-:W-:Y:S02]  /*191e0*/  F2FP.F16.E4M3.UNPACK_B R7, R7 ;  /* 0x00000007ff07723e */ /* 0x000fe400020006ff */
[----:B------:R-:W-:Y:S02]  /*191f0*/  F2FP.F16.E4M3.UNPACK_B R4, R4 ;  /* 0x00000004ff04723e */ /* 0x000fe400020006ff */
[----:B------:R-:W-:-:S07]  /*19200*/  F2FP.F16.E4M3.UNPACK_B R6, R6 ;  /* 0x00000006ff06723e */ /* 0x000fce00020006ff */
[----:B--2---:R-:W-:Y:S01]  /*19210*/  HMMA.16816.F32 R20, R4, R24, R20 ;  /* 0x000000180414723c */ /* 0x004fe20000001814 */
[----:B------:R-:W-:Y:S02]  /*19220*/  F2FP.F16.E4M3.UNPACK_B R14, R14.H1 ;  /* 0x0000000eff0e723e */ /* 0x000fe400030006ff */
[----:B------:R-:W-:-:S03]  /*19230*/  F2FP.F16.E4M3.UNPACK_B R0, R15.H1 ;  /* 0x0000000fff00723e */ /* 0x000fc600030006ff */
[----:B----4-:R-:W-:-:S15]  /*19240*/  HMMA.16816.F32 R16, R4, R2, R16 ;  /* 0x000000020410723c */ /* 0x010fde0000001810 */
[----:B------:R-:W-:-:S08]  /*19250*/  NOP ;  /* 0x0000000000007918 */ /* 0x000fd00000000000 */
[----:B------:R0:W-:Y:S04]  /*19260*/  STL.64 [R1+0xf0], R16 ;  /* 0x0000f01001007387 */ /* 0x0001e80000100a00 */
[----:B------:R1:W-:Y:S01]  /*19270*/  STL.64 [R1+0xf8], R18 ;  /* 0x0000f81201007387 */ /* 0x0003e20000100a00 */
[----:B0-----:R-:W-:Y:S01]  /*19280*/  IMAD.MOV.U32 R17, RZ, RZ, R3 ;  /* 0x000000ffff117224 */ /* 0x001fe200078e0003 */
[----:B------:R-:W-:Y:S01]  /*19290*/  F2FP.F16.E4M3.UNPACK_B R3, R13.H1 ;  /* 0x0000000dff03723e */ /* 0x000fe200030006ff */
[----:B-1----:R-:W-:Y:S01]  /*192a0*/  IMAD.MOV.U32 R18, RZ, RZ, R2 ;  /* 0x000000ffff127224 */ /* 0x002fe200078e0002 */
[----:B---3--:R-:W-:-:S07]  /*192b0*/  F2FP.F16.E4M3.UNPACK_B R2, R12.H1 ;  /* 0x0000000cff02723e */ /* 0x008fce00030006ff */
[----:B------:R-:W-:Y:S01]  /*192c0*/  HMMA.16816.F32 R8, R4, R2, R8 ;  /* 0x000000020408723c */ /* 0x000fe20000001808 */
[----:B------:R-:W-:Y:S05]  /*192d0*/  STL.64 [R1+0x20], R24 ;  /* 0x0000201801007387 */ /* 0x000fea0000100a00 */
[----:B------:R-:W-:Y:S04]  /*192e0*/  STL [R1+0x18], R2 ;  /* 0x0000180201007387 */ /* 0x000fe80000100800 */
[----:B------:R0:W-:Y:S04]  /*192f0*/  STL.64 [R1+0x110], R20 ;  /* 0x0001101401007387 */ /* 0x0001e80000100a00 */
[----:B------:R1:W-:Y:S04]  /*19300*/  STL.64 [R1+0x118], R22 ;  /* 0x0001181601007387 */ /* 0x0003e80000100a00 */
[----:B------:R-:W-:Y:S04]  /*19310*/  STL [R1+0x1c], R3 ;  /* 0x00001c0301007387 */ /* 0x000fe80000100800 */
[----:B0-----:R-:W2:Y:S04]  /*19320*/  LDL.LU R20, [R1+0x200] ;  /* 0x0002000001147983 */ /* 0x001ea80000300800 */
[----:B------:R-:W-:Y:S04]  /*19330*/  STL.64 [R1+0x130], R8 ;  /* 0x0001300801007387 */ /* 0x000fe80000100a00 */
[----:B------:R-:W-:Y:S04]  /*19340*/  STL.64 [R1+0x138], R10 ;  /* 0x0001380a01007387 */ /* 0x000fe80000100a00 */
[----:B------:R-:W-:Y:S04]  /*19350*/  STL [R1+0x10], R14 ;  /* 0x0000100e01007387 */ /* 0x000fe80000100800 */
[----:B------:R-:W2:Y:S04]  /*19360*/  LDL.LU R21, [R1+0x204] ;  /* 0x0002040001157983 */ /* 0x000ea80000300800 */
[----:B------:R-:W-:Y:S04]  /*19370*/  STL [R1+0x14], R0 ;  /* 0x0000140001007387 */ /* 0x000fe80000100800 */
[----:B-1----:R-:W3:Y:S04]  /*19380*/  LDL.LU R22, [R1+0x208] ;  /* 0x0002080001167983 */ /* 0x002ee80000300800 */
[----:B------:R-:W3:Y:S04]  /*19390*/  LDL.LU R23, [R1+0x20c] ;  /* 0x00020c0001177983 */ /* 0x000ee80000300800 */
[----:B------:R-:W4:Y:S04]  /*193a0*/  LDL.LU R12, [R1+0x88] ;  /* 0x00008800010c7983 */ /* 0x000f280000300800 */
[----:B------:R-:W4:Y:S04]  /*193b0*/  LDL.LU R13, [R1+0x8c] ;  /* 0x00008c00010d7983 */ /* 0x000f280000300800 */
[----:B---3--:R-:W-:Y:S04]  /*193c0*/  STL.64 [R1+0xc00], R22 ;  /* 0x000c001601007387 */ /* 0x008fe80000100a00 */
[----:B--2---:R0:W-:Y:S04]  /*193d0*/  STL.64 [R1+0xbf8], R20 ;  /* 0x000bf81401007387 */ /* 0x0041e80000100a00 */
[----:B0-----:R-:W2:Y:S04]  /*193e0*/  LDL.LU R20, [R1+0x1e0] ;  /* 0x0001e00001147983 */ /* 0x001ea80000300800 */
[----:B------:R-:W2:Y:S04]  /*193f0*/  LDL.LU R21, [R1+0x1e4] ;  /* 0x0001e40001157983 */ /* 0x000ea80000300800 */
[----:B------:R-:W3:Y:S04]  /*19400*/  LDL.LU R22, [R1+0x1e8] ;  /* 0x0001e80001167983 */ /* 0x000ee80000300800 */
[----:B------:R-:W3:Y:S04]  /*19410*/  LDL.LU R23, [R1+0x1ec] ;  /* 0x0001ec0001177983 */ /* 0x000ee80000300800 */
[----:B------:R-:W5:Y:S04]  /*19420*/  LDL.LU R2, [R1+0x60] ;  /* 0x0000600001027983 */ /* 0x000f680000300800 */
[----:B------:R-:W4:Y:S04]  /*19430*/  LDL.LU R8, [R1+0x68] ;  /* 0x0000680001087983 */ /* 0x000f280000300800 */
[----:B------:R-:W4:Y:S04]  /*19440*/  LDL.LU R9, [R1+0x6c] ;  /* 0x00006c0001097983 */ /* 0x000f280000300800 */
[----:B------:R-:W2:Y:S04]  /*19450*/  LDL.LU R10, [R1+0x80] ;  /* 0x00008000010a7983 */ /* 0x000ea80000300800 */
[----:B------:R-:W2:Y:S04]  /*19460*/  LDL.LU R11, [R1+0x84] ;  /* 0x00008400010b7983 */ /* 0x000ea80000300800 */
[----:B--2---:R-:W-:Y:S04]  /*19470*/  STL.64 [R1+0xc30], R10 ;  /* 0x000c300a01007387 */ /* 0x004fe80000100a00 */
[----:B----4-:R-:W-:Y:S04]  /*19480*/  STL.64 [R1+0xc28], R8 ;  /* 0x000c280801007387 */ /* 0x010fe80000100a00 */
[----:B---3--:R-:W-:Y:S04]  /*19490*/  STL.64 [R1+0xc10], R22 ;  /* 0x000c101601007387 */ /* 0x008fe80000100a00 */
[----:B------:R0:W-:Y:S04]  /*194a0*/  STL.64 [R1+0xc08], R20 ;  /* 0x000c081401007387 */ /* 0x0001e80000100a00 */
[----:B0-----:R-:W2:Y:S04]  /*194b0*/  LDL.LU R20, [R1+0x1c0] ;  /* 0x0001c00001147983 */ /* 0x001ea80000300800 */
[----:B------:R-:W2:Y:S04]  /*194c0*/  LDL.LU R21, [R1+0x1c4] ;  /* 0x0001c40001157983 */ /* 0x000ea80000300800 */
[----:B------:R-:W3:Y:S04]  /*194d0*/  LDL.LU R22, [R1+0x1c8] ;  /* 0x0001c80001167983 */ /* 0x000ee80000300800 */
[----:B------:R-:W3:Y:S04]  /*194e0*/  LDL.LU R23, [R1+0x1cc] ;  /* 0x0001cc0001177983 */ /* 0x000ee80000300800 */
[----:B------:R-:W4:Y:S04]  /*194f0*/  LDL.LU R9, [R1+0x48] ;  /* 0x0000480001097983 */ /* 0x000f280000300800 */
[----:B------:R-:W5:Y:S04]  /*19500*/  LDL.LU R15, [R1+0x4c] ;  /* 0x00004c00010f7983 */ /* 0x000f680000300800 */
[----:B------:R-:W4:Y:S04]  /*19510*/  LDL.LU R3, [R1+0x64] ;  /* 0x0000640001037983 */ /* 0x000f280000300800 */
[----:B---3--:R-:W-:Y:S04]  /*19520*/  STL.64 [R1+0xc20], R22 ;  /* 0x000c201601007387 */ /* 0x008fe80000100a00 */
[----:B--2---:R0:W-:Y:S04]  /*19530*/  STL.64 [R1+0xc18], R20 ;  /* 0x000c181401007387 */ /* 0x0041e80000100a00 */
[----:B0-----:R-:W2:Y:S04]  /*19540*/  LDL.LU R20, [R1+0x1a0] ;  /* 0x0001a00001147983 */ /* 0x001ea80000300800 */
[----:B------:R-:W2:Y:S04]  /*19550*/  LDL.LU R21, [R1+0x1a4] ;  /* 0x0001a40001157983 */ /* 0x000ea80000300800 */
[----:B------:R-:W3:Y:S04]  /*19560*/  LDL.LU R22, [R1+0x1a8] ;  /* 0x0001a80001167983 */ /* 0x000ee80000300800 */
        /* <DEDUP_REMOVED lines=9> */
[----:B---3--:R-:W-:Y:S04]  /*19600*/  STL.64 [R1+0xc50], R22 ;  /* 0x000c501601007387 */ /* 0x008fe80000100a00 */
[----:B--2---:R0:W-:Y:S04]  /*19610*/  STL.64 [R1+0xc48], R20 ;  /* 0x000c481401007387 */ /* 0x0041e80000100a00 */
[----:B0-----:R-:W2:Y:S04]  /*19620*/  LDL.LU R20, [R1+0x150] ;  /* 0x0001500001147983 */ /* 0x001ea80000300800 */
[----:B------:R-:W2:Y:S04]  /*19630*/  LDL.LU R21, [R1+0x154] ;  /* 0x0001540001157983 */ /* 0x000ea80000300800 */
[----:B------:R-:W3:Y:S04]  /*19640*/  LDL.LU R22, [R1+0x158] ;  /* 0x0001580001167983 */ /* 0x000ee80000300800 */
[----:B------:R-:W3:Y:S04]  /*19650*/  LDL.LU R23, [R1+0x15c] ;  /* 0x00015c0001177983 */ /* 0x000ee80000300800 */
[----:B---3--:R0:W-:Y:S04]  /*19660*/  STL.64 [R1+0xc60], R22 ;  /* 0x000c601601007387 */ /* 0x0081e80000100a00 */
[----:B--2---:R-:W-:Y:S01]  /*19670*/  STL.64 [R1+0xc58], R20 ;  /* 0x000c581401007387 */ /* 0x004fe20000100a00 */
[----:B0-----:R-:W-:-:S03]  /*19680*/  IMAD.MOV.U32 R22, RZ, RZ, R14 ;  /* 0x000000ffff167224 */ /* 0x001fc600078e000e */
[----:B------:R-:W5:Y:S01]  /*19690*/  LDL.LU R14, [R1+0x90] ;  /* 0x00009000010e7983 */ /* 0x000f620000300800 */
[----:B------:R-:W-:-:S03]  /*196a0*/  IMAD.MOV.U32 R23, RZ, RZ, R0 ;  /* 0x000000ffff177224 */ /* 0x000fc600078e0000 */
[----:B-----5:R-:W-:Y:S04]  /*196b0*/  STL.64 [R1+0xc70], R14 ;  /* 0x000c700e01007387 */ /* 0x020fe80000100a00 */
[----:B------:R0:W-:Y:S04]  /*196c0*/  STL.64 [R1+0xc68], R12 ;  /* 0x000c680c01007387 */ /* 0x0001e80000100a00 */
[----:B0-----:R-:W2:Y:S04]  /*196d0*/  LDL.LU R12, [R1+0x160] ;  /* 0x00016000010c7983 */ /* 0x001ea80000300800 */
[----:B------:R-:W2:Y:S04]  /*196e0*/  LDL.LU R13, [R1+0x164] ;  /* 0x00016400010d7983 */ /* 0x000ea80000300800 */
[----:B------:R-:W2:Y:S04]  /*196f0*/  LDL.LU R14, [R1+0x168] ;  /* 0x00016800010e7983 */ /* 0x000ea80000300800 */
[----:B------:R-:W2:Y:S04]  /*19700*/  LDL.LU R15, [R1+0x16c] ;  /* 0x00016c00010f7983 */ /* 0x000ea80000300800 */
[----:B------:R-:W3:Y:S04]  /*19710*/  LDL.LU R19, [R1+0x94] ;  /* 0x0000940001137983 */ /* 0x000ee80000300800 */
        /* <DEDUP_REMOVED lines=8> */
[----:B--2---:R-:W-:Y:S03]  /*197a0*/  HMMA.16816.F32 R20, R4, R22, R12 ;  /* 0x000000160414723c */ /* 0x004fe6000000180c */
[----:B------:R-:W2:Y:S04]  /*197b0*/  LDL.LU.64 R14, [R1+0xc70] ;  /* 0x000c7000010e7983 */ /* 0x000ea80000300a00 */
[----:B------:R-:W3:-:S15]  /*197c0*/  LDL.LU.64 R12, [R1+0xc68] ;  /* 0x000c6800010c7983 */ /* 0x000ede0000300a00 */
[----:B------:R-:W-:-:S01]  /*197d0*/  NOP ;  /* 0x0000000000007918 */ /* 0x000fc20000000000 */
[----:B------:R-:W-:Y:S04]  /*197e0*/  STL.64 [R1+0x160], R20 ;  /* 0x0001601401007387 */ /* 0x000fe80000100a00 */
[----:B------:R0:W-:Y:S04]  /*197f0*/  STL.64 [R1+0x168], R22 ;  /* 0x0001681601007387 */ /* 0x0001e80000100a00 */
[----:B0-----:R-:W5:Y:S04]  /*19800*/  LDL.LU.64 R22, [R1+0xc60] ;  /* 0x000c600001167983 */ /* 0x001f680000300a00 */
[----:B------:R-:W5:Y:S01]  /*19810*/  LDL.LU.64 R20, [R1+0xc58] ;  /* 0x000c580001147983 */ /* 0x000f620000300a00 */
[----:B----4-:R-:W-:-:S02]  /*19820*/  F2FP.F16.E4M3.UNPACK_B R10, R10.H1 ;  /* 0x0000000aff0a723e */ /* 0x010fc400030006ff */
[----:B------:R-:W-:-:S03]  /*19830*/  F2FP.F16.E4M3.UNPACK_B R11, R11.H1 ;  /* 0x0000000bff0b723e */ /* 0x000fc600030006ff */
[----:B------:R-:W-:Y:S04]  /*19840*/  STL [R1+0x8], R10 ;  /* 0x0000080a01007387 */ /* 0x000fe80000100800 */
[----:B------:R-:W-:Y:S01]  /*19850*/  STL [R1+0xc], R11 ;  /* 0x00000c0b01007387 */ /* 0x000fe20000100800 */
[----:B-----5:R-:W-:-:S15]  /*19860*/  HMMA.16816.F32 R20, R4, R10, R20 ;  /* 0x0000000a0414723c */ /* 0x020fde0000001814 */
[----:B------:R-:W-:-:S08]  /*19870*/  NOP ;  /* 0x0000000000007918 */ /* 0x000fd00000000000 */
[----:B------:R-:W-:Y:S04]  /*19880*/  STL.64 [R1+0x150], R20 ;  /* 0x0001501401007387 */ /* 0x000fe80000100a00 */
[----:B------:R0:W-:Y:S04]  /*19890*/  STL.64 [R1+0x158], R22 ;  /* 0x0001581601007387 */ /* 0x0001e80000100a00 */
[----:B0-----:R-:W4:Y:S04]  /*198a0*/  LDL.LU.64 R22, [R1+0xc50] ;  /* 0x000c500001167983 */ /* 0x001f280000300a00 */
[----:B------:R-:W4:Y:S01]  /*198b0*/  LDL.LU.64 R20, [R1+0xc48] ;  /* 0x000c480001147983 */ /* 0x000f220000300a00 */
[----:B------:R-:W-:-:S02]  /*198c0*/  F2FP.F16.E4M3.UNPACK_B R8, R9.H1 ;  /* 0x00000009ff08723e */ /* 0x000fc400030006ff */
[----:B--2---:R-:W-:-:S03]  /*198d0*/  F2FP.F16.E4M3.UNPACK_B R9, R15.H1 ;  /* 0x0000000fff09723e */ /* 0x004fc600030006ff */
[----:B------:R-:W-:Y:S04]  /*198e0*/  STL [R1], R8 ;  /* 0x0000000801007387 */ /* 0x000fe80000100800 */
[----:B------:R4:W-:Y:S02]  /*198f0*/  STL [R1+0x4], R9 ;  /* 0x0000040901007387 */ /* 0x0009e40000100800 */
[----:B----4-:R-:W-:Y:S02]  /*19900*/  HMMA.16816.F32 R8, R4, R8, R20 ;  /* 0x000000080408723c */ /* 0x010fe40000001814 */
[----:B------:R-:W2:Y:S04]  /*19910*/  LDL.LU.64 R22, [R1+0xc40] ;  /* 0x000c400001167983 */ /* 0x000ea80000300a00 */
[----:B------:R-:W2:Y:S01]  /*19920*/  LDL.LU.64 R20, [R1+0xc38] ;  /* 0x000c380001147983 */ /* 0x000ea20000300a00 */
[----:B------:R-:W-:-:S02]  /*19930*/  F2FP.F16.E4M3.UNPACK_B R2, R2.H1 ;  /* 0x00000002ff02723e */ /* 0x000fc400030006ff */
[----:B------:R-:W-:-:S14]  /*19940*/  F2FP.F16.E4M3.UNPACK_B R3, R3.H1 ;  /* 0x00000003ff03723e */ /* 0x000fdc00030006ff */
[----:B------:R-:W-:Y:S04]  /*19950*/  STL.64 [R1+0x180], R8 ;  /* 0x0001800801007387 */ /* 0x000fe80000100a00 */
[----:B------:R0:W-:Y:S04]  /*19960*/  STL.64 [R1+0x188], R10 ;  /* 0x0001880a01007387 */ /* 0x0001e80000100a00 */
[----:B0-----:R-:W4:Y:S04]  /*19970*/  LDL.LU.64 R10, [R1+0xc30] ;  /* 0x000c3000010a7983 */ /* 0x001f280000300a00 */
[----:B------:R-:W5:Y:S01]  /*19980*/  LDL.LU.64 R8, [R1+0xc28] ;  /* 0x000c280001087983 */ /* 0x000f620000300a00 */
[----:B--2---:R-:W-:-:S15]  /*19990*/  HMMA.16816.F32 R20, R4, R2, R20 ;  /* 0x000000020414723c */ /* 0x004fde0000001814 */
[----:B------:R-:W-:-:S08]  /*199a0*/  NOP ;  /* 0x0000000000007918 */ /* 0x000fd00000000000 */
[----:B------:R-:W-:Y:S04]  /*199b0*/  STL.64 [R1+0x1a0], R20 ;  /* 0x0001a01401007387 */ /* 0x000fe80000100a00 */
[----:B------:R0:W-:Y:S04]  /*199c0*/  STL.64 [R1+0x1a8], R22 ;  /* 0x0001a81601007387 */ /* 0x0001e80000100a00 */
[----:B0-----:R-:W2:Y:S04]  /*199d0*/  LDL.LU.64 R22, [R1+0xc20] ;  /* 0x000c200001167983 */ /* 0x001ea80000300a00 */
[----:B------:R-:W2:Y:S01]  /*199e0*/  LDL.LU.64 R20, [R1+0xc18] ;  /* 0x000c180001147983 */ /* 0x000ea20000300a00 */
[----:B-----5:R-:W-:-:S02]  /*199f0*/  F2FP.F16.E4M3.UNPACK_B R8, R8.H1 ;  /* 0x00000008ff08723e */ /* 0x020fc400030006ff */
[----:B------:R-:W-:Y:S01]  /*19a00*/  F2FP.F16.E4M3.UNPACK_B R9, R9.H1 ;  /* 0x00000009ff09723e */ /* 0x000fe200030006ff */
[----:B------:R-:W-:Y:S06]  /*19a10*/  STL [R1+0xbf4], R3 ;  /* 0x000bf40301007387 */ /* 0x000fec0000100800 */
[----:B--2---:R-:W-:-:S15]  /*19a20*/  HMMA.16816.F32 R20, R4, R8, R20 ;  /* 0x000000080414723c */ /* 0x004fde0000001814 */
[----:B------:R-:W-:-:S08]  /*19a30*/  NOP ;  /* 0x0000000000007918 */ /* 0x000fd00000000000 */
[----:B------:R-:W-:Y:S04]  /*19a40*/  STL.64 [R1+0x1c0], R20 ;  /* 0x0001c01401007387 */ /* 0x000fe80000100a00 */
[----:B------:R0:W-:Y:S04]  /*19a50*/  STL.64 [R1+0x1c8], R22 ;  /* 0x0001c81601007387 */ /* 0x0001e80000100a00 */
[----:B0-----:R-:W2:Y:S04]  /*19a60*/  LDL.LU.64 R22, [R1+0xc10] ;  /* 0x000c100001167983 */ /* 0x001ea80000300a00 */
[----:B------:R-:W2:Y:S01]  /*19a70*/  LDL.LU.64 R20, [R1+0xc08] ;  /* 0x000c080001147983 */ /* 0x000ea20000300a00 */
[----:B----4-:R-:W-:-:S02]  /*19a80*/  F2FP.F16.E4M3.UNPACK_B R10, R10.H1 ;  /* 0x0000000aff0a723e */ /* 0x010fc400030006ff */
[----:B------:R-:W-:-:S07]  /*19a90*/  F2FP.F16.E4M3.UNPACK_B R11, R11.H1 ;  /* 0x0000000bff0b723e */ /* 0x000fce00030006ff */
[----:B--2---:R-:W-:-:S15]  /*19aa0*/  HMMA.16816.F32 R20, R4, R10, R20 ;  /* 0x0000000a0414723c */ /* 0x004fde0000001814 */
[----:B------:R-:W-:-:S08]  /*19ab0*/  NOP ;  /* 0x0000000000007918 */ /* 0x000fd00000000000 */
[----:B------:R-:W-:Y:S04]  /*19ac0*/  STL.64 [R1+0x1e0], R20 ;  /* 0x0001e01401007387 */ /* 0x000fe80000100a00 */
[----:B------:R0:W-:Y:S04]  /*19ad0*/  STL.64 [R1+0x1e8], R22 ;  /* 0x0001e81601007387 */ /* 0x0001e80000100a00 */
[----:B0-----:R-:W2:Y:S04]  /*19ae0*/  LDL.LU.64 R22, [R1+0xc00] ;  /* 0x000c000001167983 */ /* 0x001ea80000300a00 */
[----:B------:R-:W2:Y:S01]  /*19af0*/  LDL.LU.64 R20, [R1+0xbf8] ;  /* 0x000bf80001147983 */ /* 0x000ea20000300a00 */
[----:B---3--:R-:W-:-:S02]  /*19b00*/  F2FP.F16.E4M3.UNPACK_B R12, R12.H1 ;  /* 0x0000000cff0c723e */ /* 0x008fc400030006ff */
[----:B------:R-:W-:Y:S01]  /*19b10*/  F2FP.F16.E4M3.UNPACK_B R13, R13.H1 ;  /* 0x0000000dff0d723e */ /* 0x000fe200030006ff */
[----:B------:R0:W-:Y:S01]  /*19b20*/  STL.64 [R1+0xb30], R10 ;  /* 0x000b300a01007387 */ /* 0x0001e20000100a00 */
[----:B------:R-:W-:Y:S02]  /*19b30*/  F2FP.F16.E4M3.UNPACK_B R14, R14.H1 ;  /* 0x0000000eff0e723e */ /* 0x000fe400030006ff */
[----:B------:R-:W-:Y:S01]  /*19b40*/  F2FP.F16.E4M3.UNPACK_B R15, R19.H1 ;  /* 0x00000013ff0f723e */ /* 0x000fe200030006ff */
[----:B------:R-:W-:Y:S01]  /*19b50*/  STL.64 [R1+0xb28], R8 ;  /* 0x000b280801007387 */ /* 0x000fe20000100a00 */
[----:B0-----:R-:W-:Y:S02]  /*19b60*/  IMAD.MOV.U32 R10, RZ, RZ, R18 ;  /* 0x000000ffff0a7224 */ /* 0x001fe400078e0012 */
[----:B------:R-:W-:Y:S02]  /*19b70*/  IMAD.MOV.U32 R11, RZ, RZ, R17 ;  /* 0x000000ffff0b7224 */ /* 0x000fe400078e0011 */
[----:B------:R-:W-:Y:S01]  /*19b80*/  IMAD R16, R28, 0x100, R16 ;  /* 0x000001001c107824 */ /* 0x000fe200078e0210 */
[----:B--2---:R-:W-:-:S15]  /*19b90*/  HMMA.16816.F32 R20, R4, R12, R20 ;  /* 0x0000000c0414723c */ /* 0x004fde0000001814 */
[----:B------:R-:W-:-:S08]  /*19ba0*/  NOP ;  /* 0x0000000000007918 */ /* 0x000fd00000000000 */
[----:B------:R0:W-:Y:S04]  /*19bb0*/  STL.64 [R1+0x200], R20 ;  /* 0x0002001401007387 */ /* 0x0001e80000100a00 */
[----:B------:R-:W-:Y:S04]  /*19bc0*/  STL.64 [R1+0x208], R22 ;  /* 0x0002081601007387 */ /* 0x000fe80000100a00 */
[----:B------:R1:W-:Y:S04]  /*19bd0*/  STL.64 [R1+0xbb8], R10 ;  /* 0x000bb80a01007387 */ /* 0x0003e80000100a00 */
[----:B------:R-:W2:Y:S01]  /*19be0*/  LDL.LU R3, [R1+0x7f0] ;  /* 0x0007f00001037983 */ /* 0x000ea20000300800 */
[----:B0-----:R-:W-:-:S03]  /*19bf0*/  F2FP.F16.E4M3.UNPACK_B R21, R0.H1 ;  /* 0x00000000ff15723e */ /* 0x001fc600030006ff */
[----:B------:R-:W2:Y:S01]  /*19c00*/  LDL.LU R18, [R1+0x7ec] ;  /* 0x0007ec0001127983 */ /* 0x000ea20000300800 */
[----:B-1----:R-:W-:-:S15]  /*19c10*/  HMMA.16816.F32 R8, R4, R14, R24 ;  /* 0x0000000e0408723c */ /* 0x002fde0000001818 */
[----:B------:R-:W-:-:S08]  /*19c20*/  NOP ;  /* 0x0000000000007918 */ /* 0x000fd00000000000 */
[----:B------:R-:W-:Y:S04]  /*19c30*/  STL.64 [R1+0x220], R8 ;  /* 0x0002200801007387 */ /* 0x000fe80000100a00 */
[----:B------:R-:W-:Y:S04]  /*19c40*/  STL.64 [R1+0x228], R10 ;  /* 0x0002280a01007387 */ /* 0x000fe80000100a00 */
[----:B------:R-:W3:Y:S04]  /*19c50*/  LDL.LU R0, [R1+0x7f8] ;  /* 0x0007f80001007983 */ /* 0x000ee80000300800 */
[----:B------:R-:W3:Y:S04]  /*19c60*/  LDL.LU R17, [R1+0x7f4] ;  /* 0x0007f40001117983 */ /* 0x000ee80000300800 */
[----:B------:R-:W4:Y:S04]  /*19c70*/  LDL.LU R19, [R1+0x800] ;  /* 0x0008000001137983 */ /* 0x000f280000300800 */
[----:B------:R-:W4:Y:S04]  /*19c80*/  LDL.LU R22, [R1+0x7fc] ;  /* 0x0007fc0001167983 */ /* 0x000f280000300800 */
[----:B------:R-:W5:Y:S04]  /*19c90*/  LDL.LU R23, [R1+0xa0] ;  /* 0x0000a00001177983 */ /* 0x000f680000300800 */
[----:B------:R-:W2:Y:S04]  /*19ca0*/  LDL.LU R28, [R1+0xa4] ;  /* 0x0000a400011c7983 */ /* 0x000ea80000300800 */
[----:B------:R-:W3:Y:S04]  /*19cb0*/  LDL.LU R24, [R1+0xa8] ;  /* 0x0000a80001187983 */ /* 0x000ee80000300800 */
[----:B------:R-:W3:Y:S04]  /*19cc0*/  LDL.LU R25, [R1+0xac] ;  /* 0x0000ac0001197983 */ /* 0x000ee80000300800 */
[----:B------:R-:W4:Y:S04]  /*19cd0*/  LDL.LU R26, [R1+0xb0] ;  /* 0x0000b000011a7983 */ /* 0x000f280000300800 */
[----:B------:R-:W4:Y:S01]  /*19ce0*/  LDL.LU R27, [R1+0xb4] ;  /* 0x0000b400011b7983 */ /* 0x000f220000300800 */
[----:B------:R-:W-:-:S03]  /*19cf0*/  F2FP.F16.E4M3.UNPACK_B R20, R29.H1 ;  /* 0x0000001dff14723e */ /* 0x000fc600030006ff */
[----:B----4-:R-:W-:Y:S04]  /*19d00*/  STL.64 [R1+0xbe8], R26 ;  /* 0x000be81a01007387 */ /* 0x010fe80000100a00 */
[----:B---3--:R0:W-:Y:S04]  /*19d10*/  STL.64 [R1+0xbe0], R24 ;  /* 0x000be01801007387 */ /* 0x0081e80000100a00 */
[----:B0-----:R-:W3:Y:S04]  /*19d20*/  LDL.LU R24, [R1+0x240] ;  /* 0x0002400001187983 */ /* 0x001ee80000300800 */
[----:B------:R-:W3:Y:S04]  /*19d30*/  LDL.LU R25, [R1+0x244] ;  /* 0x0002440001197983 */ /* 0x000ee80000300800 */
[----:B------:R-:W3:Y:S04]  /*19d40*/  LDL.LU R26, [R1+0x248] ;  /* 0x00024800011a7983 */ /* 0x000ee80000300800 */
[----:B------:R-:W3:Y:S04]  /*19d50*/  LDL.LU R27, [R1+0x24c] ;  /* 0x00024c00011b7983 */ /* 0x000ee80000300800 */
[----:B------:R-:W4:Y:S04]  /*19d60*/  LDL.LU R29, [R1+0xb8] ;  /* 0x0000b800011d7983 */ /* 0x000f280000300800 */
[----:B------:R-:W5:Y:S04]  /*19d70*/  LDL.LU R8, [R1+0x290] ;  /* 0x0002900001087983 */ /* 0x000f680000300800 */
[----:B------:R-:W5:Y:S04]  /*19d80*/  LDL.LU R9, [R1+0x294] ;  /* 0x0002940001097983 */ /* 0x000f680000300800 */
[----:B------:R-:W2:Y:S04]  /*19d90*/  LDL.LU R10, [R1+0x298] ;  /* 0x00029800010a7983 */ /* 0x000ea80000300800 */
[----:B------:R-:W2:Y:S04]  /*19da0*/  LDL.LU R11, [R1+0x29c] ;  /* 0x00029c00010b7983 */ /* 0x000ea80000300800 */
[----:B--2---:R-:W-:Y:S04]  /*19db0*/  STL.64 [R1+0xbc8], R10 ;  /* 0x000bc80a01007387 */ /* 0x004fe80000100a00 */
[----:B-----5:R0:W-:Y:S04]  /*19dc0*/  STL.64 [R1+0xbc0], R8 ;  /* 0x000bc00801007387 */ /* 0x0201e80000100a00 */
[----:B0-----:R-:W2:Y:S04]  /*19dd0*/  LDL.LU R8, [R1+0x2a0] ;  /* 0x0002a00001087983 */ /* 0x001ea80000300800 */
[----:B------:R-:W2:Y:S04]  /*19de0*/  LDL.LU R9, [R1+0x2a4] ;  /* 0x0002a40001097983 */ /* 0x000ea80000300800 */
[----:B------:R-:W5:Y:S04]  /*19df0*/  LDL.LU R10, [R1+0x2a8] ;  /* 0x0002a800010a7983 */ /* 0x000f680000300800 */
[----:B------:R-:W5:Y:S01]  /*19e00*/  LDL.LU R11, [R1+0x2ac] ;  /* 0x0002ac00010b7983 */ /* 0x000f620000300800 */
[----:B------:R-:W-:Y:S01]  /*19e10*/  IMAD R19, R22, 0x100, R19 ;  /* 0x0000010016137824 */ /* 0x000fe200078e0213 */
[----:B------:R-:W-:-:S02]  /*19e20*/  F2FP.F16.E4M3.UNPACK_B R22, R23.H1 ;  /* 0x00000017ff16723e */ /* 0x000fc400030006ff */
[----:B-----5:R-:W-:Y:S04]  /*19e30*/  STL.64 [R1+0xbd8], R10 ;  /* 0x000bd80a01007387 */ /* 0x020fe80000100a00 */
[----:B--2---:R0:W-:Y:S04]  /*19e40*/  STL.64 [R1+0xbd0], R8 ;  /* 0x000bd00801007387 */ /* 0x0041e80000100a00 */
[----:B0-----:R-:W2:Y:S04]  /*19e50*/  LDL.LU R8, [R1+0x280] ;  /* 0x0002800001087983 */ /* 0x001ea80000300800 */
[----:B------:R-:W2:Y:S04]  /*19e60*/  LDL.LU R9, [R1+0x284] ;  /* 0x0002840001097983 */ /* 0x000ea80000300800 */
[----:B------:R-:W2:Y:S04]  /*19e70*/  LDL.LU R10, [R1+0x288] ;  /* 0x00028800010a7983 */ /* 0x000ea80000300800 */
[----:B------:R-:W2:Y:S01]  /*19e80*/  LDL.LU R11, [R1+0x28c] ;  /* 0x00028c00010b7983 */ /* 0x000ea20000300800 */
[----:B------:R-:W-:Y:S01]  /*19e90*/  F2FP.F16.E4M3.UNPACK_B R23, R28.H1 ;  /* 0x0000001cff17723e */ /* 0x000fe200030006ff */
[----:B---3--:R-:W-:Y:S02]  /*19ea0*/  HMMA.16816.F32 R24, R4, R20, R24 ;  /* 0x000000140418723c */ /* 0x008fe40000001818 */
[----:B------:R-:W-:Y:S04]  /*19eb0*/  STL.64 [R1+0xb10], R14 ;  /* 0x000b100e01007387 */ /* 0x000fe80000100a00 */
[----:B------:R0:W-:Y:S01]  /*19ec0*/  STL.64 [R1+0xb08], R12 ;  /* 0x000b080c01007387 */ /* 0x0001e20000100a00 */
[----:B------:R-:W-:-:S02]  /*19ed0*/  IMAD R18, R18, 0x100, R3 ;  /* 0x0000010012127824 */ /* 0x000fc400078e0203 */
[----:B------:R-:W-:Y:S01]  /*19ee0*/  IMAD R17, R17, 0x100, R0 ;  /* 0x0000010011117824 */ /* 0x000fe200078e0200 */
[----:B0-----:R-:W3:Y:S04]  /*19ef0*/  LDL.LU R12, [R1+0x260] ;  /* 0x00026000010c7983 */ /* 0x001ee80000300800 */
[----:B------:R-:W3:Y:S04]  /*19f00*/  LDL.LU R13, [R1+0x264] ;  /* 0x00026400010d7983 */ /* 0x000ee80000300800 */
[----:B------:R-:W3:Y:S04]  /*19f10*/  LDL.LU R14, [R1+0x268] ;  /* 0x00026800010e7983 */ /* 0x000ee80000300800 */
[----:B------:R-:W3:Y:S04]  /*19f20*/  LDL.LU R15, [R1+0x26c] ;  /* 0x00026c00010f7983 */ /* 0x000ee80000300800 */
[----:B------:R-:W5:Y:S04]  /*19f30*/  LDL.LU R3, [R1+0xbf4] ;  /* 0x000bf40001037983 */ /* 0x000f680000300800 */
[----:B------:R-:W3:Y:S04]  /*19f40*/  LDL.LU R0, [R1+0xbf0] ;  /* 0x000bf00001007983 */ /* 0x000ee80000300800 */
        /* <DEDUP_REMOVED lines=12> */
[----:B------:R-:W-:Y:S04]  /*1a010*/  STL.64 [R1+0xaf0], R22 ;  /* 0x000af01601007387 */ /* 0x000fe80000100a00 */
[----:B------:R0:W-:Y:S04]  /*1a020*/  STL.64 [R1+0xae8], R20 ;  /* 0x000ae81401007387 */ /* 0x0001e80000100a00 */
[----:B0-----:R-:W5:Y:S04]  /*1a030*/  LDL.LU R20, [R1+0x270] ;  /* 0x0002700001147983 */ /* 0x001f680000300800 */
[----:B------:R-:W5:Y:S04]  /*1a040*/  LDL.LU R21, [R1+0x274] ;  /* 0x0002740001157983 */ /* 0x000f680000300800 */
[----:B------:R-:W5:Y:S04]  /*1a050*/  LDL.LU R22, [R1+0x278] ;  /* 0x0002780001167983 */ /* 0x000f680000300800 */
[----:B------:R-:W5:Y:S01]  /*1a060*/  LDL.LU R23, [R1+0x27c] ;  /* 0x00027c0001177983 */ /* 0x000f620000300800 */
        /* <DEDUP_REMOVED lines=12> */
[----:B0-----:R-:W2:Y:S01]  /*1a130*/  LDL.LU.64 R10, [R1+0xbb8] ;  /* 0x000bb800010a7983 */ /* 0x001ea20000300a00 */
[----:B------:R-:W-:Y:S02]  /*1a140*/  F2FP.F16.E4M3.UNPACK_B R28, R29.H1 ;  /* 0x0000001dff1c723e */ /* 0x000fe400030006ff */
[----:B---3--:R-:W-:-:S02]  /*1a150*/  F2FP.F16.E4M3.UNPACK_B R29, R0.H1 ;  /* 0x00000000ff1d723e */ /* 0x008fc400030006ff */
[----:B------:R-:W-:Y:S02]  /*1a160*/  F2FP.F16.E4M3.UNPACK_B R16, R16 ;  /* 0x00000010ff10723e */ /* 0x000fe400020006ff */
[----:B------:R-:W-:Y:S02]  /*1a170*/  F2FP.F16.E4M3.UNPACK_B R18, R18 ;  /* 0x00000012ff12723e */ /* 0x000fe400020006ff */
[----:B------:R-:W-:Y:S02]  /*1a180*/  F2FP.F16.E4M3.UNPACK_B R17, R17 ;  /* 0x00000011ff11723e */ /* 0x000fe400020006ff */
[----:B------:R-:W-:Y:S01]  /*1a190*/  F2FP.F16.E4M3.UNPACK_B R19, R19 ;  /* 0x00000013ff13723e */ /* 0x000fe200020006ff */
[----:B-----5:R-:W-:Y:S01]  /*1a1a0*/  HMMA.16816.F32 R20, R4, R28, R20 ;  /* 0x0000001c0414723c */ /* 0x020fe20000001814 */
[----:B------:R-:W-:Y:S01]  /*1a1b0*/  STL.64 [R1+0xad0], R26 ;  /* 0x000ad01a01007387 */ /* 0x000fe20000100a00 */
[----:B------:R-:W0:Y:S03]  /*1a1c0*/  LDC R0, c[0x0][0x238] ;  /* 0x00008e00ff007b82 */ /* 0x000e260000000800 */
[----:B------:R1:W-:Y:S04]  /*1a1d0*/  STL.64 [R1+0xac8], R24 ;  /* 0x000ac81801007387 */ /* 0x0003e80000100a00 */
[----:B-1----:R-:W3:-:S14]  /*1a1e0*/  LDL.LU R24, [R1+0xe0] ;  /* 0x0000e00001187983 */ /* 0x002edc0000300800 */
[----:B------:R-:W-:Y:S04]  /*1a1f0*/  STL.64 [R1+0x270], R20 ;  /* 0x0002701401007387 */ /* 0x000fe80000100a00 */
[----:B------:R-:W-:Y:S01]  /*1a200*/  STL.64 [R1+0x278], R22 ;  /* 0x0002781601007387 */ /* 0x000fe20000100a00 */
[----:B--2---:R-:W-:-:S15]  /*1a210*/  HMMA.16816.F32 R4, R16, R10, R12 ;  /* 0x0000000a1004723c */ /* 0x004fde000000180c */
[----:B------:R-:W-:-:S08]  /*1a220*/  NOP ;  /* 0x0000000000007918 */ /* 0x000fd00000000000 */
[----:B------:R-:W-:Y:S04]  /*1a230*/  STL.64 [R1+0x260], R4 ;  /* 0x0002600401007387 */ /* 0x000fe80000100a00 */
[----:B------:R-:W-:Y:S04]  /*1a240*/  STL.64 [R1+0x268], R6 ;  /* 0x0002680601007387 */ /* 0x000fe80000100a00 */
[----:B------:R-:W3:Y:S04]  /*1a250*/  LDL.LU R25, [R1+0xe4] ;  /* 0x0000e40001197983 */ /* 0x000ee80000300800 */
[----:B------:R-:W2:Y:S04]  /*1a260*/  LDL.LU R26, [R1+0xe8] ;  /* 0x0000e800011a7983 */ /* 0x000ea80000300800 */
[----:B------:R-:W2:Y:S04]  /*1a270*/  LDL.LU R27, [R1+0xec] ;  /* 0x0000ec00011b7983 */ /* 0x000ea80000300800 */
[----:B--2---:R-:W-:Y:S04]  /*1a280*/  STL.64 [R1+0xae0], R26 ;  /* 0x000ae01a01007387 */ /* 0x004fe80000100a00 */
[----:B---3--:R1:W-:Y:S04]  /*1a290*/  STL.64 [R1+0xad8], R24 ;  /* 0x000ad81801007387 */ /* 0x0083e80000100a00 */
[----:B-1----:R-:W2:Y:S04]  /*1a2a0*/  LDL.LU R24, [R1+0x100] ;  /* 0x0001000001187983 */ /* 0x002ea80000300800 */
[----:B------:R-:W2:Y:S04]  /*1a2b0*/  LDL.LU R25, [R1+0x104] ;  /* 0x0001040001197983 */ /* 0x000ea80000300800 */
[----:B------:R-:W3:Y:S04]  /*1a2c0*/  LDL.LU R26, [R1+0x108] ;  /* 0x00010800011a7983 */ /* 0x000ee80000300800 */
[----:B------:R-:W3:Y:S04]  /*1a2d0*/  LDL.LU R27, [R1+0x10c] ;  /* 0x00010c00011b7983 */ /* 0x000ee80000300800 */
[----:B---3--:R-:W-:Y:S04]  /*1a2e0*/  STL.64 [R1+0xb00], R26 ;  /* 0x000b001a01007387 */ /* 0x008fe80000100a00 */
[----:B--2---:R-:W-:Y:S04]  /*1a2f0*/  STL.64 [R1+0xaf8], R24 ;  /* 0x000af81801007387 */ /* 0x004fe80000100a00 */
[----:B------:R-:W2:Y:S04]  /*1a300*/  LDL.LU R20, [R1+0x120] ;  /* 0x0001200001147983 */ /* 0x000ea80000300800 */
[----:B------:R-:W2:Y:S04]  /*1a310*/  LDL.LU R21, [R1+0x124] ;  /* 0x0001240001157983 */ /* 0x000ea80000300800 */
[----:B------:R-:W3:Y:S04]  /*1a320*/  LDL.LU R22, [R1+0x128] ;  /* 0x0001280001167983 */ /* 0x000ee80000300800 */
[----:B------:R-:W3:Y:S04]  /*1a330*/  LDL.LU R23, [R1+0x12c] ;  /* 0x00012c0001177983 */ /* 0x000ee80000300800 */
[----:B------:R-:W4:Y:S04]  /*1a340*/  LDL.LU R8, [R1+0x1b0] ;  /* 0x0001b00001087983 */ /* 0x000f280000300800 */
[----:B------:R-:W4:Y:S04]  /*1a350*/  LDL.LU R9, [R1+0x1b4] ;  /* 0x0001b40001097983 */ /* 0x000f280000300800 */
[----:B------:R-:W5:Y:S04]  /*1a360*/  LDL.LU R10, [R1+0x1b8] ;  /* 0x0001b800010a7983 */ /* 0x000f680000300800 */
[----:B------:R-:W5:Y:S04]  /*1a370*/  LDL.LU R11, [R1+0x1bc] ;  /* 0x0001bc00010b7983 */ /* 0x000f680000300800 */
[----:B-----5:R1:W-:Y:S04]  /*1a380*/  STL.64 [R1+0xb40], R10 ;  /* 0x000b400a01007387 */ /* 0x0203e80000100a00 */
[----:B-1----:R-:W5:Y:S04]  /*1a390*/  LDL.LU R10, [R1] ;  /* 0x00000000010a7983 */ /* 0x002f680000300800 */
[----:B------:R-:W5:Y:S04]  /*1a3a0*/  LDL.LU R11, [R1+0x4] ;  /* 0x00000400010b7983 */ /* 0x000f680000300800 */
[----:B----4-:R-:W-:Y:S04]  /*1a3b0*/  STL.64 [R1+0xb38], R8 ;  /* 0x000b380801007387 */ /* 0x010fe80000100a00 */
[----:B-----5:R-:W-:Y:S04]  /*1a3c0*/  STL.64 [R1+0xb58], R10 ;  /* 0x000b580a01007387 */ /* 0x020fe80000100a00 */
[----:B---3--:R-:W-:Y:S04]  /*1a3d0*/  STL.64 [R1+0xb20], R22 ;  /* 0x000b201601007387 */ /* 0x008fe80000100a00 */
[----:B--2---:R1:W-:Y:S04]  /*1a3e0*/  STL.64 [R1+0xb18], R20 ;  /* 0x000b181401007387 */ /* 0x0043e80000100a00 */
[----:B-1----:R-:W2:Y:S04]  /*1a3f0*/  LDL.LU R20, [R1+0x190] ;  /* 0x0001900001147983 */ /* 0x002ea80000300800 */
[----:B------:R-:W2:Y:S04]  /*1a400*/  LDL.LU R21, [R1+0x194] ;  /* 0x0001940001157983 */ /* 0x000ea80000300800 */
[----:B------:R-:W3:Y:S04]  /*1a410*/  LDL.LU R22, [R1+0x198] ;  /* 0x0001980001167983 */ /* 0x000ee80000300800 */
[----:B------:R-:W3:Y:S04]  /*1a420*/  LDL.LU R23, [R1+0x19c] ;  /* 0x00019c0001177983 */ /* 0x000ee80000300800 */
[----:B------:R-:W4:Y:S04]  /*1a430*/  LDL.LU R8, [R1+0x8] ;  /* 0x0000080001087983 */ /* 0x000f280000300800 */
[----:B------:R-:W4:Y:S04]  /*1a440*/  LDL.LU R9, [R1+0xc] ;  /* 0x00000c0001097983 */ /* 0x000f280000300800 */
[----:B----4-:R-:W-:Y:S04]  /*1a450*/  STL.64 [R1+0xb70], R8 ;  /* 0x000b700801007387 */ /* 0x010fe80000100a00 */
        /* <DEDUP_REMOVED lines=26> */
[----:B---3--:R-:W-:Y:S04]  /*1a600*/  STL.64 [R1+0xb98], R22 ;  /* 0x000b981601007387 */ /* 0x008fe80000100a00 */
[----:B--2---:R1:W-:Y:S04]  /*1a610*/  STL.64 [R1+0xb90], R20 ;  /* 0x000b901401007387 */ /* 0x0043e80000100a00 */
[----:B-1----:R-:W2:Y:S04]  /*1a620*/  LDL.LU R20, [R1+0x230] ;  /* 0x0002300001147983 */ /* 0x002ea80000300800 */
[----:B------:R-:W2:Y:S04]  /*1a630*/  LDL.LU R21, [R1+0x234] ;  /* 0x0002340001157983 */ /* 0x000ea80000300800 */
[----:B------:R-:W3:Y:S04]  /*1a640*/  LDL.LU R22, [R1+0x238] ;  /* 0x0002380001167983 */ /* 0x000ee80000300800 */
[----:B------:R-:W3:Y:S04]  /*1a650*/  LDL.LU R23, [R1+0x23c] ;  /* 0x00023c0001177983 */ /* 0x000ee80000300800 */
[----:B---3--:R-:W-:Y:S04]  /*1a660*/  STL.64 [R1+0xbb0], R22 ;  /* 0x000bb01601007387 */ /* 0x008fe80000100a00 */
[----:B--2---:R1:W-:Y:S04]  /*1a670*/  STL.64 [R1+0xba8], R20 ;  /* 0x000ba81401007387 */ /* 0x0043e80000100a00 */
[----:B-1----:R-:W4:Y:S04]  /*1a680*/  LDL.LU R20, [R1+0x250] ;  /* 0x0002500001147983 */ /* 0x002f280000300800 */
[----:B------:R-:W4:Y:S04]  /*1a690*/  LDL.LU R21, [R1+0x254] ;  /* 0x0002540001157983 */ /* 0x000f280000300800 */
[----:B------:R-:W4:Y:S04]  /*1a6a0*/  LDL.LU R22, [R1+0x258] ;  /* 0x0002580001167983 */ /* 0x000f280000300800 */
[----:B------:R-:W4:Y:S04]  /*1a6b0*/  LDL.LU R23, [R1+0x25c] ;  /* 0x00025c0001177983 */ /* 0x000f280000300800 */
[----:B------:R-:W2:Y:S04]  /*1a6c0*/  LDL.LU R12, [R1+0x170] ;  /* 0x00017000010c7983 */ /* 0x000ea80000300800 */
[----:B------:R-:W2:Y:S04]  /*1a6d0*/  LDL.LU R13, [R1+0x174] ;  /* 0x00017400010d7983 */ /* 0x000ea80000300800 */
[----:B------:R-:W2:Y:S04]  /*1a6e0*/  LDL.LU R14, [R1+0x178] ;  /* 0x00017800010e7983 */ /* 0x000ea80000300800 */
[----:B------:R-:W2:Y:S04]  /*1a6f0*/  LDL.LU R15, [R1+0x17c] ;  /* 0x00017c00010f7983 */ /* 0x000ea80000300800 */
[----:B------:R-:W3:Y:S04]  /*1a700*/  LDL.LU R24, [R1+0x140] ;  /* 0x0001400001187983 */ /* 0x000ee80000300800 */
[----:B------:R-:W3:Y:S04]  /*1a710*/  LDL.LU R25, [R1+0x144] ;  /* 0x0001440001197983 */ /* 0x000ee80000300800 */
[----:B------:R-:W3:Y:S04]  /*1a720*/  LDL.LU R26, [R1+0x148] ;  /* 0x00014800011a7983 */ /* 0x000ee80000300800 */
[----:B------:R-:W3:Y:S04]  /*1a730*/  LDL.LU R27, [R1+0x14c] ;  /* 0x00014c00011b7983 */ /* 0x000ee80000300800 */
[----:B------:R-:W5:Y:S04]  /*1a740*/  LDL.LU R4, [R1+0x3c4] ;  /* 0x0003c40001047983 */ /* 0x000f680000300800 */
[----:B------:R-:W5:Y:S04]  /*1a750*/  LDL.LU R5, [R1+0x3d0] ;  /* 0x0003d00001057983 */ /* 0x000f680000300800 */
[----:B------:R-:W4:Y:S04]  /*1a760*/  LDL.LU R6, [R1+0x414] ;  /* 0x0004140001067983 */ /* 0x000f280000300800 */
[----:B------:R-:W4:Y:S04]  /*1a770*/  LDL.LU R7, [R1+0x3d4] ;  /* 0x0003d40001077983 */ /* 0x000f280000300800 */
[----:B----4-:R-:W-:Y:S04]  /*1a780*/  STL.64 [R1+0xab0], R6 ;  /* 0x000ab00601007387 */ /* 0x010fe80000100a00 */
[----:B-----5:R1:W-:Y:S04]  /*1a790*/  STL.64 [R1+0xaa8], R4 ;  /* 0x000aa80401007387 */ /* 0x0203e80000100a00 */
[----:B-1----:R-:W4:Y:S04]  /*1a7a0*/  LDL.LU R4, [R1+0xc0] ;  /* 0x0000c00001047983 */ /* 0x002f280000300800 */
[----:B------:R-:W4:Y:S04]  /*1a7b0*/  LDL.LU R5, [R1+0xc4] ;  /* 0x0000c40001057983 */ /* 0x000f280000300800 */
[----:B------:R-:W5:Y:S04]  /*1a7c0*/  LDL.LU R6, [R1+0xc8] ;  /* 0x0000c80001067983 */ /* 0x000f680000300800 */
[----:B------:R-:W5:Y:S01]  /*1a7d0*/  LDL.LU R7, [R1+0xcc] ;  /* 0x0000cc0001077983 */ /* 0x000f620000300800 */
[C---:B------:R-:W-:Y:S03]  /*1a7e0*/  HMMA.16816.F32 R8, R16.reuse, R10, R20 ;  /* 0x0000000a1008723c */ /* 0x040fe60000001814 */
[----:B-----5:R-:W-:Y:S04]  /*1a7f0*/  STL.64 [R1+0xac0], R6 ;  /* 0x000ac00601007387 */ /* 0x020fe80000100a00 */
[----:B----4-:R1:W-:Y:S04]  /*1a800*/  STL.64 [R1+0xab8], R4 ;  /* 0x000ab80401007387 */ /* 0x0103e80000100a00 */
[----:B-1----:R-:W4:Y:S04]  /*1a810*/  LDL.LU R4, [R1+0xd0] ;  /* 0x0000d00001047983 */ /* 0x002f280000300800 */
[----:B------:R-:W4:Y:S04]  /*1a820*/  LDL.LU R5, [R1+0xd4] ;  /* 0x0000d40001057983 */ /* 0x000f280000300800 */
[----:B------:R-:W4:Y:S04]  /*1a830*/  LDL.LU R6, [R1+0xd8] ;  /* 0x0000d80001067983 */ /* 0x000f280000300800 */
[----:B------:R-:W4:Y:S04]  /*1a840*/  LDL.LU R7, [R1+0xdc] ;  /* 0x0000dc0001077983 */ /* 0x000f280000300800 */
[----:B------:R-:W5:Y:S04]  /*1a850*/  LDL.LU.64 R22, [R1+0xbb0] ;  /* 0x000bb00001167983 */ /* 0x000f680000300a00 */
[----:B------:R-:W5:Y:S04]  /*1a860*/  LDL.LU.64 R20, [R1+0xba8] ;  /* 0x000ba80001147983 */ /* 0x000f680000300a00 */
[----:B------:R1:W-:Y:S04]  /*1a870*/  STL.64 [R1+0x250], R8 ;  /* 0x0002500801007387 */ /* 0x0003e80000100a00 */
[----:B------:R5:W-:Y:S04]  /*1a880*/  STL.64 [R1+0x258], R10 ;  /* 0x0002580a01007387 */ /* 0x000be80000100a00 */
[----:B-1----:R-:W5:Y:S02]  /*1a890*/  LDL.LU.64 R8, [R1+0xba0] ;  /* 0x000ba00001087983 */ /* 0x002f640000300a00 */
[----:B-----5:R-:W-:Y:S02]  /*1a8a0*/  HMMA.16816.F32 R8, R16, R8, R20 ;  /* 0x000000081008723c */ /* 0x020fe40000001814 */
[----:B------:R-:W5:Y:S04]  /*1a8b0*/  LDL.LU.64 R22, [R1+0xb98] ;  /* 0x000b980001167983 */ /* 0x000f680000300a00 */
[----:B------:R-:W5:-:S15]  /*1a8c0*/  LDL.LU.64 R20, [R1+0xb90] ;  /* 0x000b900001147983 */ /* 0x000f5e0000300a00 */
[----:B------:R-:W-:-:S02]  /*1a8d0*/  NOP ;  /* 0x0000000000007918 */ /* 0x000fc40000000000 */
[----:B------:R-:W-:Y:S04]  /*1a8e0*/  STL.64 [R1+0x230], R8 ;  /* 0x0002300801007387 */ /* 0x000fe80000100a00 */
[----:B------:R1:W-:Y:S04]  /*1a8f0*/  STL.64 [R1+0x238], R10 ;  /* 0x0002380a01007387 */ /* 0x0003e80000100a00 */
[----:B-1----:R-:W5:Y:S02]  /*1a900*/  LDL.LU.64 R10, [R1+0xb88] ;  /* 0x000b8800010a7983 */ /* 0x002f640000300a00 */
[----:B-----5:R-:W-:Y:S02]  /*1a910*/  HMMA.16816.F32 R8, R16, R10, R20 ;  /* 0x0000000a1008723c */ /* 0x020fe40000001814 */
[----:B------:R-:W5:Y:S04]  /*1a920*/  LDL.LU.64 R22, [R1+0xb80] ;  /* 0x000b800001167983 */ /* 0x000f680000300a00 */
[----:B------:R-:W5:-:S15]  /*1a930*/  LDL.LU.64 R20, [R1+0xb78] ;  /* 0x000b780001147983 */ /* 0x000f5e0000300a00 */
[----:B------:R-:W-:-:S02]  /*1a940*/  NOP ;  /* 0x0000000000007918 */ /* 0x000fc40000000000 */
        /* <DEDUP_REMOVED lines=16> */
[----:B-1----:R-:W2:Y:S04]  /*1aa50*/  LDL.LU.64 R10, [R1+0xb40] ;  /* 0x000b4000010a7983 */ /* 0x002ea80000300a00 */
[----:B------:R-:W2:Y:S02]  /*1aa60*/  LDL.LU.64 R8, [R1+0xb38] ;  /* 0x000b380001087983 */ /* 0x000ea40000300a00 */
[----:B--2---:R-:W-:-:S15]  /*1aa70*/  HMMA.16816.F32 R8, R16, R2, R8 ;  /* 0x000000021008723c */ /* 0x004fde0000001808 */
[----:B------:R-:W-:-:S08]  /*1aa80*/  NOP ;  /* 0x0000000000007918 */ /* 0x000fd00000000000 */
[----:B------:R-:W-:Y:S04]  /*1aa90*/  STL.64 [R1+0x1b0], R8 ;  /* 0x0001b00801007387 */ /* 0x000fe80000100a00 */
[----:B------:R1:W-:Y:S04]  /*1aaa0*/  STL.64 [R1+0x1b8], R10 ;  /* 0x0001b80a01007387 */ /* 0x0003e80000100a00 */
[----:B-1----:R-:W2:Y:S04]  /*1aab0*/  LDL.LU.64 R10, [R1+0xb30] ;  /* 0x000b3000010a7983 */ /* 0x002ea80000300a00 */
[----:B------:R-:W5:Y:S04]  /*1aac0*/  LDL.LU.64 R8, [R1+0xb28] ;  /* 0x000b280001087983 */ /* 0x000f680000300a00 */
[----:B------:R-:W4:Y:S04]  /*1aad0*/  LDL.LU R2, [R1+0x3bc] ;  /* 0x0003bc0001027983 */ /* 0x000f280000300800 */
[----:B------:R-:W4:Y:S01]  /*1aae0*/  LDL.LU R3, [R1+0x3c0] ;  /* 0x0003c00001037983 */ /* 0x000f220000300800 */
[C---:B-----5:R-:W-:Y:S06]  /*1aaf0*/  HMMA.16816.F32 R20, R16.reuse, R8, R20 ;  /* 0x000000081014723c */ /* 0x060fec0000001814 */
[----:B--2---:R-:W-:-:S15]  /*1ab00*/  HMMA.16816.F32 R12, R16, R10, R12 ;  /* 0x0000000a100c723c */ /* 0x004fde000000180c */
[----:B------:R-:W-:-:S02]  /*1ab10*/  NOP ;  /* 0x0000000000007918 */ /* 0x000fc40000000000 */
[----:B------:R-:W-:Y:S04]  /*1ab20*/  STL.64 [R1+0x190], R20 ;  /* 0x0001901401007387 */ /* 0x000fe80000100a00 */
[----:B------:R1:W-:Y:S04]  /*1ab30*/  STL.64 [R1+0x198], R22 ;  /* 0x0001981601007387 */ /* 0x0003e80000100a00 */
[----:B-1----:R-:W2:Y:S04]  /*1ab40*/  LDL.LU.64 R22, [R1+0xb20] ;  /* 0x000b200001167983 */ /* 0x002ea80000300a00 */
[----:B------:R-:W2:Y:S04]  /*1ab50*/  LDL.LU.64 R20, [R1+0xb18] ;  /* 0x000b180001147983 */ /* 0x000ea80000300a00 */
[----:B------:R-:W5:Y:S04]  /*1ab60*/  LDL.LU R8, [R1+0x3b4] ;  /* 0x0003b40001087983 */ /* 0x000f680000300800 */
[----:B------:R-:W5:Y:S04]  /*1ab70*/  LDL.LU R9, [R1+0x3b8] ;  /* 0x0003b80001097983 */ /* 0x000f680000300800 */
[----:B------:R-:W-:Y:S04]  /*1ab80*/  STL.64 [R1+0x170], R12 ;  /* 0x0001700c01007387 */ /* 0x000fe80000100a00 */
[----:B------:R1:W-:Y:S04]  /*1ab90*/  STL.64 [R1+0x178], R14 ;  /* 0x0001780e01007387 */ /* 0x0003e80000100a00 */
[----:B-1----:R-:W2:Y:S04]  /*1aba0*/  LDL.LU.64 R14, [R1+0xb10] ;  /* 0x000b1000010e7983 */ /* 0x002ea80000300a00 */
[----:B------:R-:W3:Y:S04]  /*1abb0*/  LDL.LU.64 R12, [R1+0xb08] ;  /* 0x000b0800010c7983 */ /* 0x000ee80000300a00 */
[----:B------:R-:W5:Y:S04]  /*1abc0*/  LDL.LU R10, [R1+0x70] ;  /* 0x00007000010a7983 */ /* 0x000f680000300800 */
[----:B------:R-:W5:Y:S01]  /*1abd0*/  LDL.LU R11, [R1+0x410] ;  /* 0x00041000010b7983 */ /* 0x000f620000300800 */
[C---:B---3--:R-:W-:Y:S06]  /*1abe0*/  HMMA.16816.F32 R24, R16.reuse, R12, R24 ;  /* 0x0000000c1018723c */ /* 0x048fec0000001818 */
[----:B--2---:R-:W-:-:S15]  /*1abf0*/  HMMA.16816.F32 R12, R16, R14, R20 ;  /* 0x0000000e100c723c */ /* 0x004fde0000001814 */
[----:B------:R-:W-:-:S02]  /*1ac00*/  NOP ;  /* 0x0000000000007918 */ /* 0x000fc40000000000 */
[----:B------:R-:W-:Y:S04]  /*1ac10*/  STL.64 [R1+0x140], R24 ;  /* 0x0001401801007387 */ /* 0x000fe80000100a00 */
[----:B------:R1:W-:Y:S04]  /*1ac20*/  STL.64 [R1+0x148], R26 ;  /* 0x0001481a01007387 */ /* 0x0003e80000100a00 */
[----:B-1----:R-:W2:Y:S04]  /*1ac30*/  LDL.LU.64 R26, [R1+0xb00] ;  /* 0x000b0000011a7983 */ /* 0x002ea80000300a00 */
[----:B------:R-:W2:Y:S04]  /*1ac40*/  LDL.LU.64 R24, [R1+0xaf8] ;  /* 0x000af80001187983 */ /* 0x000ea80000300a00 */
[----:B------:R-:W3:Y:S04]  /*1ac50*/  LDL.LU.64 R22, [R1+0xaf0] ;  /* 0x000af00001167983 */ /* 0x000ee80000300a00 */
[----:B------:R-:W2:Y:S04]  /*1ac60*/  LDL.LU.64 R20, [R1+0xae8] ;  /* 0x000ae80001147983 */ /* 0x000ea80000300a00 */
[----:B------:R1:W-:Y:S04]  /*1ac70*/  STL.64 [R1+0x120], R12 ;  /* 0x0001200c01007387 */ /* 0x0003e80000100a00 */
[----:B------:R0:W-:Y:S04]  /*1ac80*/  STL.64 [R1+0x128], R14 ;  /* 0x0001280e01007387 */ /* 0x0001e80000100a00 */
[----:B-1----:R-:W5:Y:S04]  /*1ac90*/  LDL.LU R12, [R1+0x30] ;  /* 0x00003000010c7983 */ /* 0x002f680000300800 */
[----:B------:R-:W5:Y:S04]  /*1aca0*/  LDL.LU R13, [R1+0x34] ;  /* 0x00003400010d7983 */ /* 0x000f680000300800 */
[----:B0-----:R-:W5:Y:S04]  /*1acb0*/  LDL.LU R14, [R1+0x38] ;  /* 0x00003800010e7983 */ /* 0x001f680000300800 */
[----:B------:R-:W5:Y:S01]  /*1acc0*/  LDL.LU R15, [R1+0x3c] ;  /* 0x00003c00010f7983 */ /* 0x000f620000300800 */
[----:B--2---:R-:W-:-:S15]  /*1acd0*/  HMMA.16816.F32 R24, R16, R20, R24 ;  /* 0x000000141018723c */ /* 0x004fde0000001818 */
[----:B------:R-:W-:-:S08]  /*1ace0*/  NOP ;  /* 0x0000000000007918 */ /* 0x000fd00000000000 */
[----:B------:R-:W-:Y:S04]  /*1acf0*/  STL.64 [R1+0x100], R24 ;  /* 0x0001001801007387 */ /* 0x000fe80000100a00 */
[----:B------:R0:W-:Y:S04]  /*1ad00*/  STL.64 [R1+0x108], R26 ;  /* 0x0001081a01007387 */ /* 0x0001e80000100a00 */
[----:B0-----:R-:W3:Y:S04]  /*1ad10*/  LDL.LU.64 R26, [R1+0xae0] ;  /* 0x000ae000011a7983 */ /* 0x001ee80000300a00 */
[----:B------:R-:W3:Y:S04]  /*1ad20*/  LDL.LU.64 R24, [R1+0xad8] ;  /* 0x000ad80001187983 */ /* 0x000ee80000300a00 */
[----:B------:R-:W2:Y:S01]  /*1ad30*/  LDL.LU R21, [R1+0x74] ;  /* 0x0000740001157983 */ /* 0x000ea20000300800 */
[----:B---3--:R-:W-:-:S15]  /*1ad40*/  HMMA.16816.F32 R24, R16, R22, R24 ;  /* 0x000000161018723c */ /* 0x008fde0000001818 */
[----:B------:R-:W-:-:S08]  /*1ad50*/  NOP ;  /* 0x0000000000007918 */ /* 0x000fd00000000000 */
[----:B------:R-:W-:Y:S04]  /*1ad60*/  STL.64 [R1+0xe0], R24 ;  /* 0x0000e01801007387 */ /* 0x000fe80000100a00 */
[----:B------:R0:W-:Y:S04]  /*1ad70*/  STL.64 [R1+0xe8], R26 ;  /* 0x0000e81a01007387 */ /* 0x0001e80000100a00 */
[----:B0-----:R-:W3:Y:S04]  /*1ad80*/  LDL.LU.64 R26, [R1+0xad0] ;  /* 0x000ad000011a7983 */ /* 0x001ee80000300a00 */
[----:B------:R-:W4:Y:S02]  /*1ad90*/  LDL.LU.64 R24, [R1+0xac8] ;  /* 0x000ac80001187983 */ /* 0x000f240000300a00 */
[----:B----4-:R-:W-:-:S15]  /*1ada0*/  HMMA.16816.F32 R4, R16, R24, R4 ;  /* 0x000000181004723c */ /* 0x010fde0000001804 */
[----:B------:R-:W-:-:S08]  /*1adb0*/  NOP ;  /* 0x0000000000007918 */ /* 0x000fd00000000000 */
[----:B------:R-:W-:Y:S04]  /*1adc0*/  STL.64 [R1+0xd0], R4 ;  /* 0x0000d00401007387 */ /* 0x000fe80000100a00 */
[----:B------:R0:W-:Y:S04]  /*1add0*/  STL.64 [R1+0xd8], R6 ;  /* 0x0000d80601007387 */ /* 0x0001e80000100a00 */
[----:B0-----:R-:W3:Y:S04]  /*1ade0*/  LDL.LU.64 R6, [R1+0xac0] ;  /* 0x000ac00001067983 */ /* 0x001ee80000300a00 */
[----:B------:R-:W3:Y:S01]  /*1adf0*/  LDL.LU.64 R4, [R1+0xab8] ;  /* 0x000ab80001047983 */ /* 0x000ee20000300a00 */
[----:B-----5:R-:W-:Y:S01]  /*1ae00*/  HMMA.16816.F32 R12, R16, R28, R12 ;  /* 0x0000001c100c723c */ /* 0x020fe2000000180c */
[----:B------:R-:W-:Y:S01]  /*1ae10*/  IMAD.SHL.U32 R0, R0, 0x20, RZ ;  /* 0x0000002000007824 */ /* 0x000fe200078e00ff */
[----:B------:R-:W-:Y:S01]  /*1ae20*/  USHF.L.U32 UR4, UR9, 0x5, URZ ;  /* 0x0000000509047899 */ /* 0x000fe2000800063f */
[----:B------:R-:W-:-:S03]  /*1ae30*/  VIADD R11, R11, 0xffffffff ;  /* 0xffffffff0b0b7836 */ /* 0x000fc60000000000 */
[C---:B--2---:R-:W-:Y:S01]  /*1ae40*/  IADD3 R21, P0, R0.reuse, R21, RZ ;  /* 0x0000001500157210 */ /* 0x044fe20007f1e0ff */
[----:B---3--:R-:W-:Y:S01]  /*1ae50*/  HMMA.16816.F32 R24, R16, R26, R4 ;  /* 0x0000001a1018723c */ /* 0x008fe20000001804 */
[----:B------:R-:W2:Y:S04]  /*1ae60*/  LDL.LU.64 R6, [R1+0xab0] ;  /* 0x000ab00001067983 */ /* 0x000ea80000300a00 */
[----:B------:R-:W3:Y:S01]  /*1ae70*/  LDL.LU.64 R4, [R1+0xaa8] ;  /* 0x000aa80001047983 */ /* 0x000ee20000300a00 */
[----:B------:R-:W-:Y:S02]  /*1ae80*/  LEA.HI.X.SX32 R10, R0, R10, 0x1, P0 ;  /* 0x0000000a000a7211 */ /* 0x000fe400000f0eff */
[----:B------:R-:W-:Y:S02]  /*1ae90*/  IADD3 R8, P6, R8, UR4, RZ ;  /* 0x0000000408087c10 */ /* 0x000fe4000ffde0ff */
[----:B------:R-:W-:-:S02]  /*1aea0*/  IADD3 R9, P1, R9, UR4, RZ ;  /* 0x0000000409097c10 */ /* 0x000fc4000ff3e0ff */
[----:B------:R-:W-:Y:S02]  /*1aeb0*/  IADD3 R2, P2, R2, UR4, RZ ;  /* 0x0000000402027c10 */ /* 0x000fe4000ff5e0ff */
[----:B------:R-:W-:-:S09]  /*1aec0*/  IADD3 R3, P3, R3, UR4, RZ ;  /* 0x0000000403037c10 */ /* 0x000fd2000ff7e0ff */
[----:B------:R-:W-:Y:S04]  /*1aed0*/  STL.64 [R1+0xc0], R24 ;  /* 0x0000c01801007387 */ /* 0x000fe80000100a00 */
[----:B------:R-:W-:Y:S04]  /*1aee0*/  STL.64 [R1+0xc8], R26 ;  /* 0x0000c81a01007387 */ /* 0x000fe80000100a00 */
[----:B------:R-:W-:Y:S04]  /*1aef0*/  STL [R1+0x74], R21 ;  /* 0x0000741501007387 */ /* 0x000fe80000100800 */
[----:B------:R-:W-:Y:S04]  /*1af00*/  STL.64 [R1+0x2b0], R12 ;  /* 0x0002b00c01007387 */ /* 0x000fe80000100a00 */
[----:B------:R-:W-:Y:S04]  /*1af10*/  STL.64 [R1+0x2b8], R14 ;  /* 0x0002b80e01007387 */ /* 0x000fe80000100a00 */
[----:B------:R-:W-:Y:S04]  /*1af20*/  STL [R1+0x410], R11 ;  /* 0x0004100b01007387 */ /* 0x000fe80000100800 */
[----:B------:R-:W-:Y:S04]  /*1af30*/  STL [R1+0x70], R10 ;  /* 0x0000700a01007387 */ /* 0x000fe80000100800 */
[----:B------:R-:W-:Y:S04]  /*1af40*/  STL [R1+0x3b4], R8 ;  /* 0x0003b40801007387 */ /* 0x000fe80000100800 */
[----:B------:R-:W-:Y:S04]  /*1af50*/  STL [R1+0x3b8], R9 ;  /* 0x0003b80901007387 */ /* 0x000fe80000100800 */
[----:B------:R-:W-:Y:S04]  /*1af60*/  STL [R1+0x3bc], R2 ;  /* 0x0003bc0201007387 */ /* 0x000fe80000100800 */
[----:B------:R-:W-:Y:S01]  /*1af70*/  STL [R1+0x3c0], R3 ;  /* 0x0003c00301007387 */ /* 0x000fe20000100800 */
[----:B---3--:R-:W-:-:S05]  /*1af80*/  IADD3 R4, P4, R4, UR4, RZ ;  /* 0x0000000404047c10 */ /* 0x008fca000ff9e0ff */
[----:B------:R-:W-:Y:S04]  /*1af90*/  STL [R1+0x3c4], R4 ;  /* 0x0003c40401007387 */ /* 0x000fe80000100800 */
[----:B------:R-:W3:Y:S01]  /*1afa0*/  LDL.LU R0, [R1+0x41c] ;  /* 0x00041c0001007983 */ /* 0x000ee20000300800 */
[----:B------:R-:W-:Y:S02]  /*1afb0*/  USHF.R.S32.HI UR5, URZ, 0x1f, UR4 ;  /* 0x0000001f3f057899 */ /* 0x000fe40008011404 */
[----:B------:R-:W-:-:S04]  /*1afc0*/  IADD3 R5, P5, R5, UR4, RZ ;  /* 0x0000000405057c10 */ /* 0x000fc8000ffbe0ff */
[----:B--2---:R-:W-:Y:S01]  /*1afd0*/  IADD3.X R6, R6, UR5, RZ, P6, !PT ;  /* 0x0000000506067c10 */ /* 0x004fe2000b7fe4ff */
[----:B------:R-:W-:Y:S04]  /*1afe0*/  STL [R1+0x3d0], R5 ;  /* 0x0003d00501007387 */ /* 0x000fe80000100800 */
[----:B---3--:R0:W-:Y:S04]  /*1aff0*/  STL [R1+0xaa0], R0 ;  /* 0x000aa00001007387 */ /* 0x0081e80000100800 */
[----:B------:R-:W-:Y:S04]  /*1b000*/  STL [R1+0x414], R6 ;  /* 0x0004140601007387 */ /* 0x000fe80000100800 */
[----:B0-----:R-:W2:Y:S01]  /*1b010*/  LDL.LU R0, [R1+0x3d8] ;  /* 0x0003d80001007983 */ /* 0x001ea20000300800 */
[----:B------:R-:W-:-:S05]  /*1b020*/  IADD3 R7, P6, R7, UR4, RZ ;  /* 0x0000000407077c10 */ /* 0x000fca000ffde0ff */
[----:B------:R-:W-:Y:S04]  /*1b030*/  STL [R1+0x3d4], R7 ;  /* 0x0003d40701007387 */ /* 0x000fe80000100800 */
[----:B--2---:R0:W-:Y:S04]  /*1b040*/  STL [R1+0xaa4], R0 ;  /* 0x000aa40001007387 */ /* 0x0041e80000100800 */
[----:B0-----:R-:W2:Y:S04]  /*1b050*/  LDL.LU R0, [R1+0x418] ;  /* 0x0004180001007983 */ /* 0x001ea80000300800 */
[----:B------:R-:W3:Y:S04]  /*1b060*/  LDL.LU R16, [R1+0x3dc] ;  /* 0x0003dc0001107983 */ /* 0x000ee80000300800 */
[----:B------:R-:W4:Y:S04]  /*1b070*/  LDL.LU R17, [R1+0x420] ;  /* 0x0004200001117983 */ /* 0x000f280000300800 */
[----:B------:R-:W5:Y:S04]  /*1b080*/  LDL.LU R18, [R1+0x3e0] ;  /* 0x0003e00001127983 */ /* 0x000f680000300800 */
[----:B------:R-:W3:Y:S04]  /*1b090*/  LDL.LU R19, [R1+0x424] ;  /* 0x0004240001137983 */ /* 0x000ee80000300800 */
        /* <DEDUP_REMOVED lines=10> */
[----:B------:R-:W3:Y:S01]  /*1b140*/  LDL.LU R14, [R1+0x3f8] ;  /* 0x0003f800010e7983 */ /* 0x000ee20000300800 */
[----:B------:R-:W-:-:S03]  /*1b150*/  ISETP.NE.U32.AND P0, PT, R11, RZ, PT ;  /* 0x000000ff0b00720c */ /* 0x000fc60003f05070 */
        /* <DEDUP_REMOVED lines=13> */
[----:B--2---:R-:W-:-:S05]  /*1b230*/  IADD3.X R0, R0, UR5, RZ, P1, !PT ;  /* 0x0000000500007c10 */ /* 0x004fca0008ffe4ff */
[----:B------:R0:W-:Y:S04]  /*1b240*/  STL [R1+0x418], R0 ;  /* 0x0004180001007387 */ /* 0x0001e80000100800 */
[----:B0-----:R-:W2:Y:S02]  /*1b250*/  LDL.LU R0, [R1+0xaa4] ;  /* 0x000aa40001007983 */ /* 0x001ea40000300800 */
[----:B--2---:R-:W-:-:S05]  /*1b260*/  IADD3 R0, P1, R0, UR4, RZ ;  /* 0x0000000400007c10 */ /* 0x004fca000ff3e0ff */
[----:B------:R0:W-:Y:S04]  /*1b270*/  STL [R1+0x3d8], R0 ;  /* 0x0003d80001007387 */ /* 0x0001e80000100800 */
[----:B0-----:R-:W2:Y:S01]  /*1b280*/  LDL.LU R0, [R1+0xaa0] ;  /* 0x000aa00001007983 */ /* 0x001ea20000300800 */
[----:B----4-:R-:W-:Y:S02]  /*1b290*/  IADD3.X R17, R17, UR5, RZ, P3, !PT ;  /* 0x0000000511117c10 */ /* 0x010fe40009ffe4ff */
[----:B-----5:R-:W-:Y:S02]  /*1b2a0*/  IADD3 R18, P3, R18, UR4, RZ ;  /* 0x0000000412127c10 */ /* 0x020fe4000ff7e0ff */
[----:B---3--:R-:W-:Y:S02]  /*1b2b0*/  IADD3.X R19, R19, UR5, RZ, P4, !PT ;  /* 0x0000000513137c10 */ /* 0x008fe4000a7fe4ff */
[----:B------:R-:W-:-:S02]  /*1b2c0*/  IADD3 R28, P4, R28, UR4, RZ ;  /* 0x000000041c1c7c10 */ /* 0x000fc4000ff9e0ff */
[----:B------:R-:W-:Y:S02]  /*1b2d0*/  IADD3.X R29, R29, UR5, RZ, P5, !PT ;  /* 0x000000051d1d7c10 */ /* 0x000fe4000affe4ff */
[----:B------:R-:W-:Y:S02]  /*1b2e0*/  IADD3 R26, P5, R26, UR4, RZ ;  /* 0x000000041a1a7c10 */ /* 0x000fe4000ffbe0ff */
[----:B------:R-:W-:Y:S02]  /*1b2f0*/  IADD3.X R27, R27, UR5, RZ, P6, !PT ;  /* 0x000000051b1b7c10 */ /* 0x000fe4000b7fe4ff */
[----:B------:R-:W-:Y:S02]  /*1b300*/  IADD3 R24, P6, R24, UR4, RZ ;  /* 0x0000000418187c10 */ /* 0x000fe4000ffde0ff */
[----:B------:R-:W-:Y:S02]  /*1b310*/  IADD3.X R25, R25, UR5, RZ, P1, !PT ;  /* 0x0000000519197c10 */ /* 0x000fe40008ffe4ff */
        /* <DEDUP_REMOVED lines=11> */
[----:B--2---:R-:W-:Y:S02]  /*1b3d0*/  IADD3.X R0, R0, UR5, RZ, P2, !PT ;  /* 0x0000000500007c10 */ /* 0x004fe400097fe4ff */
[----:B------:R-:W-:-:S03]  /*1b3e0*/  IADD3 R16, P2, R16, UR4, RZ ;  /* 0x0000000410107c10 */ /* 0x000fc6000ff5e0ff */
[----:B------:R0:W-:Y:S04]  /*1b3f0*/  STL [R1+0x41c], R0 ;  /* 0x00041c0001007387 */ /* 0x0001e80000100800 */
[----:B------:R-:W-:Y:S04]  /*1b400*/  STL [R1+0x3dc], R16 ;  /* 0x0003dc1001007387 */ /* 0x000fe80000100800 */
[----:B------:R-:W-:Y:S04]  /*1b410*/  STL [R1+0x420], R17 ;  /* 0x0004201101007387 */ /* 0x000fe80000100800 */
[----:B------:R-:W-:Y:S01]  /*1b420*/  STL [R1+0x3e0], R18 ;  /* 0x0003e01201007387 */ /* 0x000fe20000100800 */
[----:B------:R-:W-:-:S03]  /*1b430*/  IADD3.X R23, R23, UR5, RZ, P2, !PT ;  /* 0x0000000517177c10 */ /* 0x000fc600097fe4ff */
[----:B------:R-:W-:Y:S01]  /*1b440*/  STL [R1+0x424], R19 ;  /* 0x0004241301007387 */ /* 0x000fe20000100800 */
[----:B------:R-:W-:-:S03]  /*1b450*/  IADD3 R20, P2, R20, UR4, RZ ;  /* 0x0000000414147c10 */ /* 0x000fc6000ff5e0ff */
        /* <DEDUP_REMOVED lines=23> */
[----:B0-----:R-:W2:Y:S01]  /*1b5d0*/  LDL.LU R0, [R1+0x47c] ;  /* 0x00047c0001007983 */ /* 0x001ea20000300800 */
[----:B------:R-:W-:-:S02]  /*1b5e0*/  IADD3.X R5, R5, UR5, RZ, P3, !PT ;  /* 0x0000000505057c10 */ /* 0x000fc40009ffe4ff */
[----:B------:R-:W-:-:S03]  /*1b5f0*/  IADD3 R6, P3, R6, UR4, RZ ;  /* 0x0000000406067c10 */ /* 0x000fc6000ff7e0ff */
[----:B------:R-:W-:Y:S04]  /*1b600*/  STL [R1+0x450], R5 ;  /* 0x0004500501007387 */ /* 0x000fe80000100800 */
[----:B--2---:R0:W-:Y:S04]  /*1b610*/  STL [R1+0xa98], R0 ;  /* 0x000a980001007387 */ /* 0x0041e80000100800 */
[----:B------:R-:W-:Y:S04]  /*1b620*/  STL [R1+0x46c], R6 ;  /* 0x00046c0601007387 */ /* 0x000fe80000100800 */
[----:B0-----:R-:W2:Y:S01]  /*1b630*/  LDL.LU R0, [R1+0x458] ;  /* 0x0004580001007983 */ /* 0x001ea20000300800 */
[----:B------:R-:W-:-:S05]  /*1b640*/  IADD3.X R7, R7, UR5, RZ, P4, !PT ;  /* 0x0000000507077c10 */ /* 0x000fca000a7fe4ff */
[----:B------:R-:W-:Y:S04]  /*1b650*/  STL [R1+0x454], R7 ;  /* 0x0004540701007387 */ /* 0x000fe80000100800 */
        /* <DEDUP_REMOVED lines=30> */
[----:B--2---:R-:W-:-:S05]  /*1b840*/  IADD3 R0, P4, R0, UR4, RZ ;  /* 0x0000000400007c10 */ /* 0x004fca000ff9e0ff */
[----:B------:R0:W-:Y:S04]  /*1b850*/  STL [R1+0x474], R0 ;  /* 0x0004740001007387 */ /* 0x0001e80000100800 */
[----:B0-----:R-:W2:Y:S02]  /*1b860*/  LDL.LU R0, [R1+0xa9c] ;  /* 0x000a9c0001007983 */ /* 0x001ea40000300800 */
[----:B--2---:R-:W-:-:S05]  /*1b870*/  IADD3.X R0, R0, UR5, RZ, P5, !PT ;  /* 0x0000000500007c10 */ /* 0x004fca000affe4ff */
[----:B------:R0:W-:Y:S04]  /*1b880*/  STL [R1+0x458], R0 ;  /* 0x0004580001007387 */ /* 0x0001e80000100800 */
[----:B0-----:R-:W2:Y:S01]  /*1b890*/  LDL.LU R0, [R1+0xa98] ;  /* 0x000a980001007983 */ /* 0x001ea20000300800 */
[----:B---3--:R-:W-:Y:S02]  /*1b8a0*/  IADD3.X R16, R16, UR5, RZ, P6, !PT ;  /* 0x0000000510107c10 */ /* 0x008fe4000b7fe4ff */
[----:B----4-:R-:W-:Y:S02]  /*1b8b0*/  IADD3 R17, P6, R17, UR4, RZ ;  /* 0x0000000411117c10 */ /* 0x010fe4000ffde0ff */
[----:B-----5:R-:W-:Y:S02]  /*1b8c0*/  IADD3.X R18, R18, UR5, RZ, P1, !PT ;  /* 0x0000000512127c10 */ /* 0x020fe40008ffe4ff */
        /* <DEDUP_REMOVED lines=18> */
[----:B--2---:R-:W-:-:S05]  /*1b9f0*/  IADD3 R0, P5, R0, UR4, RZ ;  /* 0x0000000400007c10 */ /* 0x004fca000ffbe0ff */
[----:B------:R0:W-:Y:S04]  /*1ba00*/  STL [R1+0x47c], R0 ;  /* 0x00047c0001007387 */ /* 0x0001e80000100800 */
        /* <DEDUP_REMOVED lines=30> */
[----:B------:R-:W-:-:S02]  /*1bbf0*/  IADD3 R5, P6, R5, UR4, RZ ;  /* 0x0000000405057c10 */ /* 0x000fc4000ffde0ff */
[----:B------:R-:W-:-:S03]  /*1bc00*/  IADD3.X R6, R6, UR5, RZ, P1, !PT ;  /* 0x0000000506067c10 */ /* 0x000fc60008ffe4ff */
[----:B------:R-:W-:Y:S04]  /*1bc10*/  STL [R1+0x4e4], R5 ;  /* 0x0004e40501007387 */ /* 0x000fe80000100800 */
[----:B--2---:R0:W-:Y:S04]  /*1bc20*/  STL [R1+0xa90], R0 ;  /* 0x000a900001007387 */ /* 0x0041e80000100800 */
        /* <DEDUP_REMOVED lines=546> */
[----:B------:R-:W-:-:S02]  /*1de50*/  IADD3.X R4, R4, UR5, RZ, P4, !PT ;  /* 0x0000000504047c10 */ /* 0x000fc4000a7fe4ff */
[----:B------:R-:W-:Y:S02]  /*1de60*/  IADD3.X R7, R7, UR5, RZ, P1, !PT ;  /* 0x0000000507077c10 */ /* 0x000fe40008ffe4ff */
[----:B------:R-:W-:Y:S02]  /*1de70*/  IADD3.X R5, R5, UR5, RZ, P5, !PT ;  /* 0x0000000505057c10 */ /* 0x000fe4000affe4ff */
[----:B------:R-:W-:Y:S01]  /*1de80*/  IADD3.X R6, R6, UR5, RZ, P6, !PT ;  /* 0x0000000506067c10 */ /* 0x000fe2000b7fe4ff */
[----:B------:R-:W-:Y:S01]  /*1de90*/  UIADD3 UR10, UR10, -0x20, URZ ;  /* 0xffffffe00a0a7890 */ /* 0x000fe2000fffe03f */
[----:B--2---:R-:W-:-:S05]  /*1dea0*/  IADD3 R0, P2, R0, UR4, RZ ;  /* 0x0000000400007c10 */ /* 0x004fca000ff5e0ff */
[----:B------:R0:W-:Y:S04]  /*1deb0*/  STL [R1+0x764], R0 ;  /* 0x0007640001007387 */ /* 0x0001e80000100800 */
[----:B------:R0:W-:Y:S04]  /*1dec0*/  STL [R1+0x738], R16 ;  /* 0x0007381001007387 */ /* 0x0001e80000100800 */
[----:B------:R0:W-:Y:S01]  /*1ded0*/  STL [R1+0x76c], R17 ;  /* 0x00076c1101007387 */ /* 0x0001e20000100800 */
[----:B------:R-:W-:-:S03]  /*1dee0*/  IADD3.X R22, R22, UR5, RZ, P2, !PT ;  /* 0x0000000516167c10 */ /* 0x000fc600097fe4ff */
[----:B------:R0:W-:Y:S01]  /*1def0*/  STL [R1+0x740], R18 ;  /* 0x0007401201007387 */ /* 0x0001e20000100800 */
[----:B------:R-:W-:-:S03]  /*1df00*/  IADD3 R23, P2, R23, UR4, RZ ;  /* 0x0000000417177c10 */ /* 0x000fc6000ff5e0ff */
[----:B------:R0:W-:Y:S04]  /*1df10*/  STL [R1+0x774], R19 ;  /* 0x0007741301007387 */ /* 0x0001e80000100800 */
        /* <DEDUP_REMOVED lines=9> */
[----:B------:R0:W-:Y:S01]  /*1dfb0*/  STL [R1+0x79c], R21 ;  /* 0x00079c1501007387 */ /* 0x0001e20000100800 */
[----:B------:R-:W-:-:S03]  /*1dfc0*/  IADD3.X R2, R2, UR5, RZ, P2, !PT ;  /* 0x0000000502027c10 */ /* 0x000fc600097fe4ff */
        /* <DEDUP_REMOVED lines=14> */
[----:B------:R-:W-:Y:S05]  /*1e0b0*/  @P0 BRA `(.L_x_1) ;  /* 0xffffff3000000947 */ /* 0x000fea000383ffff */
.L_x_0:
[----:B0-----:R-:W2:Y:S01]  /*1e0c0*/  LDL.LU R24, [R1+0x11c] ;  /* 0x00011c0001187983 */ /* 0x001ea20000300800 */
[----:B------:R-:W-:Y:S01]  /*1e0d0*/  ULDC.64 UR12, c[0x0][0x228] ;  /* 0x00008a00000c7ab9 */ /* 0x000fe20000000a00 */
[----:B------:R-:W0:Y:S01]  /*1e0e0*/  S2UR UR5, SR_CgaCtaId ;  /* 0x00000000000579c3 */ /* 0x000e220000008800 */
[----:B------:R-:W-:Y:S01]  /*1e0f0*/  UMOV UR4, 0x400 ;  /* 0x0000040000047882 */ /* 0x000fe20000000000 */
[----:B------:R-:W-:-:S06]  /*1e100*/  ULDC UR10, c[0x0][0x22c] ;  /* 0x00008b00000a7ab9 */ /* 0x000fcc0000000800 */
[----:B------:R-:W-:Y:S06]  /*1e110*/  BAR.SYNC.DEFER_BLOCKING 0x0 ;  /* 0x0000000000007b1d */ /* 0x000fec0000010000 */
[----:B--2---:R2:W-:Y:S04]  /*1e120*/  STL [R1+0xb90], R24 ;  /* 0x000b901801007387 */ /* 0x0045e80000100800 */
[----:B--2---:R-:W2:Y:S04]  /*1e130*/  LDL.LU R24, [R1+0x110] ;  /* 0x0001100001187983 */ /* 0x004ea80000300800 */
[----:B--2---:R2:W-:Y:S04]  /*1e140*/  STL [R1+0xb94], R24 ;  /* 0x000b941801007387 */ /* 0x0045e80000100800 */
[----:B--2---:R-:W2:Y:S04]  /*1e150*/  LDL.LU R24, [R1+0xfc] ;  /* 0x0000fc0001187983 */ /* 0x004ea80000300800 */
[----:B--2---:R2:W-:Y:S04]  /*1e160*/  STL [R1+0xb9c], R24 ;  /* 0x000b9c1801007387 */ /* 0x0045e80000100800 */
[----:B--2---:R-:W2:Y:S04]  /*1e170*/  LDL.LU R24, [R1+0xf4] ;  /* 0x0000f40001187983 */ /* 0x004ea80000300800 */
[----:B------:R-:W3:Y:S04]  /*1e180*/  LDL.LU R21, [R1+0x134] ;  /* 0x0001340001157983 */ /* 0x000ee80000300800 */
[----:B---3--:R3:W-:Y:S04]  /*1e190*/  STL [R1+0xb8c], R21 ;  /* 0x000b8c1501007387 */ /* 0x0087e80000100800 */
[----:B---3--:R-:W3:Y:S04]  /*1e1a0*/  LDL.LU R21, [R1+0x118] ;  /* 0x0001180001157983 */ /* 0x008ee80000300800 */
[----:B---3--:R3:W-:Y:S04]  /*1e1b0*/  STL [R1+0xb98], R21 ;  /* 0x000b981501007387 */ /* 0x0087e80000100800 */
[----:B---3--:R-:W3:Y:S04]  /*1e1c0*/  LDL.LU R21, [R1+0xf8] ;  /* 0x0000f80001157983 */ /* 0x008ee80000300800 */
[----:B---3--:R3:W-:Y:S04]  /*1e1d0*/  STL [R1+0xba0], R21 ;  /* 0x000ba01501007387 */ /* 0x0087e80000100800 */
[----:B---3--:R-:W2:Y:S04]  /*1e1e0*/  LDL.LU R21, [R1+0xf0] ;  /* 0x0000f00001157983 */ /* 0x008ea80000300800 */
[----:B------:R-:W3:Y:S04]  /*1e1f0*/  LDL.LU R20, [R1+0x13c] ;  /* 0x00013c0001147983 */ /* 0x000ee80000300800 */
[----:B------:R-:W4:Y:S04]  /*1e200*/  LDL.LU R29, [R1+0x160] ;  /* 0x00016000011d7983 */ /* 0x000f280000300800 */
        /* <DEDUP_REMOVED lines=12> */
[----:B-1----:R-:W5:Y:S04]  /*1e2d0*/  LDL.LU R11, [R1+0x1a4] ;  /* 0x0001a400010b7983 */ /* 0x002f680000300800 */
        /* <DEDUP_REMOVED lines=10> */
[----:B------:R1:W-:Y:S04]  /*1e380*/  STL [R1+0xaf8], R15 ;  /* 0x000af80f01007387 */ /* 0x0003e80000100800 */
[----:B-1----:R-:W3:Y:S04]  /*1e390*/  LDL.LU R15, [R1+0x114] ;  /* 0x00011400010f7983 */ /* 0x002ee80000300800 */
[----:B------:R1:W-:Y:S04]  /*1e3a0*/  STL [R1+0xaf4], R18 ;  /* 0x000af41201007387 */ /* 0x0003e80000100800 */
[----:B-1----:R-:W4:Y:S01]  /*1e3b0*/  LDL.LU R18, [R1+0x138] ;  /* 0x0001380001127983 */ /* 0x002f220000300800 */
[----:B--2---:R-:W-:-:S03]  /*1e3c0*/  F2FP.SATFINITE.E4M3.F32.PACK_AB_MERGE_C R24, R24, R21, RZ ;  /* 0x000000151818723e */ /* 0x004fc600048070ff */
[----:B------:R-:W2:Y:S04]  /*1e3d0*/  LDL.LU R21, [R1+0xba0] ;  /* 0x000ba00001157983 */ /* 0x000ea80000300800 */
[----:B------:R1:W-:Y:S04]  /*1e3e0*/  STL [R1+0x14], R24 ;  /* 0x0000141801007387 */ /* 0x0003e80000100800 */
[----:B-1----:R-:W2:Y:S02]  /*1e3f0*/  LDL.LU R24, [R1+0xb9c] ;  /* 0x000b9c0001187983 */ /* 0x002ea40000300800 */
[----:B--2---:R-:W-:-:S02]  /*1e400*/  F2FP.SATFINITE.E4M3.F32.PACK_AB_MERGE_C R24, R24, R21, RZ ;  /* 0x000000151818723e */ /* 0x004fc400048070ff */
[----:B------:R-:W2:Y:S04]  /*1e410*/  LDL.LU R21, [R1+0xb98] ;  /* 0x000b980001157983 */ /* 0x000ea80000300800 */
[----:B------:R1:W-:Y:S04]  /*1e420*/  STL [R1+0x10], R24 ;  /* 0x0000101801007387 */ /* 0x0003e80000100800 */
[----:B-1----:R-:W3:Y:S02]  /*1e430*/  LDL.LU R24, [R1+0xb94] ;  /* 0x000b940001187983 */ /* 0x002ee40000300800 */
[----:B---3--:R-:W-:-:S02]  /*1e440*/  F2FP.SATFINITE.E4M3.F32.PACK_AB_MERGE_C R15, R15, R24, RZ ;  /* 0x000000180f0f723e */ /* 0x008fc400048070ff */
[----:B------:R-:W2:Y:S04]  /*1e450*/  LDL.LU R24, [R1+0xb90] ;  /* 0x000b900001187983 */ /* 0x000ea80000300800 */
[----:B------:R1:W-:Y:S04]  /*1e460*/  STL [R1+0xafc], R15 ;  /* 0x000afc0f01007387 */ /* 0x0003e80000100800 */
[----:B-1----:R-:W3:Y:S01]  /*1e470*/  LDL.LU R15, [R1+0x130] ;  /* 0x00013000010f7983 */ /* 0x002ee20000300800 */
[----:B--2---:R-:W-:-:S03]  /*1e480*/  F2FP.SATFINITE.E4M3.F32.PACK_AB_MERGE_C R24, R24, R21, RZ ;  /* 0x000000151818723e */ /* 0x004fc600048070ff */
[----:B------:R-:W3:Y:S01]  /*1e490*/  LDL.LU R21, [R1+0xb8c] ;  /* 0x000b8c0001157983 */ /* 0x000ee20000300800 */
[----:B----4-:R-:W-:Y:S02]  /*1e4a0*/  F2FP.SATFINITE.E4M3.F32.PACK_AB_MERGE_C R20, R20, R18, RZ ;  /* 0x000000121414723e */ /* 0x010fe400048070ff */
[----:B------:R-:W-:Y:S01]  /*1e4b0*/  F2FP.SATFINITE.E4M3.F32.PACK_AB_MERGE_C R18, R28, R29, RZ ;  /* 0x0000001d1c12723e */ /* 0x000fe200048070ff */
[----:B------:R-:W-:Y:S01]  /*1e4c0*/  STL [R1+0xb00], R24 ;  /* 0x000b001801007387 */ /* 0x000fe20000100800 */
[----:B-----5:R-:W-:Y:S02]  /*1e4d0*/  F2FP.SATFINITE.E4M3.F32.PACK_AB_MERGE_C R13, R13, R14, RZ ;  /* 0x0000000e0d0d723e */ /* 0x020fe400048070ff */
[----:B------:R-:W-:Y:S02]  /*1e4e0*/  F2FP.SATFINITE.E4M3.F32.PACK_AB_MERGE_C R11, R11, R12, RZ ;  /* 0x0000000c0b0b723e */ /* 0x000fe400048070ff */
[----:B------:R-:W-:Y:S02]  /*1e4f0*/  F2FP.SATFINITE.E4M3.F32.PACK_AB_MERGE_C R9, R9, R10, RZ ;  /* 0x0000000a0909723e */ /* 0x000fe400048070ff */
[----:B------:R-:W-:-:S02]  /*1e500*/  F2FP.SATFINITE.E4M3.F32.PACK_AB_MERGE_C R7, R7, R8, RZ ;  /* 0x000000080707723e */ /* 0x000fc400048070ff */
[----:B------:R-:W-:Y:S02]  /*1e510*/  F2FP.SATFINITE.E4M3.F32.PACK_AB_MERGE_C R5, R5, R6, RZ ;  /* 0x000000060505723e */ /* 0x000fe400048070ff */
[----:B------:R-:W-:Y:S02]  /*1e520*/  F2FP.SATFINITE.E4M3.F32.PACK_AB_MERGE_C R3, R3, R4, RZ ;  /* 0x000000040303723e */ /* 0x000fe400048070ff */
[----:B------:R-:W-:Y:S02]  /*1e530*/  F2FP.SATFINITE.E4M3.F32.PACK_AB_MERGE_C R0, R0, R2, RZ ;  /* 0x000000020000723e */ /* 0x000fe400048070ff */
[----:B---3--:R-:W-:Y:S02]  /*1e540*/  F2FP.SATFINITE.E4M3.F32.PACK_AB_MERGE_C R21, R21, R15, RZ ;  /* 0x0000000f1515723e */ /* 0x008fe400048070ff */
[----:B------:R-:W-:-:S03]  /*1e550*/  F2FP.SATFINITE.E4M3.F32.PACK_AB_MERGE_C R15, R26, R27, RZ ;  /* 0x0000001b1a0f723e */ /* 0x000fc600048070ff */
[----:B------:R-:W-:Y:S04]  /*1e560*/  STL [R1+0xb04], R21 ;  /* 0x000b041501007387 */ /* 0x000fe80000100800 */
[----:B------:R1:W-:Y:S04]  /*1e570*/  STL [R1+0xb08], R20 ;  /* 0x000b081401007387 */ /* 0x0003e80000100800 */
[----:B------:R2:W-:Y:S04]  /*1e580*/  STL [R1+0x118], R18 ;  /* 0x0001181201007387 */ /* 0x0005e80000100800 */
[----:B------:R3:W-:Y:S01]  /*1e590*/  STL [R1+0x130], R15 ;  /* 0x0001300f01007387 */ /* 0x0007e20000100800 */
[----:B-1----:R-:W-:-:S02]  /*1e5a0*/  F2FP.SATFINITE.E4M3.F32.PACK_AB_MERGE_C R20, R23, R25, RZ ;  /* 0x000000191714723e */ /* 0x002fc400048070ff */
[----:B--2---:R-:W-:-:S03]  /*1e5b0*/  F2FP.SATFINITE.E4M3.F32.PACK_AB_MERGE_C R18, R19, R22, RZ ;  /* 0x000000161312723e */ /* 0x004fc600048070ff */
[----:B------:R1:W-:Y:S01]  /*1e5c0*/  STL [R1+0xc], R20 ;  /* 0x00000c1401007387 */ /* 0x0003e20000100800 */
[----:B---3--:R-:W-:-:S03]  /*1e5d0*/  F2FP.SATFINITE.E4M3.F32.PACK_AB_MERGE_C R15, R16, R17, RZ ;  /* 0x00000011100f723e */ /* 0x008fc600048070ff */
[----:B------:R-:W-:Y:S04]  /*1e5e0*/  STL [R1+0x60], R18 ;  /* 0x0000601201007387 */ /* 0x000fe80000100800 */
[----:B------:R-:W-:Y:S04]  /*1e5f0*/  STL [R1+0x8], R15 ;  /* 0x0000080f01007387 */ /* 0x000fe80000100800 */
[----:B------:R-:W-:Y:S04]  /*1e600*/  STL [R1+0x50], R13 ;  /* 0x0000500d01007387 */ /* 0x000fe80000100800 */
[----:B------:R-:W-:Y:S04]  /*1e610*/  STL [R1], R11 ;  /* 0x0000000b01007387 */ /* 0x000fe80000100800 */
[----:B------:R-:W-:Y:S04]  /*1e620*/  STL [R1+0x40], R9 ;  /* 0x0000400901007387 */ /* 0x000fe80000100800 */
[----:B------:R-:W-:Y:S04]  /*1e630*/  STL [R1+0x114], R7 ;  /* 0x0001140701007387 */ /* 0x000fe80000100800 */
[----:B------:R-:W-:Y:S04]  /*1e640*/  STL [R1+0x110], R5 ;  /* 0x0001100501007387 */ /* 0x000fe80000100800 */
[----:B-1----:R-:W2:Y:S04]  /*1e650*/  LDL.LU R20, [R1+0x2ac] ;  /* 0x0002ac0001147983 */ /* 0x002ea80000300800 */
[----:B------:R-:W-:Y:S04]  /*1e660*/  STL [R1+0x30], R3 ;  /* 0x0000300301007387 */ /* 0x000fe80000100800 */
[----:B--2---:R1:W-:Y:S04]  /*1e670*/  STL [R1+0xb44], R20 ;  /* 0x000b441401007387 */ /* 0x0043e80000100800 */
[----:B------:R-:W-:Y:S04]  /*1e680*/  STL [R1+0x5c], R0 ;  /* 0x00005c0001007387 */ /* 0x000fe80000100800 */
[----:B-1----:R-:W2:Y:S04]  /*1e690*/  LDL.LU R20, [R1+0x2a4] ;  /* 0x0002a40001147983 */ /* 0x002ea80000300800 */
[----:B--2---:R1:W-:Y:S04]  /*1e6a0*/  STL [R1+0xb4c], R20 ;  /* 0x000b4c1401007387 */ /* 0x0043e80000100800 */
        /* <DEDUP_REMOVED lines=15> */
[----:B------:R-:W3:Y:S04]  /*1e7a0*/  LDL.LU R21, [R1+0x290] ;  /* 0x0002900001157983 */ /* 0x000ee80000300800 */
[----:B---3--:R1:W-:Y:S04]  /*1e7b0*/  STL [R1+0xb40], R21 ;  /* 0x000b401501007387 */ /* 0x0083e80000100800 */
[----:B-1----:R-:W3:Y:S04]  /*1e7c0*/  LDL.LU R21, [R1+0x2a8] ;  /* 0x0002a80001157983 */ /* 0x002ee80000300800 */
        /* <DEDUP_REMOVED lines=17> */
[----:B-1----:R-:W2:Y:S04]  /*1e8e0*/  LDL.LU R21, [R1+0x200] ;  /* 0x0002000001157983 */ /* 0x002ea80000300800 */
[----:B------:R-:W3:Y:S04]  /*1e8f0*/  LDL.LU R24, [R1+0x294] ;  /* 0x0002940001187983 */ /* 0x000ee80000300800 */
[----:B------:R-:W4:Y:S04]  /*1e900*/  LDL.LU R15, [R1+0x298] ;  /* 0x00029800010f7983 */ /* 0x000f280000300800 */
[----:B------:R-:W4:Y:S04]  /*1e910*/  LDL.LU R18, [R1+0x29c] ;  /* 0x00029c0001127983 */ /* 0x000f280000300800 */
[----:B------:R-:W5:Y:S04]  /*1e920*/  LDL.LU R29, [R1+0x270] ;  /* 0x00027000011d7983 */ /* 0x000f680000300800 */
        /* <DEDUP_REMOVED lines=22> */
[----:B------:R-:W3:Y:S01]  /*1ea90*/  LDL.LU R0, [R1+0x1fc] ;  /* 0x0001fc0001007983 */ /* 0x000ee20000300800 */
[----:B--2---:R-:W-:-:S03]  /*1eaa0*/  F2FP.SATFINITE.E4M3.F32.PACK_AB_MERGE_C R20, R20, R21, RZ ;  /* 0x000000151414723e */ /* 0x004fc600048070ff */
[----:B------:R-:W2:Y:S04]  /*1eab0*/  LDL.LU R21, [R1+0xb88] ;  /* 0x000b880001157983 */ /* 0x000ea80000300800 */
[----:B------:R1:W-:Y:S04]  /*1eac0*/  STL [R1+0x28], R20 ;  /* 0x0000281401007387 */ /* 0x0003e80000100800 */
[----:B-1----:R-:W2:Y:S02]  /*1ead0*/  LDL.LU R20, [R1+0xb84] ;  /* 0x000b840001147983 */ /* 0x002ea40000300800 */
[----:B--2---:R-:W-:-:S02]  /*1eae0*/  F2FP.SATFINITE.E4M3.F32.PACK_AB_MERGE_C R20, R20, R21, RZ ;  /* 0x000000151414723e */ /* 0x004fc400048070ff */
        /* <DEDUP_REMOVED lines=32> */
[----:B------:R-:W2:Y:S01]  /*1ecf0*/  LDL.LU R21, [R1+0xb40] ;  /* 0x000b400001157983 */ /* 0x000ea20000300800 */
[----:B----4-:R-:W-:Y:S02]  /*1ed00*/  F2FP.SATFINITE.E4M3.F32.PACK_AB_MERGE_C R7, R7, R8, RZ ;  /* 0x000000080707723e */ /* 0x010fe400048070ff */
[----:B-----5:R-:W-:Y:S01]  /*1ed10*/  F2FP.SATFINITE.E4M3.F32.PACK_AB_MERGE_C R5, R5, R6, RZ ;  /* 0x000000060505723e */ /* 0x020fe200048070ff */
[----:B------:R1:W-:Y:S02]  /*1ed20*/  STL [R1+0x38], R20 ;  /* 0x0000381401007387 */ /* 0x0003e40000100800 */
[----:B-1----:R-:W-:Y:S02]  /*1ed30*/  F2FP.SATFINITE.E4M3.F32.PACK_AB_MERGE_C R20, R18, R15, RZ ;  /* 0x0000000f1214723e */ /* 0x002fe400048070ff */
[----:B------:R-:W-:Y:S02]  /*1ed40*/  F2FP.SATFINITE.E4M3.F32.PACK_AB_MERGE_C R18, R28, R29, RZ ;  /* 0x0000001d1c12723e */ /* 0x000fe400048070ff */
[----:B---3--:R-:W-:-:S02]  /*1ed50*/  F2FP.SATFINITE.E4M3.F32.PACK_AB_MERGE_C R29, R23, R25, RZ ;  /* 0x00000019171d723e */ /* 0x008fc400048070ff */
[----:B------:R-:W-:Y:S02]  /*1ed60*/  F2FP.SATFINITE.E4M3.F32.PACK_AB_MERGE_C R15, R26, R27, RZ ;  /* 0x0000001b1a0f723e */ /* 0x000fe400048070ff */
[----:B------:R-:W-:Y:S02]  /*1ed70*/  F2FP.SATFINITE.E4M3.F32.PACK_AB_MERGE_C R28, R19, R22, RZ ;  /* 0x00000016131c723e */ /* 0x000fe400048070ff */
[----:B------:R-:W-:Y:S02]  /*1ed80*/  F2FP.SATFINITE.E4M3.F32.PACK_AB_MERGE_C R27, R16, R17, RZ ;  /* 0x00000011101b723e */ /* 0x000fe400048070ff */
[----:B------:R-:W-:Y:S02]  /*1ed90*/  F2FP.SATFINITE.E4M3.F32.PACK_AB_MERGE_C R26, R13, R14, RZ ;  /* 0x0000000e0d1a723e */ /* 0x000fe400048070ff */
[----:B------:R-:W-:Y:S02]  /*1eda0*/  F2FP.SATFINITE.E4M3.F32.PACK_AB_MERGE_C R14, R11, R12, RZ ;  /* 0x0000000c0b0e723e */ /* 0x000fe400048070ff */
[----:B------:R-:W-:-:S02]  /*1edb0*/  F2FP.SATFINITE.E4M3.F32.PACK_AB_MERGE_C R13, R9, R10, RZ ;  /* 0x0000000a090d723e */ /* 0x000fc400048070ff */
[----:B------:R-:W-:Y:S02]  /*1edc0*/  F2FP.SATFINITE.E4M3.F32.PACK_AB_MERGE_C R25, R3, R4, RZ ;  /* 0x000000040319723e */ /* 0x000fe400048070ff */
[----:B------:R-:W-:Y:S02]  /*1edd0*/  F2FP.SATFINITE.E4M3.F32.PACK_AB_MERGE_C R23, R0, R2, RZ ;  /* 0x000000020017723e */ /* 0x000fe400048070ff */
[----:B--2---:R-:W-:-:S05]  /*1ede0*/  F2FP.SATFINITE.E4M3.F32.PACK_AB_MERGE_C R21, R24, R21, RZ ;  /* 0x000000151815723e */ /* 0x004fca00048070ff */
        /* <DEDUP_REMOVED lines=13> */
[----:B------:R-:W2:Y:S04]  /*1eec0*/  LDL.LU R22, [R1+0x1d0] ;  /* 0x0001d00001167983 */ /* 0x000ea80000300800 */
[----:B------:R-:W2:Y:S04]  /*1eed0*/  LDL.LU R16, [R1+0x1d4] ;  /* 0x0001d40001107983 */ /* 0x000ea80000300800 */
[----:B------:R-:W3:Y:S04]  /*1eee0*/  LDL.LU R19, [R1+0x1d8] ;  /* 0x0001d80001137983 */ /* 0x000ee80000300800 */
[----:B------:R-:W3:Y:S04]  /*1eef0*/  LDL.LU R12, [R1+0x1dc] ;  /* 0x0001dc00010c7983 */ /* 0x000ee80000300800 */
[----:B------:R-:W4:Y:S04]  /*1ef00*/  LDL.LU R17, [R1+0x1b4] ;  /* 0x0001b40001117983 */ /* 0x000f280000300800 */
[----:B-1----:R-:W5:Y:S04]  /*1ef10*/  LDL.LU R5, [R1+0x1bc] ;  /* 0x0001bc0001057983 */ /* 0x002f680000300800 */
[----:B-----5:R1:W-:Y:S04]  /*1ef20*/  STL [R1+0xb3c], R5 ;  /* 0x000b3c0501007387 */ /* 0x0203e80000100800 */
[----:B-1----:R-:W4:Y:S04]  /*1ef30*/  LDL.LU R5, [R1+0x1b0] ;  /* 0x0001b00001057983 */ /* 0x002f280000300800 */
[----:B------:R-:W5:Y:S04]  /*1ef40*/  LDL.LU R27, [R1+0x170] ;  /* 0x00017000011b7983 */ /* 0x000f680000300800 */
[----:B-----5:R1:W-:Y:S04]  /*1ef50*/  STL [R1+0xb28], R27 ;  /* 0x000b281b01007387 */ /* 0x0203e80000100800 */
[----:B-1----:R-:W5:Y:S04]  /*1ef60*/  LDL.LU R27, [R1+0x19c] ;  /* 0x00019c00011b7983 */ /* 0x002f680000300800 */
[----:B-----5:R1:W-:Y:S04]  /*1ef70*/  STL [R1+0xb30], R27 ;  /* 0x000b301b01007387 */ /* 0x0203e80000100800 */
[----:B-1----:R-:W5:Y:S04]  /*1ef80*/  LDL.LU R27, [R1+0x194] ;  /* 0x00019400011b7983 */ /* 0x002f680000300800 */
[----:B-----5:R1:W-:Y:S04]  /*1ef90*/  STL [R1+0xb38], R27 ;  /* 0x000b381b01007387 */ /* 0x0203e80000100800 */
[----:B-1----:R-:W5:Y:S04]  /*1efa0*/  LDL.LU R27, [R1+0x1b8] ;  /* 0x0001b800011b7983 */ /* 0x002f680000300800 */
[----:B------:R-:W2:Y:S04]  /*1efb0*/  LDL.LU R3, [R1+0x174] ;  /* 0x0001740001037983 */ /* 0x000ea80000300800 */
[----:B--2---:R1:W-:Y:S04]  /*1efc0*/  STL [R1+0xb2c], R3 ;  /* 0x000b2c0301007387 */ /* 0x0043e80000100800 */
[----:B-1----:R-:W2:Y:S04]  /*1efd0*/  LDL.LU R3, [R1+0x198] ;  /* 0x0001980001037983 */ /* 0x002ea80000300800 */
[----:B--2---:R1:W-:Y:S04]  /*1efe0*/  STL [R1+0xb34], R3 ;  /* 0x000b340301007387 */ /* 0x0043e80000100800 */
[----:B-1----:R-:W2:Y:S04]  /*1eff0*/  LDL.LU R3, [R1+0x190] ;  /* 0x0001900001037983 */ /* 0x002ea80000300800 */
[----:B------:R-:W2:Y:S04]  /*1f000*/  LDL.LU R28, [R1+0x178] ;  /* 0x00017800011c7983 */ /* 0x000ea80000300800 */
[----:B------:R-:W2:Y:S04]  /*1f010*/  LDL.LU R0, [R1+0x17c] ;  /* 0x00017c0001007983 */ /* 0x000ea80000300800 */
[----:B------:R-:W2:Y:S04]  /*1f020*/  LDL.LU R2, [R1+0x144] ;  /* 0x0001440001027983 */ /* 0x000ea80000300800 */
[----:B------:R-:W3:Y:S04]  /*1f030*/  LDL.LU R4, [R1+0x14c] ;  /* 0x00014c0001047983 */ /* 0x000ee80000300800 */
[----:B---3--:R1:W-:Y:S04]  /*1f040*/  STL [R1+0xb24], R4 ;  /* 0x000b240401007387 */ /* 0x0083e80000100800 */
[----:B-1----:R-:W3:Y:S04]  /*1f050*/  LDL.LU R4, [R1+0x140] ;  /* 0x0001400001047983 */ /* 0x002ee80000300800 */
[----:B------:R-:W4:Y:S04]  /*1f060*/  LDL.LU R6, [R1+0x124] ;  /* 0x0001240001067983 */ /* 0x000f280000300800 */
[----:B----4-:R1:W-:Y:S04]  /*1f070*/  STL [R1+0xb20], R6 ;  /* 0x000b200601007387 */ /* 0x0103e80000100800 */
[----:B-1----:R-:W4:Y:S04]  /*1f080*/  LDL.LU R6, [R1+0x148] ;  /* 0x0001480001067983 */ /* 0x002f280000300800 */
[----:B------:R-:W5:Y:S04]  /*1f090*/  LDL.LU R7, [R1+0x12c] ;  /* 0x00012c0001077983 */ /* 0x000f680000300800 */
[----:B-----5:R1:W-:Y:S04]  /*1f0a0*/  STL [R1+0xb1c], R7 ;  /* 0x000b1c0701007387 */ /* 0x0203e80000100800 */
[----:B-1----:R-:W5:Y:S04]  /*1f0b0*/  LDL.LU R7, [R1+0x120] ;  /* 0x0001200001077983 */ /* 0x002f680000300800 */
[----:B------:R-:W2:Y:S04]  /*1f0c0*/  LDL.LU R13, [R1+0x104] ;  /* 0x00010400010d7983 */ /* 0x000ea80000300800 */
[----:B--2---:R1:W-:Y:S04]  /*1f0d0*/  STL [R1+0xb18], R13 ;  /* 0x000b180d01007387 */ /* 0x0043e80000100800 */
[----:B-1----:R-:W2:Y:S04]  /*1f0e0*/  LDL.LU R13, [R1+0x128] ;  /* 0x00012800010d7983 */ /* 0x002ea80000300800 */
[----:B------:R-:W3:Y:S01]  /*1f0f0*/  LDL.LU R14, [R1+0x108] ;  /* 0x00010800010e7983 */ /* 0x000ee20000300800 */
[----:B------:R-:W-:-:S02]  /*1f100*/  F2FP.SATFINITE.E4M3.F32.PACK_AB_MERGE_C R16, R16, R22, RZ ;  /* 0x000000161010723e */ /* 0x000fc400048070ff */
[----:B------:R-:W-:Y:S02]  /*1f110*/  F2FP.SATFINITE.E4M3.F32.PACK_AB_MERGE_C R19, R12, R19, RZ ;  /* 0x000000130c13723e */ /* 0x000fe400048070ff */
[----:B------:R-:W-:Y:S01]  /*1f120*/  F2FP.SATFINITE.E4M3.F32.PACK_AB_MERGE_C R17, R17, R5, RZ ;  /* 0x000000051111723e */ /* 0x000fe200048070ff */
[----:B---3--:R1:W-:Y:S04]  /*1f130*/  STL [R1+0xb14], R14 ;  /* 0x000b140e01007387 */ /* 0x0083e80000100800 */
[----:B-1----:R-:W3:Y:S04]  /*1f140*/  LDL.LU R14, [R1+0x100] ;  /* 0x00010000010e7983 */ /* 0x002ee80000300800 */
[----:B------:R-:W3:Y:S04]  /*1f150*/  LDL.LU R20, [R1+0x10c] ;  /* 0x00010c0001147983 */ /* 0x000ee80000300800 */
[----:B------:R-:W3:Y:S04]  /*1f160*/  LDL.LU R21, [R1+0xe0] ;  /* 0x0000e00001157983 */ /* 0x000ee80000300800 */
[----:B------:R-:W3:Y:S04]  /*1f170*/  LDL.LU R8, [R1+0xe4] ;  /* 0x0000e40001087983 */ /* 0x000ee80000300800 */
[----:B------:R-:W3:Y:S04]  /*1f180*/  LDL.LU R9, [R1+0xec] ;  /* 0x0000ec0001097983 */ /* 0x000ee80000300800 */
[----:B------:R-:W3:Y:S04]  /*1f190*/  LDL.LU R10, [R1+0xd4] ;  /* 0x0000d400010a7983 */ /* 0x000ee80000300800 */
[----:B------:R-:W3:Y:S04]  /*1f1a0*/  LDL.LU R25, [R1+0xd8] ;  /* 0x0000d80001197983 */ /* 0x000ee80000300800 */
[----:B------:R-:W3:Y:S04]  /*1f1b0*/  LDL.LU R11, [R1+0xdc] ;  /* 0x0000dc00010b7983 */ /* 0x000ee80000300800 */
[----:B------:R1:W-:Y:S04]  /*1f1c0*/  STL [R1+0xadc], R23 ;  /* 0x000adc1701007387 */ /* 0x0003e80000100800 */
[----:B-1----:R-:W3:Y:S04]  /*1f1d0*/  LDL.LU R23, [R1+0xd0] ;  /* 0x0000d00001177983 */ /* 0x002ee80000300800 */
[----:B------:R1:W-:Y:S04]  /*1f1e0*/  STL [R1+0xae0], R16 ;  /* 0x000ae01001007387 */ /* 0x0003e80000100800 */
        /* <DEDUP_REMOVED lines=8> */
[----:B------:R-:W4:Y:S02]  /*1f270*/  LDL.LU R5, [R1+0xb3c] ;  /* 0x000b3c0001057983 */ /* 0x000f240000300800 */
[----:B----4-:R-:W-:-:S02]  /*1f280*/  F2FP.SATFINITE.E4M3.F32.PACK_AB_MERGE_C R5, R5, R27, RZ ;  /* 0x0000001b0505723e */ /* 0x010fc400048070ff */
[----:B------:R-:W4:Y:S02]  /*1f290*/  LDL.LU R27, [R1+0xb38] ;  /* 0x000b3800011b7983 */ /* 0x000f240000300800 */
[----:B----4-:R-:W-:Y:S02]  /*1f2a0*/  F2FP.SATFINITE.E4M3.F32.PACK_AB_MERGE_C R27, R27, R3, RZ ;  /* 0x000000031b1b723e */ /* 0x010fe400048070ff */
[----:B------:R-:W4:Y:S04]  /*1f2b0*/  LDL.LU R3, [R1+0xb34] ;  /* 0x000b340001037983 */ /* 0x000f280000300800 */
[----:B------:R1:W-:Y:S04]  /*1f2c0*/  STL [R1+0xa8], R27 ;  /* 0x0000a81b01007387 */ /* 0x0003e80000100800 */
[----:B-1----:R-:W4:Y:S02]  /*1f2d0*/  LDL.LU R27, [R1+0xb30] ;  /* 0x000b3000011b7983 */ /* 0x002f240000300800 */
[----:B----4-:R-:W-:-:S02]  /*1f2e0*/  F2FP.SATFINITE.E4M3.F32.PACK_AB_MERGE_C R27, R27, R3, RZ ;  /* 0x000000031b1b723e */ /* 0x010fc400048070ff */
[----:B------:R-:W4:Y:S04]  /*1f2f0*/  LDL.LU R3, [R1+0xb2c] ;  /* 0x000b2c0001037983 */ /* 0x000f280000300800 */
[----:B------:R1:W-:Y:S04]  /*1f300*/  STL [R1+0xac], R27 ;  /* 0x0000ac1b01007387 */ /* 0x0003e80000100800 */
[----:B-1----:R-:W4:Y:S01]  /*1f310*/  LDL.LU R27, [R1+0xb28] ;  /* 0x000b2800011b7983 */ /* 0x002f220000300800 */
[----:B------:R-:W-:Y:S02]  /*1f320*/  F2FP.SATFINITE.E4M3.F32.PACK_AB_MERGE_C R0, R0, R28, RZ ;  /* 0x0000001c0000723e */ /* 0x000fe400048070ff */
[----:B------:R-:W-:-:S02]  /*1f330*/  F2FP.SATFINITE.E4M3.F32.PACK_AB_MERGE_C R2, R2, R4, RZ ;  /* 0x000000040202723e */ /* 0x000fc400048070ff */
[----:B----4-:R-:W-:-:S05]  /*1f340*/  F2FP.SATFINITE.E4M3.F32.PACK_AB_MERGE_C R3, R3, R27, RZ ;  /* 0x0000001b0303723e */ /* 0x010fca00048070ff */
[----:B------:R1:W-:Y:S04]  /*1f350*/  STL [R1+0xad4], R3 ;  /* 0x000ad40301007387 */ /* 0x0003e80000100800 */
[----:B-1----:R-:W4:Y:S04]  /*1f360*/  LDL.LU R3, [R1+0xc8] ;  /* 0x0000c80001037983 */ /* 0x002f280000300800 */
[----:B------:R-:W4:Y:S04]  /*1f370*/  LDL.LU R27, [R1+0x14] ;  /* 0x00001400011b7983 */ /* 0x000f280000300800 */
[----:B------:R-:W4:Y:S04]  /*1f380*/  LDL.LU R28, [R1+0x10] ;  /* 0x00001000011c7983 */ /* 0x000f280000300800 */
[----:B------:R-:W5:Y:S02]  /*1f390*/  LDL.LU R4, [R1+0xb24] ;  /* 0x000b240001047983 */ /* 0x000f640000300800 */
[----:B-----5:R-:W-:-:S02]  /*1f3a0*/  F2FP.SATFINITE.E4M3.F32.PACK_AB_MERGE_C R4, R4, R6, RZ ;  /* 0x000000060404723e */ /* 0x020fc400048070ff */
[----:B------:R-:W5:Y:S02]  /*1f3b0*/  LDL.LU R6, [R1+0xb20] ;  /* 0x000b200001067983 */ /* 0x000f640000300800 */
[----:B-----5:R-:W-:Y:S02]  /*1f3c0*/  F2FP.SATFINITE.E4M3.F32.PACK_AB_MERGE_C R6, R6, R7, RZ ;  /* 0x000000070606723e */ /* 0x020fe400048070ff */
[----:B------:R-:W2:Y:S02]  /*1f3d0*/  LDL.LU R7, [R1+0xb1c] ;  /* 0x000b1c0001077983 */ /* 0x000ea40000300800 */
[----:B--2---:R-:W-:Y:S02]  /*1f3e0*/  F2FP.SATFINITE.E4M3.F32.PACK_AB_MERGE_C R7, R7, R13, RZ ;  /* 0x0000000d0707723e */ /* 0x004fe400048070ff */
[----:B------:R-:W3:Y:S02]  /*1f3f0*/  LDL.LU R13, [R1+0xb18] ;  /* 0x000b1800010d7983 */ /* 0x000ee40000300800 */
[----:B---3--:R-:W-:-:S02]  /*1f400*/  F2FP.SATFINITE.E4M3.F32.PACK_AB_MERGE_C R13, R13, R14, RZ ;  /* 0x0000000e0d0d723e */ /* 0x008fc400048070ff */
[----:B------:R-:W2:Y:S01]  /*1f410*/  LDL.LU R14, [R1+0xb14] ;  /* 0x000b1400010e7983 */ /* 0x000ea20000300800 */
[----:B------:R-:W-:-:S03]  /*1f420*/  F2FP.SATFINITE.E4M3.F32.PACK_AB_MERGE_C R8, R8, R21, RZ ;  /* 0x000000150808723e */ /* 0x000fc600048070ff */
[----:B------:R1:W-:Y:S01]  /*1f430*/  STL [R1+0xf8], R13 ;  /* 0x0000f80d01007387 */ /* 0x0003e20000100800 */
[----:B------:R-:W-:Y:S02]  /*1f440*/  F2FP.SATFINITE.E4M3.F32.PACK_AB_MERGE_C R9, R9, R16, RZ ;  /* 0x000000100909723e */ /* 0x000fe400048070ff */
[----:B------:R-:W-:Y:S01]  /*1f450*/  F2FP.SATFINITE.E4M3.F32.PACK_AB_MERGE_C R11, R11, R25, RZ ;  /* 0x000000190b0b723e */ /* 0x000fe200048070ff */
[----:B-1----:R-:W3:Y:S01]  /*1f460*/  LDL.LU R13, [R1+0xb10] ;  /* 0x000b1000010d7983 */ /* 0x002ee20000300800 */
[----:B------:R-:W-:Y:S02]  /*1f470*/  F2FP.SATFINITE.E4M3.F32.PACK_AB_MERGE_C R10, R10, R23, RZ ;  /* 0x000000170a0a723e */ /* 0x000fe400048070ff */
[----:B------:R-:W-:Y:S02]  /*1f480*/  F2FP.SATFINITE.E4M3.F32.PACK_AB_MERGE_C R12, R12, R24, RZ ;  /* 0x000000180c0c723e */ /* 0x000fe400048070ff */
[----:B------:R-:W-:Y:S02]  /*1f490*/  F2FP.SATFINITE.E4M3.F32.PACK_AB_MERGE_C R26, R26, R15, RZ ;  /* 0x0000000f1a1a723e */ /* 0x000fe400048070ff */
[----:B--2---:R-:W-:-:S02]  /*1f4a0*/  F2FP.SATFINITE.E4M3.F32.PACK_AB_MERGE_C R20, R20, R14, RZ ;  /* 0x0000000e1414723e */ /* 0x004fc400048070ff */
[----:B------:R-:W2:Y:S04]  /*1f4b0*/  LDL.LU R14, [R1+0xb0c] ;  /* 0x000b0c00010e7983 */ /* 0x000ea80000300800 */
[----:B------:R1:W-:Y:S04]  /*1f4c0*/  STL [R1+0xf4], R20 ;  /* 0x0000f41401007387 */ /* 0x0003e80000100800 */
[----:B-1----:R-:W5:Y:S04]  /*1f4d0*/  LDL.LU R20, [R1+0xb08] ;  /* 0x000b080001147983 */ /* 0x002f680000300800 */
[----:B------:R-:W3:Y:S04]  /*1f4e0*/  LDL.LU R21, [R1+0xb04] ;  /* 0x000b040001157983 */ /* 0x000ee80000300800 */
[----:B------:R1:W-:Y:S04]  /*1f4f0*/  STL [R1+0xad0], R8 ;  /* 0x000ad00801007387 */ /* 0x0003e80000100800 */
[----:B------:R-:W2:Y:S04]  /*1f500*/  LDL.LU R16, [R1+0xc] ;  /* 0x00000c0001107983 */ /* 0x000ea80000300800 */
[----:B------:R-:W2:Y:S04]  /*1f510*/  LDL.LU R25, [R1+0x8] ;  /* 0x0000080001197983 */ /* 0x000ea80000300800 */
[----:B------:R-:W2:Y:S04]  /*1f520*/  LDL.LU R23, [R1] ;  /* 0x0000000001177983 */ /* 0x000ea80000300800 */
[----:B------:R-:W5:Y:S04]  /*1f530*/  LDL.LU R24, [R1+0xb00] ;  /* 0x000b000001187983 */ /* 0x000f680000300800 */
[----:B------:R-:W2:Y:S04]  /*1f540*/  LDL.LU R15, [R1+0xafc] ;  /* 0x000afc00010f7983 */ /* 0x000ea80000300800 */
[----:B------:R0:W-:Y:S01]  /*1f550*/  STL [R1+0xcc], R26 ;  /* 0x0000cc1a01007387 */ /* 0x0001e20000100800 */
[----:B-1----:R-:W1:Y:S01]  /*1f560*/  S2R R8, SR_TID.X ;  /* 0x0000000000087919 */ /* 0x002e620000002100 */
[----:B0-----:R-:W-:-:S02]  /*1f570*/  F2FP.SATFINITE.E4M3.F32.PACK_AB_MERGE_C R26, R18, R29, RZ ;  /* 0x0000001d121a723e */ /* 0x001fc400048070ff */
[----:B------:R-:W2:Y:S01]  /*1f580*/  LDL R18, [R1+0x864] ;  /* 0x0008640001127983 */ /* 0x000ea20000100800 */
[----:B----4-:R-:W-:Y:S02]  /*1f590*/  F2FP.SATFINITE.E4M3.F32.PACK_AB_MERGE_C R22, R22, R3, RZ ;  /* 0x000000031616723e */ /* 0x010fe400048070ff */
[----:B------:R-:W-:Y:S01]  /*1f5a0*/  LOP3.LUT R27, R27, 0xffff, RZ, 0xc0, !PT ;  /* 0x0000ffff1b1b7812 */ /* 0x000fe200078ec0ff */
[----:B------:R2:W-:Y:S01]  /*1f5b0*/  STL [R1+0xd0], R26 ;  /* 0x0000d01a01007387 */ /* 0x0005e20000100800 */
[----:B------:R-:W-:Y:S01]  /*1f5c0*/  LOP3.LUT R28, R28, 0xffff, RZ, 0xc0, !PT ;  /* 0x0000ffff1c1c7812 */ /* 0x000fe200078ec0ff */
[----:B-1----:R-:W-:-:S05]  /*1f5d0*/  IMAD.SHL.U32 R3, R8, 0x40, RZ ;  /* 0x0000004008037824 */ /* 0x002fca00078e00ff */
[----:B------:R-:W-:Y:S02]  /*1f5e0*/  LOP3.LUT R29, R3, 0x200, RZ, 0xc0, !PT ;  /* 0x00000200031d7812 */ /* 0x000fe400078ec0ff */
[----:B------:R-:W4:Y:S01]  /*1f5f0*/  LDL.LU R3, [R1+0x8a4] ;  /* 0x0008a40001037983 */ /* 0x000f220000300800 */
[----:B---3--:R-:W-:Y:S02]  /*1f600*/  LOP3.LUT R21, R21, 0xffff, RZ, 0xc0, !PT ;  /* 0x0000ffff15157812 */ /* 0x008fe400078ec0ff */
[----:B-----5:R-:W-:Y:S02]  /*1f610*/  LOP3.LUT R24, R24, 0xffff, RZ, 0xc0, !PT ;  /* 0x0000ffff18187812 */ /* 0x020fe400078ec0ff */
[----:B--2---:R-:W-:Y:S02]  /*1f620*/  LOP3.LUT R26, R15, 0xffff, RZ, 0xc0, !PT ;  /* 0x0000ffff0f1a7812 */ /* 0x004fe400078ec0ff */
[----:B------:R-:W2:Y:S04]  /*1f630*/  LDL.LU R15, [R1+0xaf8] ;  /* 0x000af800010f7983 */ /* 0x000ea80000300800 */
[----:B------:R-:W-:Y:S04]  /*1f640*/  STL [R1+0x18], R27 ;  /* 0x0000181b01007387 */ /* 0x000fe80000100800 */
[----:B------:R-:W-:Y:S04]  /*1f650*/  STL [R1+0x4], R26 ;  /* 0x0000041a01007387 */ /* 0x000fe80000100800 */
[----:B------:R-:W-:Y:S01]  /*1f660*/  STL [R1+0x64], R28 ;  /* 0x0000641c01007387 */ /* 0x000fe20000100800 */
[----:B------:R-:W-:-:S03]  /*1f670*/  ISETP.GE.AND P0, PT, R18, UR12, PT ;  /* 0x0000000c12007c0c */ /* 0x000fc6000bf06270 */
[----:B------:R0:W-:Y:S04]  /*1f680*/  STL [R1+0x48], R21 ;  /* 0x0000481501007387 */ /* 0x0001e80000100800 */
[----:B------:R1:W-:Y:S04]  /*1f690*/  STL [R1+0x58], R24 ;  /* 0x0000581801007387 */ /* 0x0003e80000100800 */
[----:B------:R-:W3:Y:S01]  /*1f6a0*/  LDL.LU R18, [R1+0xaf4] ;  /* 0x000af40001127983 */ /* 0x000ee20000300800 */
[----:B------:R-:W-:Y:S01]  /*1f6b0*/  LOP3.LUT R20, R20, 0xffff, RZ, 0xc0, !PT ;  /* 0x0000ffff14147812 */ /* 0x000fe200078ec0ff */
[----:B------:R-:W-:Y:S01]  /*1f6c0*/  IMAD.SHL.U32 R8, R8, 0x8, RZ ;  /* 0x0000000808087824 */ /* 0x000fe200078e00ff */
[----:B------:R-:W-:-:S03]  /*1f6d0*/  ULEA UR4, UR5, UR4, 0x18 ;  /* 0x0000000405047291 */ /* 0x000fc6000f8ec03f */
[----:B------:R5:W-:Y:S01]  /*1f6e0*/  STL [R1+0x44], R20 ;  /* 0x0000441401007387 */ /* 0x000be20000100800 */
[----:B------:R-:W-:Y:S01]  /*1f6f0*/  LOP3.LUT R25, R25, 0xffff, RZ, 0xc0, !PT ;  /* 0x0000ffff19197812 */ /* 0x000fe200078ec0ff */
[----:B------:R-:W-:Y:S01]  /*1f700*/  ULDC UR5, c[0x0][0x22c] ;  /* 0x00008b0000057ab9 */ /* 0x000fe20000000800 */
[----:B----4-:R-:W-:Y:S01]  /*1f710*/  ISETP.LT.AND P1, PT, R3, UR10, !P0 ;  /* 0x0000000a03007c0c */ /* 0x010fe2000c721270 */
[----:B------:R-:W-:Y:S01]  /*1f720*/  ULDC.64 UR10, c[0x0][0x220] ;  /* 0x00008800000a7ab9 */ /* 0x000fe20000000a00 */
[----:B--2---:R-:W-:Y:S02]  /*1f730*/  PRMT R15, R21, 0x3340, R15 ;  /* 0x00003340150f7816 */ /* 0x004fe4000000000f */
[----:B0-----:R-:W-:Y:S02]  /*1f740*/  PRMT R21, R28, 0x3340, R24 ;  /* 0x000033401c157816 */ /* 0x001fe40000000018 */
[----:B-1----:R-:W-:-:S04]  /*1f750*/  LOP3.LUT R24, R8, 0x80, RZ, 0xc0, !PT ;  /* 0x0000008008187812 */ /* 0x002fc800078ec0ff */
[----:B------:R-:W-:Y:S02]  /*1f760*/  IADD3 R24, R24, UR4, R29 ;  /* 0x0000000418187c10 */ /* 0x000fe4000fffe01d */
[----:B---3--:R-:W-:Y:S02]  /*1f770*/  PRMT R18, R20, 0x3340, R18 ;  /* 0x0000334014127816 */ /* 0x008fe40000000012 */
[----:B-----5:R-:W-:Y:S02]  /*1f780*/  PRMT R20, R27, 0x3340, R26 ;  /* 0x000033401b147816 */ /* 0x020fe4000000001a */
[----:B------:R-:W2:Y:S04]  /*1f790*/  LDL.LU R26, [R1+0xaf0] ;  /* 0x000af000011a7983 */ /* 0x000ea80000300800 */
[----:B------:R-:W3:Y:S04]  /*1f7a0*/  LDL.LU R27, [R1+0xaec] ;  /* 0x000aec00011b7983 */ /* 0x000ee80000300800 */
[----:B------:R-:W4:Y:S04]  /*1f7b0*/  LDL.LU R28, [R1+0xae8] ;  /* 0x000ae800011c7983 */ /* 0x000f280000300800 */
[----:B------:R-:W5:Y:S04]  /*1f7c0*/  LDL.LU R3, [R1+0x20] ;  /* 0x0000200001037983 */ /* 0x000f680000300800 */
[----:B------:R-:W2:Y:S01]  /*1f7d0*/  LDL.LU R29, [R1+0xae4] ;  /* 0x000ae400011d7983 */ /* 0x000ea20000300800 */
[----:B------:R-:W0:Y:S01]  /*1f7e0*/  S2R R8, SR_TID.X ;  /* 0x0000000000087919 */ /* 0x000e220000002100 */
[----:B------:R-:W-:-:S02]  /*1f7f0*/  PRMT R20, R20, 0x5410, R15 ;  /* 0x0000541014147816 */ /* 0x000fc4000000000f */
[----:B------:R-:W-:Y:S02]  /*1f800*/  PRMT R15, R21, 0x5410, R18 ;  /* 0x00005410150f7816 */ /* 0x000fe40000000012 */
[----:B------:R-:W-:Y:S01]  /*1f810*/  LOP3.LUT R21, R16, 0xffff, RZ, 0xc0, !PT ;  /* 0x0000ffff10157812 */ /* 0x000fe200078ec0ff */
[----:B------:R-:W-:Y:S04]  /*1f820*/  STL [R1+0xc4], R20 ;  /* 0x0000c41401007387 */ /* 0x000fe80000100800 */
[----:B------:R1:W-:Y:S01]  /*1f830*/  STL [R1+0xc8], R15 ;  /* 0x0000c80f01007387 */ /* 0x0003e20000100800 */
[----:B------:R-:W-:-:S03]  /*1f840*/  LOP3.LUT R16, R14, 0xffff, RZ, 0xc0, !PT ;  /* 0x0000ffff0e107812 */ /* 0x000fc600078ec0ff */
[----:B------:R0:W-:Y:S01]  /*1f850*/  STL [R1+0x70], R21 ;  /* 0x0000701501007387 */ /* 0x0001e20000100800 */
[----:B-1----:R-:W-:-:S03]  /*1f860*/  LOP3.LUT R15, R23, 0xffff, RZ, 0xc0, !PT ;  /* 0x0000ffff170f7812 */ /* 0x002fc600078ec0ff */
[----:B------:R-:W-:Y:S01]  /*1f870*/  STL [R1+0x6c], R25 ;  /* 0x00006c1901007387 */ /* 0x000fe20000100800 */
[----:B------:R-:W-:-:S03]  /*1f880*/  LOP3.LUT R14, R13, 0xffff, RZ, 0xc0, !PT ;  /* 0x0000ffff0d0e7812 */ /* 0x000fc600078ec0ff */
[----:B------:R-:W-:Y:S01]  /*1f890*/  STL [R1+0x68], R15 ;  /* 0x0000680f01007387 */ /* 0x000fe20000100800 */
[----:B------:R-:W-:Y:S02]  /*1f8a0*/  PRMT R13, R16, 0x3340, R1 ;  /* 0x00003340100d7816 */ /* 0x000fe40000000001 */
[----:B0-----:R-:W-:Y:S02]  /*1f8b0*/  LOP3.LUT R8, R8, 0x20, RZ, 0xc0, !PT ;  /* 0x0000002008087812 */ /* 0x001fe400078ec0ff */
[----:B------:R-:W-:-:S03]  /*1f8c0*/  PRMT R21, R21, 0x3340, R25 ;  /* 0x0000334015157816 */ /* 0x000fc60000000019 */
[----:B------:R-:W-:Y:S01]  /*1f8d0*/  IMAD R24, R8, 0x20, R24 ;  /* 0x0000002008187824 */ /* 0x000fe200078e0218 */
[----:B----4-:R-:W-:Y:S02]  /*1f8e0*/  LOP3.LUT R20, R28, 0xffff, RZ, 0xc0, !PT ;  /* 0x0000ffff1c147812 */ /* 0x010fe400078ec0ff */
[----:B--2---:R-:W-:Y:S02]  /*1f8f0*/  LOP3.LUT R18, R29, 0xffff, RZ, 0xc0, !PT ;  /* 0x0000ffff1d127812 */ /* 0x004fe400078ec0ff */
[----:B---3--:R-:W-:-:S03]  /*1f900*/  LOP3.LUT R23, R27, 0xffff, RZ, 0xc0, !PT ;  /* 0x0000ffff1b177812 */ /* 0x008fc600078ec0ff */
[----:B------:R0:W-:Y:S04]  /*1f910*/  STL [R1+0x14], R18 ;  /* 0x0000141201007387 */ /* 0x0001e80000100800 */
[----:B------:R-:W2:Y:S01]  /*1f920*/  LDL.LU R28, [R1+0x30] ;  /* 0x00003000011c7983 */ /* 0x000ea20000300800 */
[----:B------:R-:W-:-:S03]  /*1f930*/  LOP3.LUT R29, R26, 0xffff, RZ, 0xc0, !PT ;  /* 0x0000ffff1a1d7812 */ /* 0x000fc600078ec0ff */
[----:B------:R1:W-:Y:S04]  /*1f940*/  STL [R1+0x10], R20 ;  /* 0x0000101401007387 */ /* 0x0003e80000100800 */
[----:B------:R3:W-:Y:S04]  /*1f950*/  STL [R1+0xc], R16 ;  /* 0x00000c1001007387 */ /* 0x0007e80000100800 */
[----:B------:R-:W4:Y:S01]  /*1f960*/  LDL.LU R27, [R1+0x28] ;  /* 0x00002800011b7983 */ /* 0x000f220000300800 */
[----:B0-----:R-:W-:-:S03]  /*1f970*/  PRMT R18, R18, 0x3340, R23 ;  /* 0x0000334012127816 */ /* 0x001fc60000000017 */
[----:B------:R-:W-:Y:S04]  /*1f980*/  STL [R1+0x8], R14 ;  /* 0x0000080e01007387 */ /* 0x000fe80000100800 */
[----:B------:R-:W4:Y:S01]  /*1f990*/  LDL.LU R26, [R1+0x40] ;  /* 0x00004000011a7983 */ /* 0x000f220000300800 */
[----:B-1----:R-:W-:-:S03]  /*1f9a0*/  PRMT R20, R20, 0x3340, R29 ;  /* 0x0000334014147816 */ /* 0x002fc6000000001d */
[----:B------:R0:W-:Y:S04]  /*1f9b0*/  STL [R1], R23 ;  /* 0x0000001701007387 */ /* 0x0001e80000100800 */
[----:B---3--:R-:W3:Y:S01]  /*1f9c0*/  LDL.LU R16, [R1+0xae0] ;  /* 0x000ae00001107983 */ /* 0x008ee20000300800 */
[----:B------:R-:W-:-:S03]  /*1f9d0*/  PRMT R8, R18, 0x5410, R13 ;  /* 0x0000541012087816 */ /* 0x000fc6000000000d */
[----:B0-----:R-:W3:Y:S04]  /*1f9e0*/  LDL.LU R23, [R1+0xadc] ;  /* 0x000adc0001177983 */ /* 0x001ee80000300800 */
[----:B------:R0:W-:Y:S04]  /*1f9f0*/  STL [R1+0xacc], R29 ;  /* 0x000acc1d01007387 */ /* 0x0001e80000100800 */
[----:B0-----:R-:W3:Y:S04]  /*1fa00*/  LDL.LU R29, [R1+0x50] ;  /* 0x00005000011d7983 */ /* 0x001ee80000300800 */
[----:B------:R-:W3:Y:S04]  /*1fa10*/  LDL.LU R25, [R1+0xad8] ;  /* 0x000ad80001197983 */ /* 0x000ee80000300800 */
[----:B------:R-:W3:Y:S01]  /*1fa20*/  LDL.LU R13, [R1+0x60] ;  /* 0x00006000010d7983 */ /* 0x000ee20000300800 */
[----:B------:R-:W-:-:S02]  /*1fa30*/  PRMT R14, R14, 0x3340, R1 ;  /* 0x000033400e0e7816 */ /* 0x000fc40000000001 */
[----:B------:R-:W-:Y:S02]  /*1fa40*/  PRMT R15, R15, 0x3340, R1 ;  /* 0x000033400f0f7816 */ /* 0x000fe40000000001 */
[----:B------:R-:W-:Y:S01]  /*1fa50*/  PRMT R18, R20, 0x5410, R14 ;  /* 0x0000541014127816 */ /* 0x000fe2000000000e */
[----:B------:R0:W-:Y:S01]  /*1fa60*/  STL [R1+0xbc], R8 ;  /* 0x0000bc0801007387 */ /* 0x0001e20000100800 */
[----:B------:R-:W-:Y:S02]  /*1fa70*/  PRMT R14, R21, 0x5410, R15 ;  /* 0x00005410150e7816 */ /* 0x000fe4000000000f */
[----:B-----5:R-:W-:Y:S02]  /*1fa80*/  LOP3.LUT R3, R3, 0xffff, RZ, 0xc0, !PT ;  /* 0x0000ffff03037812 */ /* 0x020fe400078ec0ff */
[----:B------:R-:W-:Y:S01]  /*1fa90*/  LOP3.LUT R17, R17, 0xffff, RZ, 0xc0, !PT ;  /* 0x0000ffff11117812 */ /* 0x000fe200078ec0ff */
[----:B0-----:R-:W5:Y:S04]  /*1faa0*/  LDL.LU R8, [R1+0x24] ;  /* 0x0000240001087983 */ /* 0x001f680000300800 */
[----:B------:R0:W-:Y:S04]  /*1fab0*/  STL [R1+0xb8], R18 ;  /* 0x0000b81201007387 */ /* 0x0001e80000100800 */
[----:B------:R1:W-:Y:S01]  /*1fac0*/  STL [R1+0xc0], R14 ;  /* 0x0000c00e01007387 */ /* 0x0003e20000100800 */
[----:B0-----:R-:W-:-:S02]  /*1fad0*/  LOP3.LUT R18, R5, 0xffff, RZ, 0xc0, !PT ;  /* 0x0000ffff05127812 */ /* 0x001fc400078ec0ff */
[----:B------:R-:W-:Y:S02]  /*1fae0*/  LOP3.LUT R19, R19, 0xffff, RZ, 0xc0, !PT ;  /* 0x0000ffff13137812 */ /* 0x000fe400078ec0ff */
[--C-:B-1----:R-:W-:Y:S02]  /*1faf0*/  PRMT R14, R17, 0x3340, R1.reuse ;  /* 0x00003340110e7816 */ /* 0x102fe40000000001 */
[----:B------:R-:W-:Y:S02]  /*1fb00*/  PRMT R15, R18, 0x3340, R1 ;  /* 0x00003340120f7816 */ /* 0x000fe40000000001 */
[----:B--2---:R-:W-:-:S05]  /*1fb10*/  LOP3.LUT R28, R28, 0xffff, RZ, 0xc0, !PT ;  /* 0x0000ffff1c1c7812 */ /* 0x004fca00078ec0ff */
[----:B------:R0:W-:Y:S01]  /*1fb20*/  STL [R1+0x74], R28 ;  /* 0x0000741c01007387 */ /* 0x0001e20000100800 */
[----:B----4-:R-:W-:-:S04]  /*1fb30*/  LOP3.LUT R21, R26, 0xffff, RZ, 0xc0, !PT ;  /* 0x0000ffff1a157812 */ /* 0x010fc800078ec0ff */
[----:B------:R-:W-:Y:S02]  /*1fb40*/  PRMT R5, R21, 0x3340, R1 ;  /* 0x0000334015057816 */ /* 0x000fe40000000001 */
[----:B---3--:R-:W-:Y:S02]  /*1fb50*/  LOP3.LUT R16, R16, 0xffff, RZ, 0xc0, !PT ;  /* 0x0000ffff10107812 */ /* 0x008fe400078ec0ff */
[----:B------:R-:W-:Y:S02]  /*1fb60*/  LOP3.LUT R20, R29, 0xffff, RZ, 0xc0, !PT ;  /* 0x0000ffff1d147812 */ /* 0x000fe400078ec0ff */
[----:B------:R-:W-:Y:S02]  /*1fb70*/  LOP3.LUT R29, R27, 0xffff, RZ, 0xc0, !PT ;  /* 0x0000ffff1b1d7812 */ /* 0x000fe400078ec0ff */
[----:B------:R-:W-:Y:S02]  /*1fb80*/  LOP3.LUT R26, R25, 0xffff, RZ, 0xc0, !PT ;  /* 0x0000ffff191a7812 */ /* 0x000fe400078ec0ff */
[----:B------:R-:W-:-:S02]  /*1fb90*/  LOP3.LUT R13, R13, 0xffff, RZ, 0xc0, !PT ;  /* 0x0000ffff0d0d7812 */ /* 0x000fc400078ec0ff */
[----:B------:R-:W-:Y:S02]  /*1fba0*/  LOP3.LUT R27, R23, 0xffff, RZ, 0xc0, !PT ;  /* 0x0000ffff171b7812 */ /* 0x000fe400078ec0ff */
[----:B------:R-:W-:Y:S01]  /*1fbb0*/  PRMT R25, R13, 0x3340, R20 ;  /* 0x000033400d197816 */ /* 0x000fe20000000014 */
[----:B------:R1:W-:Y:S01]  /*1fbc0*/  STL [R1+0x60], R29 ;  /* 0x0000601d01007387 */ /* 0x0003e20000100800 */
[----:B0-----:R-:W-:-:S03]  /*1fbd0*/  PRMT R28, R28, 0x3340, R29 ;  /* 0x000033401c1c7816 */ /* 0x001fc6000000001d */
[----:B------:R0:W-:Y:S01]  /*1fbe0*/  STL [R1+0x50], R3 ;  /* 0x0000500301007387 */ /* 0x0001e20000100800 */
[----:B------:R-:W-:-:S03]  /*1fbf0*/  PRMT R23, R3, 0x3340, R1 ;  /* 0x0000334003177816 */ /* 0x000fc60000000001 */
[----:B------:R2:W-:Y:S01]  /*1fc00*/  STL [R1+0x28], R26 ;  /* 0x0000281a01007387 */ /* 0x0005e20000100800 */
[----:B-1----:R-:W-:-:S03]  /*1fc10*/  PRMT R29, R25, 0x5410, R5 ;  /* 0x00005410191d7816 */ /* 0x002fc60000000005 */
[----:B------:R1:W-:Y:S04]  /*1fc20*/  STL [R1+0x20], R27 ;  /* 0x0000201b01007387 */ /* 0x0003e80000100800 */
[----:B0-----:R-:W3:Y:S01]  /*1fc30*/  LDL.LU R3, [R1+0xad4] ;  /* 0x000ad40001037983 */ /* 0x001ee20000300800 */
[----:B--2---:R-:W-:-:S03]  /*1fc40*/  PRMT R26, R26, 0x3340, R16 ;  /* 0x000033401a1a7816 */ /* 0x004fc60000000010 */
[----:B------:R-:W2:Y:S04]  /*1fc50*/  LDL.LU R25, [R1+0x2c] ;  /* 0x00002c0001197983 */ /* 0x000ea80000300800 */
[----:B------:R-:W4:Y:S01]  /*1fc60*/  LDL.LU R5, [R1+0x1c] ;  /* 0x00001c0001057983 */ /* 0x000f220000300800 */
[----:B-1----:R-:W-:-:S03]  /*1fc70*/  PRMT R27, R27, 0x3340, R19 ;  /* 0x000033401b1b7816 */ /* 0x002fc60000000013 */
[----:B------:R0:W-:Y:S01]  /*1fc80*/  STL [R1+0x94], R29 ;  /* 0x0000941d01007387 */ /* 0x0001e20000100800 */
[----:B------:R-:W-:Y:S02]  /*1fc90*/  PRMT R27, R27, 0x5410, R15 ;  /* 0x000054101b1b7816 */ /* 0x000fe4000000000f */
[----:B0-----:R-:W-:Y:S02]  /*1fca0*/  PRMT R29, R26, 0x5410, R14 ;  /* 0x000054101a1d7816 */ /* 0x001fe4000000000e */
[----:B------:R-:W3:Y:S04]  /*1fcb0*/  LDL.LU R14, [R1+0x4c] ;  /* 0x00004c00010e7983 */ /* 0x000ee80000300800 */
[----:B------:R-:W3:Y:S04]  /*1fcc0*/  LDL.LU R26, [R1+0x3c] ;  /* 0x00003c00011a7983 */ /* 0x000ee80000300800 */
[----:B------:R0:W-:Y:S04]  /*1fcd0*/  STL [R1+0x90], R29 ;  /* 0x0000901d01007387 */ /* 0x0001e80000100800 */
[----:B0-----:R-:W3:Y:S04]  /*1fce0*/  LDL.LU R29, [R1+0x34] ;  /* 0x00003400011d7983 */ /* 0x001ee80000300800 */
[----:B------:R-:W3:Y:S04]  /*1fcf0*/  LDL.LU R15, [R1+0x5c] ;  /* 0x00005c00010f7983 */ /* 0x000ee80000300800 */
[----:B------:R0:W-:Y:S01]  /*1fd00*/  STL [R1+0x98], R27 ;  /* 0x0000981b01007387 */ /* 0x0001e20000100800 */
[----:B-----5:R-:W-:-:S02]  /*1fd10*/  LOP3.LUT R8, R8, 0xffff, RZ, 0xc0, !PT ;  /* 0x0000ffff08087812 */ /* 0x020fc400078ec0ff */
[----:B------:R-:W-:Y:S02]  /*1fd20*/  LOP3.LUT R7, R7, 0xffff, RZ, 0xc0, !PT ;  /* 0x0000ffff07077812 */ /* 0x000fe400078ec0ff */
[----:B0-----:R-:W-:-:S05]  /*1fd30*/  PRMT R27, R28, 0x5410, R23 ;  /* 0x000054101c1b7816 */ /* 0x001fca0000000017 */
[----:B------:R0:W-:Y:S01]  /*1fd40*/  STL [R1+0xb4], R27 ;  /* 0x0000b41b01007387 */ /* 0x0001e20000100800 */
[----:B------:R-:W-:Y:S02]  /*1fd50*/  LOP3.LUT R6, R6, 0xffff, RZ, 0xc0, !PT ;  /* 0x0000ffff06067812 */ /* 0x000fe400078ec0ff */
[----:B0-----:R-:W-:Y:S02]  /*1fd60*/  LOP3.LUT R27, R0, 0xffff, RZ, 0xc0, !PT ;  /* 0x0000ffff001b7812 */ /* 0x001fe400078ec0ff */
[----:B--2---:R-:W-:Y:S02]  /*1fd70*/  LOP3.LUT R28, R25, 0xffff, RZ, 0xc0, !PT ;  /* 0x0000ffff191c7812 */ /* 0x004fe400078ec0ff */
[----:B----4-:R-:W-:-:S03]  /*1fd80*/  LOP3.LUT R5, R5, 0xffff, RZ, 0xc0, !PT ;  /* 0x0000ffff05057812 */ /* 0x010fc600078ec0ff */
[----:B------:R0:W-:Y:S04]  /*1fd90*/  STL [R1+0x7c], R28 ;  /* 0x00007c1c01007387 */ /* 0x0001e80000100800 */
[----:B------:R-:W-:Y:S04]  /*1fda0*/  STL [R1+0x78], R8 ;  /* 0x0000780801007387 */ /* 0x000fe80000100800 */
[----:B------:R-:W-:Y:S01]  /*1fdb0*/  STL [R1+0x5c], R5 ;  /* 0x00005c0501007387 */ /* 0x000fe20000100800 */
[----:B------:R-:W-:Y:S02]  /*1fdc0*/  LOP3.LUT R25, R2, 0xffff, RZ, 0xc0, !PT ;  /* 0x0000ffff02197812 */ /* 0x000fe400078ec0ff */
[----:B---3--:R-:W-:-:S02]  /*1fdd0*/  LOP3.LUT R14, R14, 0xffff, RZ, 0xc0, !PT ;  /* 0x0000ffff0e0e7812 */ /* 0x008fc400078ec0ff */
[--C-:B------:R-:W-:Y:S02]  /*1fde0*/  PRMT R2, R6, 0x3340, R1.reuse ;  /* 0x0000334006027816 */ /* 0x100fe40000000001 */
[----:B0-----:R-:W-:Y:S02]  /*1fdf0*/  PRMT R28, R28, 0x3340, R8 ;  /* 0x000033401c1c7816 */ /* 0x001fe40000000008 */
[----:B------:R-:W-:Y:S02]  /*1fe00*/  LOP3.LUT R23, R15, 0xffff, RZ, 0xc0, !PT ;  /* 0x0000ffff0f177812 */ /* 0x000fe400078ec0ff */
[----:B------:R-:W-:Y:S02]  /*1fe10*/  LOP3.LUT R15, R26, 0xffff, RZ, 0xc0, !PT ;  /* 0x0000ffff1a0f7812 */ /* 0x000fe400078ec0ff */
[----:B------:R-:W-:Y:S02]  /*1fe20*/  LOP3.LUT R26, R3, 0xffff, RZ, 0xc0, !PT ;  /* 0x0000ffff031a7812 */ /* 0x000fe400078ec0ff */
[----:B------:R-:W-:-:S03]  /*1fe30*/  PRMT R3, R7, 0x3340, R1 ;  /* 0x0000334007037816 */ /* 0x000fc60000000001 */
[----:B------:R0:W-:Y:S01]  /*1fe40*/  STL [R1+0x1c], R26 ;  /* 0x00001c1a01007387 */ /* 0x0001e20000100800 */
[----:B------:R-:W-:-:S03]  /*1fe50*/  PRMT R0, R15, 0x3340, R1 ;  /* 0x000033400f007816 */ /* 0x000fc60000000001 */
[----:B------:R-:W-:Y:S04]  /*1fe60*/  STL [R1+0x30], R27 ;  /* 0x0000301b01007387 */ /* 0x000fe80000100800 */
[----:B------:R1:W-:Y:S01]  /*1fe70*/  STL [R1+0x24], R7 ;  /* 0x0000240701007387 */ /* 0x0003e20000100800 */
[----:B0-----:R-:W-:-:S03]  /*1fe80*/  PRMT R26, R26, 0x3340, R25 ;  /* 0x000033401a1a7816 */ /* 0x001fc60000000019 */
[----:B------:R-:W2:Y:S01]  /*1fe90*/  LDL.LU R8, [R1+0xad0] ;  /* 0x000ad00001087983 */ /* 0x000ea20000300800 */
[----:B-1----:R-:W-:-:S04]  /*1fea0*/  PRMT R7, R23, 0x3340, R14 ;  /* 0x0000334017077816 */ /* 0x002fc8000000000e */
[----:B------:R-:W-:Y:S02]  /*1feb0*/  PRMT R0, R7, 0x5410, R0 ;  /* 0x0000541007007816 */ /* 0x000fe40000000000 */
[----:B------:R-:W3:Y:S01]  /*1fec0*/  LDL.LU R7, [R1+0x54] ;  /* 0x0000540001077983 */ /* 0x000ee20000300800 */
[----:B------:R-:W-:-:S03]  /*1fed0*/  PRMT R2, R26, 0x5410, R2 ;  /* 0x000054101a027816 */ /* 0x000fc60000000002 */
[----:B------:R0:W-:Y:S04]  /*1fee0*/  STL [R1+0x8c], R0 ;  /* 0x00008c0001007387 */ /* 0x0001e80000100800 */
[----:B0-----:R-:W4:Y:S04]  /*1fef0*/  LDL.LU R0, [R1+0x18] ;  /* 0x0000180001007983 */ /* 0x001f280000300800 */
[----:B------:R-:W5:Y:S04]  /*1ff00*/  LDL.LU R26, [R1+0x38] ;  /* 0x00003800011a7983 */ /* 0x000f680000300800 */
[----:B------:R0:W-:Y:S04]  /*1ff10*/  STL [R1+0x88], R2 ;  /* 0x0000880201007387 */ /* 0x0001e80000100800 */
[----:B0-----:R-:W4:Y:S01]  /*1ff20*/  LDL.LU R2, [R1+0x4] ;  /* 0x0000040001027983 */ /* 0x001f220000300800 */
[----:B------:R-:W-:-:S02]  /*1ff30*/  LOP3.LUT R4, R4, 0xffff, RZ, 0xc0, !PT ;  /* 0x0000ffff04047812 */ /* 0x000fc400078ec0ff */
[----:B------:R-:W-:Y:S02]  /*1ff40*/  PRMT R5, R5, 0x3340, R1 ;  /* 0x0000334005057816 */ /* 0x000fe40000000001 */
[----:B------:R-:W-:-:S04]  /*1ff50*/  PRMT R27, R27, 0x3340, R4 ;  /* 0x000033401b1b7816 */ /* 0x000fc80000000004 */
[----:B------:R-:W-:Y:S02]  /*1ff60*/  PRMT R27, R27, 0x5410, R3 ;  /* 0x000054101b1b7816 */ /* 0x000fe40000000003 */
[----:B------:R-:W-:Y:S02]  /*1ff70*/  PRMT R3, R28, 0x5410, R5 ;  /* 0x000054101c037816 */ /* 0x000fe40000000005 */
[----:B------:R-:W-:Y:S01]  /*1ff80*/  LOP3.LUT R9, R9, 0xffff, RZ, 0xc0, !PT ;  /* 0x0000ffff09097812 */ /* 0x000fe200078ec0ff */
[----:B------:R0:W-:Y:S01]  /*1ff90*/  STL [R1+0x84], R27 ;  /* 0x0000841b01007387 */ /* 0x0001e20000100800 */
[----:B------:R-:W-:-:S03]  /*1ffa0*/  LOP3.LUT R5, R22, 0xffff, RZ, 0xc0, !PT ;  /* 0x0000ffff16057812 */ /* 0x000fc600078ec0ff */
[----:B------:R1:W-:Y:S01]  /*1ffb0*/  STL [R1+0xa4], R3 ;  /* 0x0000a40301007387 */ /* 0x0003e20000100800 */
[----:B0-----:R-:W-:Y:S02]  /*1ffc0*/  LOP3.LUT R27, R11, 0xffff, RZ, 0xc0, !PT ;  /* 0x0000ffff0b1b7812 */ /* 0x001fe400078ec0ff */
[----:B-1----:R-:W-:Y:S02]  /*1ffd0*/  LOP3.LUT R3, R12, 0xffff, RZ, 0xc0, !PT ;  /* 0x0000ffff0c037812 */ /* 0x002fe400078ec0ff */
[----:B--2---:R-:W-:Y:S02]  /*1ffe0*/  LOP3.LUT R8, R8, 0xffff, RZ, 0xc0, !PT ;  /* 0x0000ffff08087812 */ /* 0x004fe400078ec0ff */
[----:B---3--:R-:W-:-:S05]  /*1fff0*/  LOP3.LUT R7, R7, 0xffff, RZ, 0xc0, !PT ;  /* 0x0000ffff07077812 */ /* 0x008fca00078ec0ff */
[----:B------:R0:W-:Y:S04]  /*20000*/  STL [R1+0x2c], R7 ;  /* 0x00002c0701007387 */ /* 0x0001e80000100800 */
[----:B------:R1:W-:Y:S01]  /*20010*/  STL [R1+0x40], R8 ;  /* 0x0000400801007387 */ /* 0x0003e20000100800 */
[----:B-----5:R-:W-:Y:S02]  /*20020*/  LOP3.LUT R28, R26, 0xffff, RZ, 0xc0, !PT ;  /* 0x0000ffff1a1c7812 */ /* 0x020fe400078ec0ff */
[----:B------:R-:W-:Y:S02]  /*20030*/  LOP3.LUT R26, R29, 0xffff, RZ, 0xc0, !PT ;  /* 0x0000ffff1d1a7812 */ /* 0x000fe400078ec0ff */
[----:B------:R-:W-:Y:S02]  /*20040*/  LOP3.LUT R29, R10, 0xffff, RZ, 0xc0, !PT ;  /* 0x0000ffff0a1d7812 */ /* 0x000fe400078ec0ff */
[----:B0-----:R-:W-:-:S03]  /*20050*/  PRMT R7, R7, 0x3340, R28 ;  /* 0x0000334007077816 */ /* 0x001fc6000000001c */
[----:B------:R-:W-:Y:S04]  /*20060*/  STL [R1+0x38], R29 ;  /* 0x0000381d01007387 */ /* 0x000fe80000100800 */
[----:B------:R0:W-:Y:S01]  /*20070*/  STL [R1+0x54], R9 ;  /* 0x0000540901007387 */ /* 0x0001e20000100800 */
[----:B----4-:R-:W-:Y:S02]  /*20080*/  SHF.R.U32.HI R10, RZ, 0x8, R2 ;  /* 0x00000008ff0a7819 */ /* 0x010fe40000011602 */
[----:B------:R-:W-:Y:S01]  /*20090*/  PRMT R2, R26, 0x3340, R1 ;  /* 0x000033401a027816 */ /* 0x000fe20000000001 */
[----:B------:R-:W2:Y:S01]  /*200a0*/  LDL.LU R12, [R1+0x44] ;  /* 0x00004400010c7983 */ /* 0x000ea20000300800 */
[----:B-1----:R-:W-:-:S03]  /*200b0*/  PRMT R8, R8, 0x3340, R29 ;  /* 0x0000334008087816 */ /* 0x002fc6000000001d */
[----:B------:R1:W-:Y:S01]  /*200c0*/  STL [R1+0x34], R3 ;  /* 0x0000340301007387 */ /* 0x0003e20000100800 */
[----:B------:R-:W-:-:S03]  /*200d0*/  PRMT R7, R7, 0x5410, R2 ;  /* 0x0000541007077816 */ /* 0x000fc60000000002 */
[----:B------:R3:W-:Y:S01]  /*200e0*/  STL [R1+0x4c], R27 ;  /* 0x00004c1b01007387 */ /* 0x0007e20000100800 */
[----:B0-----:R-:W-:-:S03]  /*200f0*/  PRMT R9, R9, 0x3340, R27 ;  /* 0x0000334009097816 */ /* 0x001fc6000000001b */
[----:B------:R-:W-:Y:S01]  /*20100*/  STL [R1+0x3c], R5 ;  /* 0x00003c0501007387 */ /* 0x000fe20000100800 */
[----:B-1----:R-:W-:-:S03]  /*20110*/  PRMT R3, R3, 0x3340, R1 ;  /* 0x0000334003037816 */ /* 0x002fc60000000001 */
[----:B------:R-:W4:Y:S04]  /*20120*/  LDL.LU R29, [R1+0xacc] ;  /* 0x000acc00011d7983 */ /* 0x000f280000300800 */
[----:B------:R-:W5:Y:S04]  /*20130*/  LDL.LU R22, [R1+0xc] ;  /* 0x00000c0001167983 */ /* 0x000f680000300800 */
[----:B------:R-:W4:Y:S01]  /*20140*/  LDL.LU R11, [R1+0x10] ;  /* 0x00001000010b7983 */ /* 0x000f220000300800 */
[----:B------:R-:W-:-:S03]  /*20150*/  PRMT R8, R8, 0x5410, R3 ;  /* 0x0000541008087816 */ /* 0x000fc60000000003 */
[----:B---3--:R-:W3:Y:S04]  /*20160*/  LDL.LU R27, [R1+0x8] ;  /* 0x00000800011b7983 */ /* 0x008ee80000300800 */
[----:B------:R-:W5:Y:S04]  /*20170*/  LDL.LU R2, [R1+0x58] ;  /* 0x0000580001027983 */ /* 0x000f680000300800 */
[----:B------:R0:W-:Y:S04]  /*20180*/  STL [R1+0x80], R7 ;  /* 0x0000800701007387 */ /* 0x0001e80000100800 */
[----:B0-----:R-:W4:Y:S04]  /*20190*/  LDL.LU R7, [R1+0x64] ;  /* 0x0000640001077983 */ /* 0x001f280000300800 */
[----:B------:R-:W3:Y:S01]  /*201a0*/  LDL.LU R3, [R1+0x48] ;  /* 0x0000480001037983 */ /* 0x000ee20000300800 */
[----:B------:R-:W-:-:S02]  /*201b0*/  PRMT R5, R5, 0x3340, R1 ;  /* 0x0000334005057816 */ /* 0x000fc40000000001 */
[----:B------:R-:W-:Y:S02]  /*201c0*/  SHF.R.U32.HI R0, RZ, 0x8, R0 ;  /* 0x00000008ff007819 */ /* 0x000fe40000011600 */
[----:B------:R-:W-:Y:S02]  /*201d0*/  LOP3.LUT R10, R10, 0xffff, RZ, 0xc0, !PT ;  /* 0x0000ffff0a0a7812 */ /* 0x000fe400078ec0ff */
[----:B------:R-:W-:Y:S02]  /*201e0*/  PRMT R5, R9, 0x5410, R5 ;  /* 0x0000541009057816 */ /* 0x000fe40000000005 */
[----:B------:R-:W-:Y:S01]  /*201f0*/  LOP3.LUT R0, R0, 0xffff, RZ, 0xc0, !PT ;  /* 0x0000ffff00007812 */ /* 0x000fe200078ec0ff */
[----:B------:R-:W-:Y:S03]  /*20200*/  STL [R1+0x9c], R8 ;  /* 0x00009c0801007387 */ /* 0x000fe60000100800 */
[----:B------:R-:W-:Y:S01]  /*20210*/  PRMT R0, R0, 0x3340, R10 ;  /* 0x0000334000007816 */ /* 0x000fe2000000000a */
[----:B------:R-:W4:Y:S04]  /*20220*/  LDL.LU R9, [R1] ;  /* 0x0000000001097983 */ /* 0x000f280000300800 */
[----:B------:R2:W-:Y:S04]  /*20230*/  STL [R1+0xa0], R5 ;  /* 0x0000a00501007387 */ /* 0x0005e80000100800 */
[----:B------:R-:W4:Y:S04]  /*20240*/  LDL.LU R10, [R1+0x14] ;  /* 0x00001400010a7983 */ /* 0x000f280000300800 */
[----:B------:R3:W-:Y:S01]  /*20250*/  STL [R1+0x4], R0 ;  /* 0x0000040001007387 */ /* 0x0007e20000100800 */
[----:B--2---:R-:W-:-:S03]  /*20260*/  SHF.R.U32.HI R5, RZ, 0x8, R12 ;  /* 0x00000008ff057819 */ /* 0x004fc6000001160c */
[----:B------:R-:W2:Y:S01]  /*20270*/  LDL.LU R12, [R1+0x68] ;  /* 0x00006800010c7983 */ /* 0x000ea20000300800 */
[----:B-----5:R-:W-:-:S04]  /*20280*/  SHF.R.U32.HI R2, RZ, 0x8, R2 ;  /* 0x00000008ff027819 */ /* 0x020fc80000011602 */
[----:B------:R-:W-:Y:S02]  /*20290*/  LOP3.LUT R2, R2, 0xffff, RZ, 0xc0, !PT ;  /* 0x0000ffff02027812 */ /* 0x000fe400078ec0ff */
[----:B---3--:R-:W-:Y:S02]  /*202a0*/  SHF.R.U32.HI R0, RZ, 0x8, R3 ;  /* 0x00000008ff007819 */ /* 0x008fe40000011603 */
[----:B----4-:R-:W-:Y:S02]  /*202b0*/  SHF.R.U32.HI R3, RZ, 0x8, R7 ;  /* 0x00000008ff037819 */ /* 0x010fe40000011607 */
[----:B------:R-:W-:Y:S02]  /*202c0*/  LOP3.LUT R0, R0, 0xffff, RZ, 0xc0, !PT ;  /* 0x0000ffff00007812 */ /* 0x000fe400078ec0ff */
[----:B------:R-:W-:Y:S02]  /*202d0*/  LOP3.LUT R7, R5, 0xffff, RZ, 0xc0, !PT ;  /* 0x0000ffff05077812 */ /* 0x000fe400078ec0ff */
[----:B------:R-:W-:-:S02]  /*202e0*/  LOP3.LUT R3, R3, 0xffff, RZ, 0xc0, !PT ;  /* 0x0000ffff03037812 */ /* 0x000fc400078ec0ff */
[--C-:B------:R-:W-:Y:S02]  /*202f0*/  PRMT R5, R0, 0x3340, R1.reuse ;  /* 0x0000334000057816 */ /* 0x100fe40000000001 */
[----:B------:R-:W-:Y:S02]  /*20300*/  PRMT R7, R7, 0x3340, R1 ;  /* 0x0000334007077816 */ /* 0x000fe40000000001 */
[----:B------:R-:W-:-:S03]  /*20310*/  PRMT R0, R3, 0x3340, R2 ;  /* 0x0000334003007816 */ /* 0x000fc60000000002 */
[----:B------:R0:W-:Y:S04]  /*20320*/  STL [R1+0xac8], R7 ;  /* 0x000ac80701007387 */ /* 0x0001e80000100800 */
[----:B------:R1:W-:Y:S04]  /*20330*/  STL [R1+0x18], R0 ;  /* 0x0000180001007387 */ /* 0x0003e80000100800 */
[----:B0-----:R-:W3:Y:S01]  /*20340*/  LDL.LU R7, [R1+0x6c] ;  /* 0x00006c0001077983 */ /* 0x001ee20000300800 */
[----:B------:R-:W0:Y:S01]  /*20350*/  S2R R8, SR_TID.X ;  /* 0x0000000000087919 */ /* 0x000e220000002100 */
[----:B-1----:R-:W-:-:S02]  /*20360*/  SHF.R.U32.HI R0, RZ, 0x8, R10 ;  /* 0x00000008ff007819 */ /* 0x002fc4000001160a */
[----:B------:R-:W-:Y:S02]  /*20370*/  SHF.R.U32.HI R2, RZ, 0x8, R9 ;  /* 0x00000008ff027819 */ /* 0x000fe40000011609 */
[----:B------:R-:W-:Y:S02]  /*20380*/  SHF.R.U32.HI R9, RZ, 0x8, R11 ;  /* 0x00000008ff097819 */ /* 0x000fe4000001160b */
[----:B------:R-:W-:Y:S02]  /*20390*/  LOP3.LUT R2, R2, 0xffff, RZ, 0xc0, !PT ;  /* 0x0000ffff02027812 */ /* 0x000fe400078ec0ff */
[----:B------:R-:W-:Y:S02]  /*203a0*/  LOP3.LUT R0, R0, 0xffff, RZ, 0xc0, !PT ;  /* 0x0000ffff00007812 */ /* 0x000fe400078ec0ff */
[----:B------:R-:W-:Y:S02]  /*203b0*/  SHF.R.U32.HI R29, RZ, 0x8, R29 ;  /* 0x00000008ff1d7819 */ /* 0x000fe4000001161d */
[----:B------:R-:W-:Y:S01]  /*203c0*/  LOP3.LUT R11, R9, 0xffff, RZ, 0xc0, !PT ;  /* 0x0000ffff090b7812 */ /* 0x000fe200078ec0ff */
[----:B0-----:R-:W-:-:S05]  /*203d0*/  IMAD.SHL.U32 R8, R8, 0x10, RZ ;  /* 0x0000001008087824 */ /* 0x001fca00078e00ff */
[----:B------:R-:W-:-:S05]  /*203e0*/  LOP3.LUT R8, R8, 0x70, RZ, 0xc0, !PT ;  /* 0x0000007008087812 */ /* 0x000fca00078ec0ff */
[----:B------:R-:W-:Y:S01]  /*203f0*/  IMAD.IADD R3, R8, 0x1, R24 ;  /* 0x0000000108037824 */ /* 0x000fe200078e0218 */
[----:B------:R-:W-:Y:S01]  /*20400*/  SHF.R.U32.HI R8, RZ, 0x8, R22 ;  /* 0x00000008ff087819 */ /* 0x000fe20000011616 */
[----:B------:R-:W4:Y:S03]  /*20410*/  LDL.LU R24, [R1+0x70] ;  /* 0x0000700001187983 */ /* 0x000f260000300800 */
[----:B------:R-:W-:Y:S02]  /*20420*/  LOP3.LUT R8, R8, 0xffff, RZ, 0xc0, !PT ;  /* 0x0000ffff08087812 */ /* 0x000fe400078ec0ff */
[----:B------:R-:W-:Y:S02]  /*20430*/  SHF.R.U32.HI R10, RZ, 0x8, R27 ;  /* 0x00000008ff0a7819 */ /* 0x000fe4000001161b */
[----:B------:R-:W-:Y:S01]  /*20440*/  PRMT R9, R8, 0x3340, R1 ;  /* 0x0000334008097816 */ /* 0x000fe20000000001 */
[----:B------:R-:W-:Y:S01]  /*20450*/  STL [R1+0xab8], R3 ;  /* 0x000ab80301007387 */ /* 0x000fe20000100800 */
[----:B------:R-:W-:-:S02]  /*20460*/  PRMT R0, R0, 0x3340, R2 ;  /* 0x0000334000007816 */ /* 0x000fc40000000002 */
[----:B------:R-:W-:Y:S01]  /*20470*/  LOP3.LUT R29, R29, 0xffff, RZ, 0xc0, !PT ;  /* 0x0000ffff1d1d7812 */ /* 0x000fe200078ec0ff */
[----:B------:R-:W5:Y:S01]  /*20480*/  LDL.LU R22, [R1+0x28] ;  /* 0x0000280001167983 */ /* 0x000f620000300800 */
[----:B------:R-:W-:-:S03]  /*20490*/  LOP3.LUT R10, R10, 0xffff, RZ, 0xc0, !PT ;  /* 0x0000ffff0a0a7812 */ /* 0x000fc600078ec0ff */
[----:B------:R-:W5:Y:S04]  /*204a0*/  LDL.LU R27, [R1+0x20] ;  /* 0x00002000011b7983 */ /* 0x000f680000300800 */
[----:B------:R-:W-:Y:S04]  /*204b0*/  STL [R1+0xac4], R9 ;  /* 0x000ac40901007387 */ /* 0x000fe80000100800 */
[----:B------:R0:W-:Y:S02]  /*204c0*/  STL [R1+0xc], R0 ;  /* 0x00000c0001007387 */ /* 0x0001e40000100800 */
[----:B0-----:R-:W-:-:S02]  /*204d0*/  PRMT R0, R11, 0x3340, R29 ;  /* 0x000033400b007816 */ /* 0x001fc4000000001d */
[----:B------:R-:W-:-:S05]  /*204e0*/  PRMT R11, R10, 0x3340, R1 ;  /* 0x000033400a0b7816 */ /* 0x000fca0000000001 */
[----:B------:R0:W-:Y:S04]  /*204f0*/  STL [R1+0xac0], R11 ;  /* 0x000ac00b01007387 */ /* 0x0001e80000100800 */
[----:B------:R2:W-:Y:S04]  /*20500*/  STL [R1+0x10], R0 ;  /* 0x0000100001007387 */ /* 0x0005e80000100800 */
[----:B0-----:R-:W5:Y:S04]  /*20510*/  LDL.LU R11, [R1+0x74] ;  /* 0x00007400010b7983 */ /* 0x001f680000300800 */
[----:B------:R-:W5:Y:S01]  /*20520*/  LDL.LU R9, [R1+0x60] ;  /* 0x0000600001097983 */ /* 0x000f620000300800 */
[----:B---3--:R-:W-:-:S03]  /*20530*/  SHF.R.U32.HI R8, RZ, 0x8, R7 ;  /* 0x00000008ff087819 */ /* 0x008fc60000011607 */
[----:B------:R-:W3:Y:S01]  /*20540*/  LDL.LU R7, [R1+0x50] ;  /* 0x0000500001077983 */ /* 0x000ee20000300800 */
[----:B--2---:R-:W-:Y:S02]  /*20550*/  SHF.R.U32.HI R0, RZ, 0x8, R12 ;  /* 0x00000008ff007819 */ /* 0x004fe4000001160c */
[----:B------:R-:W-:Y:S02]  /*20560*/  SHF.R.U32.HI R13, RZ, 0x8, R13 ;  /* 0x00000008ff0d7819 */ /* 0x000fe4000001160d */
[----:B------:R-:W-:Y:S02]  /*20570*/  LOP3.LUT R0, R0, 0xffff, RZ, 0xc0, !PT ;  /* 0x0000ffff00007812 */ /* 0x000fe400078ec0ff */
[----:B------:R-:W-:Y:S02]  /*20580*/  LOP3.LUT R8, R8, 0xffff, RZ, 0xc0, !PT ;  /* 0x0000ffff08087812 */ /* 0x000fe400078ec0ff */
[----:B------:R-:W-:Y:S02]  /*20590*/  LOP3.LUT R10, R13, 0xffff, RZ, 0xc0, !PT ;  /* 0x0000ffff0d0a7812 */ /* 0x000fe400078ec0ff */
[----:B------:R-:W-:-:S02]  /*205a0*/  PRMT R13, R0, 0x3340, R1 ;  /* 0x00003340000d7816 */ /* 0x000fc40000000001 */
[----:B------:R-:W-:-:S03]  /*205b0*/  SHF.R.U32.HI R17, RZ, 0x8, R17 ;  /* 0x00000008ff117819 */ /* 0x000fc60000011611 */
[----:B------:R-:W-:Y:S01]  /*205c0*/  STL [R1+0xabc], R13 ;  /* 0x000abc0d01007387 */ /* 0x000fe20000100800 */
[----:B------:R-:W-:Y:S02]  /*205d0*/  LOP3.LUT R17, R17, 0xffff, RZ, 0xc0, !PT ;  /* 0x0000ffff11117812 */ /* 0x000fe400078ec0ff */
[----:B------:R-:W-:Y:S02]  /*205e0*/  SHF.R.U32.HI R20, RZ, 0x8, R20 ;  /* 0x00000008ff147819 */ /* 0x000fe40000011614 */
[----:B------:R-:W-:Y:S02]  /*205f0*/  SHF.R.U32.HI R16, RZ, 0x8, R16 ;  /* 0x00000008ff107819 */ /* 0x000fe40000011610 */
[----:B------:R-:W-:Y:S02]  /*20600*/  LOP3.LUT R20, R20, 0xffff, RZ, 0xc0, !PT ;  /* 0x0000ffff14147812 */ /* 0x000fe400078ec0ff */
[----:B------:R-:W-:Y:S02]  /*20610*/  LOP3.LUT R16, R16, 0xffff, RZ, 0xc0, !PT ;  /* 0x0000ffff10107812 */ /* 0x000fe400078ec0ff */
[----:B----4-:R-:W-:-:S04]  /*20620*/  SHF.R.U32.HI R2, RZ, 0x8, R24 ;  /* 0x00000008ff027819 */ /* 0x010fc80000011618 */
[----:B------:R-:W-:-:S04]  /*20630*/  LOP3.LUT R2, R2, 0xffff, RZ, 0xc0, !PT ;  /* 0x0000ffff02027812 */ /* 0x000fc800078ec0ff */
[----:B------:R-:W-:-:S05]  /*20640*/  PRMT R2, R2, 0x3340, R8 ;  /* 0x0000334002027816 */ /* 0x000fca0000000008 */
[----:B------:R0:W-:Y:S01]  /*20650*/  STL [R1], R2 ;  /* 0x0000000201007387 */ /* 0x0001e20000100800 */
[----:B-----5:R-:W-:Y:S02]  /*20660*/  SHF.R.U32.HI R0, RZ, 0x8, R22 ;  /* 0x00000008ff007819 */ /* 0x020fe40000011616 */
[----:B------:R-:W-:Y:S02]  /*20670*/  PRMT R22, R17, 0x3340, R1 ;  /* 0x0000334011167816 */ /* 0x000fe40000000001 */
[----:B0-----:R-:W-:Y:S02]  /*20680*/  SHF.R.U32.HI R2, RZ, 0x8, R27 ;  /* 0x00000008ff027819 */ /* 0x001fe4000001161b */
[----:B------:R-:W2:Y:S01]  /*20690*/  LDL.LU R27, [R1+0x30] ;  /* 0x00003000011b7983 */ /* 0x000ea20000300800 */
[----:B------:R-:W-:-:S03]  /*206a0*/  LOP3.LUT R0, R0, 0xffff, RZ, 0xc0, !PT ;  /* 0x0000ffff00007812 */ /* 0x000fc600078ec0ff */
[----:B------:R-:W4:Y:S04]  /*206b0*/  LDL.LU R24, [R1+0x24] ;  /* 0x0000240001187983 */ /* 0x000f280000300800 */
[----:B------:R-:W5:Y:S01]  /*206c0*/  LDL.LU R17, [R1+0x1c] ;  /* 0x00001c0001117983 */ /* 0x000f620000300800 */
[----:B------:R-:W-:Y:S02]  /*206d0*/  PRMT R3, R10, 0x3340, R20 ;  /* 0x000033400a037816 */ /* 0x000fe40000000014 */
[----:B------:R-:W-:Y:S01]  /*206e0*/  LOP3.LUT R29, R2, 0xffff, RZ, 0xc0, !PT ;  /* 0x0000ffff021d7812 */ /* 0x000fe200078ec0ff */
[----:B------:R-:W4:Y:S01]  /*206f0*/  LDL.LU R13, [R1+0x7c] ;  /* 0x00007c00010d7983 */ /* 0x000f220000300800 */
[----:B------:R-:W-:Y:S02]  /*20700*/  PRMT R2, R0, 0x3340, R16 ;  /* 0x0000334000027816 */ /* 0x000fe40000000010 */
[----:B------:R-:W-:-:S02]  /*20710*/  SHF.R.U32.HI R10, RZ, 0x8, R11 ;  /* 0x00000008ff0a7819 */ /* 0x000fc4000001160b */
[----:B------:R-:W4:Y:S01]  /*20720*/  LDL.LU R11, [R1+0x78] ;  /* 0x00007800010b7983 */ /* 0x000f220000300800 */
[----:B------:R-:W-:-:S03]  /*20730*/  SHF.R.U32.HI R16, RZ, 0x8, R9 ;  /* 0x00000008ff107819 */ /* 0x000fc60000011609 */
[----:B------:R-:W4:Y:S01]  /*20740*/  LDL.LU R9, [R1+0x5c] ;  /* 0x00005c0001097983 */ /* 0x000f220000300800 */
[----:B---3--:R-:W-:-:S03]  /*20750*/  SHF.R.U32.HI R8, RZ, 0x8, R7 ;  /* 0x00000008ff087819 */ /* 0x008fc60000011607 */
[----:B------:R-:W3:Y:S01]  /*20760*/  LDL.LU R7, [R1+0x2c] ;  /* 0x00002c0001077983 */ /* 0x000ee20000300800 */
[----:B------:R-:W-:Y:S02]  /*20770*/  LOP3.LUT R8, R8, 0xffff, RZ, 0xc0, !PT ;  /* 0x0000ffff08087812 */ /* 0x000fe400078ec0ff */
[----:B------:R-:W-:Y:S02]  /*20780*/  SHF.R.U32.HI R21, RZ, 0x8, R21 ;  /* 0x00000008ff157819 */ /* 0x000fe40000011615 */
[----:B------:R-:W-:Y:S02]  /*20790*/  SHF.R.U32.HI R18, RZ, 0x8, R18 ;  /* 0x00000008ff127819 */ /* 0x000fe40000011612 */
[----:B------:R-:W-:Y:S02]  /*207a0*/  SHF.R.U32.HI R19, RZ, 0x8, R19 ;  /* 0x00000008ff137819 */ /* 0x000fe40000011613 */
[----:B------:R-:W-:Y:S02]  /*207b0*/  LOP3.LUT R16, R16, 0xffff, RZ, 0xc0, !PT ;  /* 0x0000ffff10107812 */ /* 0x000fe400078ec0ff */
[----:B------:R-:W-:-:S02]  /*207c0*/  LOP3.LUT R10, R10, 0xffff, RZ, 0xc0, !PT ;  /* 0x0000ffff0a0a7812 */ /* 0x000fc400078ec0ff */
[----:B------:R-:W-:Y:S02]  /*207d0*/  PRMT R20, R8, 0x3340, R1 ;  /* 0x0000334008147816 */ /* 0x000fe40000000001 */
[----:B------:R-:W-:Y:S02]  /*207e0*/  SHF.R.U32.HI R15, RZ, 0x8, R15 ;  /* 0x00000008ff0f7819 */ /* 0x000fe4000001160f */
[----:B------:R-:W-:Y:S02]  /*207f0*/  LOP3.LUT R12, R21, 0xffff, RZ, 0xc0, !PT ;  /* 0x0000ffff150c7812 */ /* 0x000fe400078ec0ff */
[----:B------:R-:W-:Y:S02]  /*20800*/  LOP3.LUT R18, R18, 0xffff, RZ, 0xc0, !PT ;  /* 0x0000ffff12127812 */ /* 0x000fe400078ec0ff */
[----:B------:R-:W-:Y:S02]  /*20810*/  LOP3.LUT R19, R19, 0xffff, RZ, 0xc0, !PT ;  /* 0x0000ffff13137812 */ /* 0x000fe400078ec0ff */
[----:B------:R-:W-:-:S02]  /*20820*/  SHF.R.U32.HI R23, RZ, 0x8, R23 ;  /* 0x00000008ff177819 */ /* 0x000fc40000011617 */
[----:B------:R-:W-:Y:S02]  /*20830*/  SHF.R.U32.HI R14, RZ, 0x8, R14 ;  /* 0x00000008ff0e7819 */ /* 0x000fe4000001160e */
[----:B------:R-:W-:Y:S02]  /*20840*/  PRMT R21, R10, 0x3340, R16 ;  /* 0x000033400a157816 */ /* 0x000fe40000000010 */
[----:B------:R-:W-:Y:S01]  /*20850*/  LOP3.LUT R15, R15, 0xffff, RZ, 0xc0, !PT ;  /* 0x0000ffff0f0f7812 */ /* 0x000fe200078ec0ff */
[----:B------:R-:W3:Y:S01]  /*20860*/  LDL.LU R16, [R1+0x34] ;  /* 0x0000340001107983 */ /* 0x000ee20000300800 */
[----:B------:R-:W-:Y:S02]  /*20870*/  SHF.R.U32.HI R25, RZ, 0x8, R25 ;  /* 0x00000008ff197819 */ /* 0x000fe40000011619 */
[----:B------:R-:W-:Y:S02]  /*20880*/  PRMT R0, R18, 0x3340, R1 ;  /* 0x0000334012007816 */ /* 0x000fe40000000001 */
[----:B------:R-:W-:-:S02]  /*20890*/  PRMT R29, R29, 0x3340, R19 ;  /* 0x000033401d1d7816 */ /* 0x000fc40000000013 */
[----:B------:R-:W-:Y:S02]  /*208a0*/  LOP3.LUT R14, R14, 0xffff, RZ, 0xc0, !PT ;  /* 0x0000ffff0e0e7812 */ /* 0x000fe400078ec0ff */
[----:B------:R-:W-:Y:S02]  /*208b0*/  LOP3.LUT R23, R23, 0xffff, RZ, 0xc0, !PT ;  /* 0x0000ffff17177812 */ /* 0x000fe400078ec0ff */
[----:B------:R-:W-:Y:S02]  /*208c0*/  SHF.R.U32.HI R18, RZ, 0x8, R6 ;  /* 0x00000008ff127819 */ /* 0x000fe40000011606 */
[----:B------:R-:W-:Y:S02]  /*208d0*/  PRMT R19, R15, 0x3340, R1 ;  /* 0x000033400f137816 */ /* 0x000fe40000000001 */
[----:B------:R-:W-:Y:S02]  /*208e0*/  LOP3.LUT R25, R25, 0xffff, RZ, 0xc0, !PT ;  /* 0x0000ffff19197812 */ /* 0x000fe400078ec0ff */
[----:B------:R-:W-:-:S02]  /*208f0*/  PRMT R23, R23, 0x3340, R14 ;  /* 0x0000334017177816 */ /* 0x000fc4000000000e */
[----:B--2---:R-:W-:Y:S02]  /*20900*/  SHF.R.U32.HI R8, RZ, 0x8, R27 ;  /* 0x00000008ff087819 */ /* 0x004fe4000001161b */
[----:B------:R-:W-:Y:S02]  /*20910*/  SHF.R.U32.HI R27, RZ, 0x8, R4 ;  /* 0x00000008ff1b7819 */ /* 0x000fe40000011604 */
[----:B------:R-:W-:Y:S02]  /*20920*/  LOP3.LUT R4, R8, 0xffff, RZ, 0xc0, !PT ;  /* 0x0000ffff08047812 */ /* 0x000fe400078ec0ff */
[----:B------:R-:W-:Y:S02]  /*20930*/  LOP3.LUT R27, R27, 0xffff, RZ, 0xc0, !PT ;  /* 0x0000ffff1b1b7812 */ /* 0x000fe400078ec0ff */
[----:B-----5:R-:W-:Y:S02]  /*20940*/  SHF.R.U32.HI R10, RZ, 0x8, R17 ;  /* 0x00000008ff0a7819 */ /* 0x020fe40000011611 */
[----:B------:R-:W-:-:S02]  /*20950*/  PRMT R27, R4, 0x3340, R27 ;  /* 0x00003340041b7816 */ /* 0x000fc4000000001b */
[----:B------:R-:W-:Y:S02]  /*20960*/  LOP3.LUT R6, R10, 0xffff, RZ, 0xc0, !PT ;  /* 0x0000ffff0a067812 */ /* 0x000fe400078ec0ff */
[----:B----4-:R-:W-:Y:S02]  /*20970*/  SHF.R.U32.HI R15, RZ, 0x8, R13 ;  /* 0x00000008ff0f7819 */ /* 0x010fe4000001160d */
[----:B------:R-:W-:Y:S02]  /*20980*/  SHF.R.U32.HI R17, RZ, 0x8, R24 ;  /* 0x00000008ff117819 */ /* 0x000fe40000011618 */
[----:B------:R-:W2:Y:S01]  /*20990*/  LDL.LU R24, [R1+0x4c] ;  /* 0x00004c0001187983 */ /* 0x000ea20000300800 */
[----:B------:R-:W-:Y:S02]  /*209a0*/  PRMT R25, R6, 0x3340, R25 ;  /* 0x0000334006197816 */ /* 0x000fe40000000019 */
[----:B------:R-:W-:Y:S02]  /*209b0*/  LOP3.LUT R15, R15, 0xffff, RZ, 0xc0, !PT ;  /* 0x0000ffff0f0f7812 */ /* 0x000fe400078ec0ff */
[----:B------:R-:W-:-:S02]  /*209c0*/  SHF.R.U32.HI R4, RZ, 0x8, R11 ;  /* 0x00000008ff047819 */ /* 0x000fc4000001160b */
[----:B------:R-:W-:Y:S02]  /*209d0*/  SHF.R.U32.HI R6, RZ, 0x8, R9 ;  /* 0x00000008ff067819 */ /* 0x000fe40000011609 */
[----:B------:R-:W-:Y:S02]  /*209e0*/  LOP3.LUT R4, R4, 0xffff, RZ, 0xc0, !PT ;  /* 0x0000ffff04047812 */ /* 0x000fe400078ec0ff */
[----:B------:R-:W-:Y:S02]  /*209f0*/  SHF.R.U32.HI R8, RZ, 0x8, R28 ;  /* 0x00000008ff087819 */ /* 0x000fe4000001161c */
[----:B------:R-:W-:Y:S02]  /*20a00*/  SHF.R.U32.HI R10, RZ, 0x8, R26 ;  /* 0x00000008ff0a7819 */ /* 0x000fe4000001161a */
[----:B------:R-:W-:Y:S02]  /*20a10*/  PRMT R4, R15, 0x3340, R4 ;  /* 0x000033400f047816 */ /* 0x000fe40000000004 */
[----:B---3--:R-:W-:-:S02]  /*20a20*/  SHF.R.U32.HI R14, RZ, 0x8, R7 ;  /* 0x00000008ff0e7819 */ /* 0x008fc40000011607 */
[----:B------:R-:W3:Y:S04]  /*20a30*/  LDL.LU R7, [R1+0x4] ;  /* 0x0000040001077983 */ /* 0x000ee80000300800 */
[----:B------:R-:W4:Y:S04]  /*20a40*/  LDL.LU R9, [R1+0x18] ;  /* 0x0000180001097983 */ /* 0x000f280000300800 */
[----:B------:R-:W5:Y:S04]  /*20a50*/  LDL.LU R11, [R1+0xc] ;  /* 0x00000c00010b7983 */ /* 0x000f680000300800 */
[----:B------:R-:W5:Y:S04]  /*20a60*/  LDL.LU R13, [R1+0x10] ;  /* 0x00001000010d7983 */ /* 0x000f680000300800 */
[----:B------:R-:W4:Y:S04]  /*20a70*/  LDL.LU R28, [R1+0x40] ;  /* 0x00004000011c7983 */ /* 0x000f280000300800 */
[----:B------:R-:W5:Y:S04]  /*20a80*/  LDL.LU R26, [R1+0x54] ;  /* 0x00005400011a7983 */ /* 0x000f680000300800 */
[----:B------:R-:W5:Y:S01]  /*20a90*/  LDL.LU R15, [R1+0x38] ;  /* 0x00003800010f7983 */ /* 0x000f620000300800 */
[----:B------:R-:W-:-:S02]  /*20aa0*/  LOP3.LUT R14, R14, 0xffff, RZ, 0xc0, !PT ;  /* 0x0000ffff0e0e7812 */ /* 0x000fc400078ec0ff */
[----:B------:R-:W-:-:S04]  /*20ab0*/  LOP3.LUT R8, R8, 0xffff, RZ, 0xc0, !PT ;  /* 0x0000ffff08087812 */ /* 0x000fc800078ec0ff */
[----:B------:R-:W-:Y:S02]  /*20ac0*/  PRMT R8, R14, 0x3340, R8 ;  /* 0x000033400e087816 */ /* 0x000fe40000000008 */
[----:B------:R-:W5:Y:S01]  /*20ad0*/  LDL.LU R14, [R1+0x3c] ;  /* 0x00003c00010e7983 */ /* 0x000f620000300800 */
[----:B--2---:R-:W-:-:S04]  /*20ae0*/  SHF.R.U32.HI R24, RZ, 0x8, R24 ;  /* 0x00000008ff187819 */ /* 0x004fc80000011618 */
[----:B------:R-:W-:Y:S02]  /*20af0*/  LOP3.LUT R24, R24, 0xffff, RZ, 0xc0, !PT ;  /* 0x0000ffff18187812 */ /* 0x000fe400078ec0ff */
[----:B---3--:R-:W-:Y:S02]  /*20b00*/  PRMT R5, R7, 0x5410, R5 ;  /* 0x0000541007057816 */ /* 0x008fe40000000005 */
[----:B----4-:R-:W-:Y:S02]  /*20b10*/  SHF.R.U32.HI R28, RZ, 0x8, R28 ;  /* 0x00000008ff1c7819 */ /* 0x010fe4000001161c */
[----:B-----5:R-:W-:Y:S02]  /*20b20*/  SHF.R.U32.HI R26, RZ, 0x8, R26 ;  /* 0x00000008ff1a7819 */ /* 0x020fe4000001161a */
[----:B------:R-:W-:Y:S02]  /*20b30*/  SHF.R.U32.HI R15, RZ, 0x8, R15 ;  /* 0x00000008ff0f7819 */ /* 0x000fe4000001160f */
[----:B------:R-:W-:-:S02]  /*20b40*/  LOP3.LUT R28, R28, 0xffff, RZ, 0xc0, !PT ;  /* 0x0000ffff1c1c7812 */ /* 0x000fc400078ec0ff */
[----:B------:R-:W-:Y:S02]  /*20b50*/  LOP3.LUT R15, R15, 0xffff, RZ, 0xc0, !PT ;  /* 0x0000ffff0f0f7812 */ /* 0x000fe400078ec0ff */
[----:B------:R-:W-:Y:S02]  /*20b60*/  LOP3.LUT R26, R26, 0xffff, RZ, 0xc0, !PT ;  /* 0x0000ffff1a1a7812 */ /* 0x000fe400078ec0ff */
[----:B------:R-:W-:Y:S02]  /*20b70*/  PRMT R15, R28, 0x3340, R15 ;  /* 0x000033401c0f7816 */ /* 0x000fe4000000000f */
[----:B------:R-:W2:Y:S01]  /*20b80*/  LDL.LU R28, [R1+0x118] ;  /* 0x00011800011c7983 */ /* 0x000ea20000300800 */
[----:B------:R-:W-:-:S03]  /*20b90*/  PRMT R24, R26, 0x3340, R24 ;  /* 0x000033401a187816 */ /* 0x000fc60000000018 */
[----:B------:R-:W3:Y:S04]  /*20ba0*/  LDL.LU R26, [R1] ;  /* 0x00000000011a7983 */ /* 0x000ee80000300800 */
[----:B------:R-:W4:Y:S02]  /*20bb0*/  LDL.LU R7, [R1+0xac8] ;  /* 0x000ac80001077983 */ /* 0x000f240000300800 */
[----:B----4-:R-:W-:Y:S02]  /*20bc0*/  PRMT R7, R9, 0x5410, R7 ;  /* 0x0000541009077816 */ /* 0x010fe40000000007 */
[----:B------:R-:W4:Y:S01]  /*20bd0*/  LDL.LU R9, [R1+0xac4] ;  /* 0x000ac40001097983 */ /* 0x000f220000300800 */
[----:B------:R-:W-:Y:S02]  /*20be0*/  LOP3.LUT R18, R18, 0xffff, RZ, 0xc0, !PT ;  /* 0x0000ffff12127812 */ /* 0x000fe400078ec0ff */
[----:B----4-:R-:W-:-:S02]  /*20bf0*/  PRMT R9, R11, 0x5410, R9 ;  /* 0x000054100b097816 */ /* 0x010fc40000000009 */
[----:B------:R-:W4:Y:S01]  /*20c00*/  LDL.LU R11, [R1+0xac0] ;  /* 0x000ac000010b7983 */ /* 0x000f220000300800 */
[--C-:B------:R-:W-:Y:S02]  /*20c10*/  PRMT R12, R12, 0x3340, R1.reuse ;  /* 0x000033400c0c7816 */ /* 0x100fe40000000001 */
[----:B------:R-:W-:Y:S02]  /*20c20*/  LOP3.LUT R6, R6, 0xffff, RZ, 0xc0, !PT ;  /* 0x0000ffff06067812 */ /* 0x000fe400078ec0ff */
[--C-:B------:R-:W-:Y:S02]  /*20c30*/  PRMT R18, R18, 0x3340, R1.reuse ;  /* 0x0000334012127816 */ /* 0x100fe40000000001 */
[----:B------:R-:W-:Y:S02]  /*20c40*/  PRMT R12, R3, 0x5410, R12 ;  /* 0x00005410030c7816 */ /* 0x000fe4000000000c */
[----:B------:R-:W-:Y:S02]  /*20c50*/  PRMT R6, R6, 0x3340, R1 ;  /* 0x0000334006067816 */ /* 0x000fe40000000001 */
[----:B------:R-:W-:-:S02]  /*20c60*/  PRMT R2, R2, 0x5410, R22 ;  /* 0x0000541002027816 */ /* 0x000fc40000000016 */
[----:B------:R-:W-:Y:S02]  /*20c70*/  PRMT R21, R21, 0x5410, R20 ;  /* 0x0000541015157816 */ /* 0x000fe40000000014 */
[----:B------:R-:W-:Y:S02]  /*20c80*/  PRMT R23, R23, 0x5410, R19 ;  /* 0x0000541017177816 */ /* 0x000fe40000000013 */
[----:B------:R-:W-:Y:S02]  /*20c90*/  PRMT R0, R29, 0x5410, R0 ;  /* 0x000054101d007816 */ /* 0x000fe40000000000 */
[----:B------:R-:W-:Y:S02]  /*20ca0*/  PRMT R25, R25, 0x5410, R18 ;  /* 0x0000541019197816 */ /* 0x000fe40000000012 */
[----:B------:R-:W-:Y:S02]  /*20cb0*/  PRMT R29, R4, 0x5410, R6 ;  /* 0x00005410041d7816 */ /* 0x000fe40000000006 */
[----:B----4-:R-:W-:-:S02]  /*20cc0*/  PRMT R11, R13, 0x5410, R11 ;  /* 0x000054100d0b7816 */ /* 0x010fc4000000000b */
[----:B------:R-:W3:Y:S04]  /*20cd0*/  LDL.LU R13, [R1+0xabc] ;  /* 0x000abc00010d7983 */ /* 0x000ee80000300800 */
[----:B------:R-:W4:Y:S04]  /*20ce0*/  LDL.LU R3, [R1+0xab8] ;  /* 0x000ab80001037983 */ /* 0x000f280000300800 */
[----:B------:R-:W5:Y:S04]  /*20cf0*/  LDL.LU R22, [R1+0x94] ;  /* 0x0000940001167983 */ /* 0x000f680000300800 */
[----:B------:R-:W5:Y:S04]  /*20d00*/  LDL.LU R20, [R1+0xc0] ;  /* 0x0000c00001147983 */ /* 0x000f680000300800 */
[----:B------:R-:W4:Y:S04]  /*20d10*/  LDL.LU R19, [R1+0xf0] ;  /* 0x0000f00001137983 */ /* 0x000f280000300800 */
[----:B------:R-:W5:Y:S04]  /*20d20*/  LDL.LU R18, [R1+0xc4] ;  /* 0x0000c40001127983 */ /* 0x000f680000300800 */
[----:B------:R-:W4:Y:S01]  /*20d30*/  LDL.LU R4, [R1+0x130] ;  /* 0x0001300001047983 */ /* 0x000f220000300800 */
[----:B------:R-:W-:-:S02]  /*20d40*/  SHF.R.U32.HI R16, RZ, 0x8, R16 ;  /* 0x00000008ff107819 */ /* 0x000fc40000011610 */
[----:B------:R-:W-:Y:S02]  /*20d50*/  LOP3.LUT R10, R10, 0xffff, RZ, 0xc0, !PT ;  /* 0x0000ffff0a0a7812 */ /* 0x000fe400078ec0ff */
[----:B------:R-:W-:Y:S02]  /*20d60*/  LOP3.LUT R16, R16, 0xffff, RZ, 0xc0, !PT ;  /* 0x0000ffff10107812 */ /* 0x000fe400078ec0ff */
[--C-:B------:R-:W-:Y:S02]  /*20d70*/  PRMT R10, R10, 0x3340, R1.reuse ;  /* 0x000033400a0a7816 */ /* 0x100fe40000000001 */
[----:B------:R-:W-:Y:S02]  /*20d80*/  PRMT R16, R16, 0x3340, R1 ;  /* 0x0000334010107816 */ /* 0x000fe40000000001 */
[----:B------:R-:W-:Y:S02]  /*20d90*/  LOP3.LUT R17, R17, 0xffff, RZ, 0xc0, !PT ;  /* 0x0000ffff11117812 */ /* 0x000fe400078ec0ff */
[----:B--2---:R-:W-:-:S02]  /*20da0*/  LOP3.LUT R6, R28, 0xffff, RZ, 0xc0, !PT ;  /* 0x0000ffff1c067812 */ /* 0x004fc400078ec0ff */
[----:B------:R-:W-:Y:S02]  /*20db0*/  PRMT R28, R8, 0x5410, R10 ;  /* 0x00005410081c7816 */ /* 0x000fe4000000000a */
[----:B------:R-:W-:Y:S02]  /*20dc0*/  PRMT R8, R15, 0x5410, R16 ;  /* 0x000054100f087816 */ /* 0x000fe40000000010 */
[----:B------:R-:W-:Y:S02]  /*20dd0*/  PRMT R17, R17, 0x3340, R1 ;  /* 0x0000334011117816 */ /* 0x000fe40000000001 */
[----:B------:R-:W-:Y:S02]  /*20de0*/  PRMT R5, R5, 0x5210, R6 ;  /* 0x0000521005057816 */ /* 0x000fe40000000006 */
[----:B------:R-:W-:Y:S02]  /*20df0*/  PRMT R27, R27, 0x5410, R17 ;  /* 0x000054101b1b7816 */ /* 0x000fe40000000011 */
[----:B---3--:R-:W-:-:S02]  /*20e00*/  PRMT R13, R26, 0x5410, R13 ;  /* 0x000054101a0d7816 */ /* 0x008fc4000000000d */
[----:B------:R-:W2:Y:S04]  /*20e10*/  LDL.LU R26, [R1+0xac] ;  /* 0x0000ac00011a7983 */ /* 0x000ea80000300800 */
[----:B------:R-:W3:Y:S04]  /*20e20*/  LDL.LU R15, [R1+0xb0] ;  /* 0x0000b000010f7983 */ /* 0x000ee80000300800 */
[----:B------:R-:W2:Y:S04]  /*20e30*/  LDL.LU R16, [R1+0xa8] ;  /* 0x0000a80001107983 */ /* 0x000ea80000300800 */
[----:B------:R4:W-:Y:S04]  /*20e40*/  STL [R1+0x14], R8 ;  /* 0x0000140801007387 */ /* 0x0009e80000100800 */
[----:B------:R-:W2:Y:S01]  /*20e50*/  LDL.LU R17, [R1+0x90] ;  /* 0x0000900001117983 */ /* 0x000ea20000300800 */
[----:B----4-:R-:W-:-:S02]  /*20e60*/  LOP3.LUT R8, R4, 0xffff, RZ, 0xc0, !PT ;  /* 0x0000ffff04087812 */ /* 0x010fc400078ec0ff */
[----:B-----5:R-:W-:Y:S02]  /*20e70*/  PRMT R4, R18, 0x4210, R6 ;  /* 0x0000421012047816 */ /* 0x020fe40000000006 */
[----:B------:R-:W4:Y:S04]  /*20e80*/  LDL.LU R18, [R1+0x98] ;  /* 0x0000980001127983 */ /* 0x000f280000300800 */
[----:B------:R-:W5:Y:S01]  /*20e90*/  LDL.LU R6, [R1+0xc8] ;  /* 0x0000c80001067983 */ /* 0x000f620000300800 */
[----:B------:R-:W-:Y:S02]  /*20ea0*/  LOP3.LUT R10, R19, 0xffff, RZ, 0xc0, !PT ;  /* 0x0000ffff130a7812 */ /* 0x000fe400078ec0ff */
[--C-:B------:R-:W-:Y:S01]  /*20eb0*/  PRMT R7, R7, 0x5210, R8.reuse ;  /* 0x0000521007077816 */ /* 0x100fe20000000008 */
[----:B------:R-:W4:Y:S01]  /*20ec0*/  LDL.LU R19, [R1+0xfc] ;  /* 0x0000fc0001137983 */ /* 0x000f220000300800 */
[----:B-----5:R-:W-:-:S03]  /*20ed0*/  PRMT R6, R6, 0x4210, R8 ;  /* 0x0000421006067816 */ /* 0x020fc60000000008 */
[----:B------:R-:W5:Y:S01]  /*20ee0*/  LDL.LU R8, [R1+0xbc] ;  /* 0x0000bc0001087983 */ /* 0x000f620000300800 */
[--C-:B------:R-:W-:Y:S02]  /*20ef0*/  PRMT R9, R9, 0x5210, R10.reuse ;  /* 0x0000521009097816 */ /* 0x100fe4000000000a */
[----:B---3--:R-:W-:Y:S02]  /*20f00*/  LOP3.LUT R15, R15, 0xffff, RZ, 0xc0, !PT ;  /* 0x0000ffff0f0f7812 */ /* 0x008fe400078ec0ff */
[----:B-----5:R-:W-:Y:S02]  /*20f10*/  PRMT R8, R8, 0x4210, R10 ;  /* 0x0000421008087816 */ /* 0x020fe4000000000a */
[----:B------:R-:W3:Y:S01]  /*20f20*/  LDL.LU R10, [R1+0xb8] ;  /* 0x0000b800010a7983 */ /* 0x000ee20000300800 */
[----:B------:R-:W-:Y:S02]  /*20f30*/  PRMT R11, R11, 0x5210, R15 ;  /* 0x000052100b0b7816 */ /* 0x000fe4000000000f */
[----:B------:R-:W-:-:S04]  /*20f40*/  SHF.R.U32.HI R14, RZ, 0x8, R14 ;  /* 0x00000008ff0e7819 */ /* 0x000fc8000001160e */
[----:B------:R-:W-:-:S04]  /*20f50*/  LOP3.LUT R14, R14, 0xffff, RZ, 0xc0, !PT ;  /* 0x0000ffff0e0e7812 */ /* 0x000fc800078ec0ff */
[----:B------:R-:W-:-:S04]  /*20f60*/  PRMT R14, R14, 0x3340, R1 ;  /* 0x000033400e0e7816 */ /* 0x000fc80000000001 */
[----:B------:R-:W-:Y:S01]  /*20f70*/  PRMT R24, R24, 0x5410, R14 ;  /* 0x0000541018187816 */ /* 0x000fe2000000000e */
[----:B------:R-:W-:Y:S01]  /*20f80*/  STSM.16.M88.4 [R3], R4 ;  /* 0x0000000403007844 */ /* 0x000fe20000000200 */
[----:B---3--:R-:W-:-:S03]  /*20f90*/  PRMT R10, R10, 0x4210, R15 ;  /* 0x000042100a0a7816 */ /* 0x008fc6000000000f */
[----:B------:R-:W3:Y:S04]  /*20fa0*/  LDL.LU R15, [R1+0x110] ;  /* 0x00011000010f7983 */ /* 0x000ee80000300800 */
[----:B------:R-:W5:Y:S04]  /*20fb0*/  LDL.LU R14, [R1+0x114] ;  /* 0x00011400010e7983 */ /* 0x000f680000300800 */
[----:B------:R2:W-:Y:S02]  /*20fc0*/  STSM.16.M88.4 [R3+0x100], R8 ;  /* 0x0001000803007844 */ /* 0x0005e40000000200 */
[----:B--2---:R-:W-:-:S02]  /*20fd0*/  LOP3.LUT R9, R16, 0xffff, RZ, 0xc0, !PT ;  /* 0x0000ffff10097812 */ /* 0x004fc400078ec0ff */
[----:B------:R-:W0:Y:S01]  /*20fe0*/  S2R R16, SR_TID.X ;  /* 0x0000000000107919 */ /* 0x000e220000002100 */
[----:B------:R-:W-:Y:S02]  /*20ff0*/  LOP3.LUT R11, R26, 0xffff, RZ, 0xc0, !PT ;  /* 0x0000ffff1a0b7812 */ /* 0x000fe400078ec0ff */
[--C-:B------:R-:W-:Y:S02]  /*21000*/  PRMT R8, R17, 0x4210, R9.reuse ;  /* 0x0000421011087816 */ /* 0x100fe40000000009 */
[----:B0-----:R-:W-:Y:S01]  /*21010*/  LOP3.LUT R10, R16, 0x3f, RZ, 0xc0, !PT ;  /* 0x0000003f100a7812 */ /* 0x001fe200078ec0ff */
[----:B------:R0:W-:Y:S01]  /*21020*/  STL [R1+0x10], R24 ;  /* 0x0000101801007387 */ /* 0x0001e20000100800 */
[----:B------:R-:W-:Y:S01]  /*21030*/  PRMT R9, R2, 0x5210, R9 ;  /* 0x0000521002097816 */ /* 0x000fe20000000009 */
[----:B------:R-:W-:Y:S01]  /*21040*/  BAR.SYNC.DEFER_BLOCKING 0x0 ;  /* 0x0000000000007b1d */ /* 0x000fe20000010000 */
[----:B---3--:R-:W-:-:S04]  /*21050*/  LOP3.LUT R7, R15, 0xffff, RZ, 0xc0, !PT ;  /* 0x0000ffff0f077812 */ /* 0x008fc800078ec0ff */
[--C-:B------:R-:W-:Y:S02]  /*21060*/  PRMT R6, R22, 0x4210, R7.reuse ;  /* 0x0000421016067816 */ /* 0x100fe40000000007 */
[----:B------:R-:W-:Y:S02]  /*21070*/  PRMT R7, R12, 0x5210, R7 ;  /* 0x000052100c077816 */ /* 0x000fe40000000007 */
[----:B------:R-:W-:Y:S01]  /*21080*/  LEA R12, R10, UR4, 0x4 ;  /* 0x000000040a0c7c11 */ /* 0x000fe2000f8e20ff */
[----:B------:R-:W-:Y:S01]  /*21090*/  ULDC UR4, c[0x0][0x244] ;  /* 0x0000910000047ab9 */ /* 0x000fe20000000800 */
[--C-:B----4-:R-:W-:Y:S02]  /*210a0*/  PRMT R10, R18, 0x4210, R11.reuse ;  /* 0x00004210120a7816 */ /* 0x110fe4000000000b */
[----:B------:R-:W-:Y:S02]  /*210b0*/  PRMT R11, R0, 0x5210, R11 ;  /* 0x00005210000b7816 */ /* 0x000fe4000000000b */
[----:B------:R-:W-:-:S02]  /*210c0*/  LOP3.LUT R0, R19, 0xffff, RZ, 0xc0, !PT ;  /* 0x0000ffff13007812 */ /* 0x000fc400078ec0ff */
[----:B------:R-:W1:Y:S01]  /*210d0*/  LDS.128 R16, [R12] ;  /* 0x000000000c107984 */ /* 0x000e620000000c00 */
[----:B-----5:R-:W-:-:S04]  /*210e0*/  LOP3.LUT R14, R14, 0xffff, RZ, 0xc0, !PT ;  /* 0x0000ffff0e0e7812 */ /* 0x020fc800078ec0ff */
[--C-:B------:R-:W-:Y:S02]  /*210f0*/  PRMT R4, R20, 0x4210, R14.reuse ;  /* 0x0000421014047816 */ /* 0x100fe4000000000e */
[----:B------:R-:W2:Y:S04]  /*21100*/  LDL.LU R20, [R1+0xb4] ;  /* 0x0000b40001147983 */ /* 0x000ea80000300800 */
[----:B------:R-:W3:Y:S04]  /*21110*/  LDL.LU R22, [R1+0x8c] ;  /* 0x00008c0001167983 */ /* 0x000ee80000300800 */
[----:B0-----:R-:W4:Y:S04]  /*21120*/  LDL.LU R24, [R1+0x88] ;  /* 0x0000880001187983 */ /* 0x001f280000300800 */
[----:B------:R-:W5:Y:S04]  /*21130*/  LDL.LU R26, [R1+0x84] ;  /* 0x00008400011a7983 */ /* 0x000f680000300800 */
[----:B------:R-:W3:Y:S04]  /*21140*/  LDL.LU R2, [R1+0x134] ;  /* 0x0001340001027983 */ /* 0x000ee80000300800 */
[----:B------:R-:W-:Y:S01]  /*21150*/  STL [R1+0x18], R12 ;  /* 0x0000180c01007387 */ /* 0x000fe20000100800 */
[----:B------:R-:W-:-:S03]  /*21160*/  PRMT R5, R13, 0x5210, R14 ;  /* 0x000052100d057816 */ /* 0x000fc6000000000e */
[----:B-1----:R0:W-:Y:S04]  /*21170*/  STL.64 [R1+0xab0], R18 ;  /* 0x000ab01201007387 */ /* 0x0021e80000100a00 */
[----:B0-----:R-:W4:Y:S04]  /*21180*/  LDL.LU R18, [R1+0xf8] ;  /* 0x0000f80001127983 */ /* 0x001f280000300800 */
[----:B------:R-:W5:Y:S04]  /*21190*/  LDL.LU R19, [R1+0xf4] ;  /* 0x0000f40001137983 */ /* 0x000f680000300800 */
[----:B------:R0:W-:Y:S02]  /*211a0*/  STL.64 [R1+0xaa8], R16 ;  /* 0x000aa81001007387 */ /* 0x0001e40000100a00 */
[----:B0-----:R-:W-:-:S05]  /*211b0*/  IMAD.MOV.U32 R16, RZ, RZ, R12 ;  /* 0x000000ffff107224 */ /* 0x001fca00078e000c */
[----:B------:R-:W0:Y:S01]  /*211c0*/  LDS.128 R12, [R16+0x400] ;  /* 0x00040000100c7984 */ /* 0x000e220000000c00 */
[----:B------:R-:W-:Y:S06]  /*211d0*/  BAR.SYNC.DEFER_BLOCKING 0x0 ;  /* 0x0000000000007b1d */ /* 0x000fec0000010000 */
[----:B0-----:R0:W-:Y:S04]  /*211e0*/  STL.64 [R1+0xaa0], R14 ;  /* 0x000aa00e01007387 */ /* 0x0011e80000100a00 */
[----:B0-----:R-:W3:Y:S04]  /*211f0*/  LDL.LU R15, [R1+0x11c] ;  /* 0x00011c00010f7983 */ /* 0x001ee80000300800 */
[----:B------:R4:W-:Y:S04]  /*21200*/  STSM.16.M88.4 [R3], R4 ;  /* 0x0000000403007844 */ /* 0x0009e80000000200 */
[----:B------:R-:W-:Y:S01]  /*21210*/  STSM.16.M88.4 [R3+0x100], R8 ;  /* 0x0001000803007844 */ /* 0x000fe20000000200 */
[----:B------:R-:W-:Y:S06]  /*21220*/  BAR.SYNC.DEFER_BLOCKING 0x0 ;  /* 0x0000000000007b1d */ /* 0x000fec0000010000 */
[----:B------:R-:W0:Y:S01]  /*21230*/  LDS.128 R8, [R16] ;  /* 0x0000000010087984 */ /* 0x000e220000000c00 */
[----:B------:R-:W-:-:S03]  /*21240*/  PRMT R21, R21, 0x5210, R0 ;  /* 0x0000521015157816 */ /* 0x000fc60000000000 */
[----:B------:R1:W-:Y:S04]  /*21250*/  STL.64 [R1+0xa98], R12 ;  /* 0x000a980c01007387 */ /* 0x0003e80000100a00 */
[----:B------:R-:W3:Y:S01]  /*21260*/  LDL.LU R17, [R1+0x138] ;  /* 0x0001380001117983 */ /* 0x000ee20000300800 */
[----:B--2---:R-:W-:Y:S02]  /*21270*/  PRMT R20, R20, 0x4210, R0 ;  /* 0x0000421014147816 */ /* 0x004fe40000000000 */
[----:B----4-:R-:W-:Y:S02]  /*21280*/  LOP3.LUT R4, R18, 0xffff, RZ, 0xc0, !PT ;  /* 0x0000ffff12047812 */ /* 0x010fe400078ec0ff */
[----:B------:R-:W2:Y:S01]  /*21290*/  LDL.LU R18, [R1+0xa4] ;  /* 0x0000a40001127983 */ /* 0x000ea20000300800 */
[----:B-----5:R-:W-:-:S03]  /*212a0*/  LOP3.LUT R0, R19, 0xffff, RZ, 0xc0, !PT ;  /* 0x0000ffff13007812 */ /* 0x020fc600078ec0ff */
[----:B------:R-:W4:Y:S01]  /*212b0*/  LDL.LU R19, [R1+0x80] ;  /* 0x0000800001137983 */ /* 0x000f220000300800 */
[----:B------:R-:W-:-:S03]  /*212c0*/  PRMT R26, R26, 0x4210, R0 ;  /* 0x000042101a1a7816 */ /* 0x000fc60000000000 */
[----:B-1----:R-:W5:Y:S01]  /*212d0*/  LDL.LU R12, [R1+0x9c] ;  /* 0x00009c00010c7983 */ /* 0x002f620000300800 */
[----:B------:R-:W-:-:S03]  /*212e0*/  PRMT R27, R27, 0x5210, R0 ;  /* 0x000052101b1b7816 */ /* 0x000fc60000000000 */
[----:B------:R-:W5:Y:S04]  /*212f0*/  LDL.LU R13, [R1+0x14] ;  /* 0x00001400010d7983 */ /* 0x000f680000300800 */
[----:B------:R-:W5:Y:S01]  /*21300*/  LDL.LU R14, [R1+0xa0] ;  /* 0x0000a000010e7983 */ /* 0x000f620000300800 */
[----:B---3--:R-:W-:-:S03]  /*21310*/  LOP3.LUT R0, R15, 0xffff, RZ, 0xc0, !PT ;  /* 0x0000ffff0f007812 */ /* 0x008fc600078ec0ff */
[----:B------:R-:W3:Y:S04]  /*21320*/  LDL.LU R15, [R1+0x10] ;  /* 0x00001000010f7983 */ /* 0x000ee80000300800 */
[----:B0-----:R0:W-:Y:S04]  /*21330*/  STL [R1+0xa80], R8 ;  /* 0x000a800801007387 */ /* 0x0011e80000100800 */
[----:B0-----:R-:W5:Y:S04]  /*21340*/  LDL.LU R8, [R1+0xd0] ;  /* 0x0000d00001087983 */ /* 0x001f680000300800 */
[----:B------:R0:W-:Y:S04]  /*21350*/  STL [R1+0xa70], R9 ;  /* 0x000a700901007387 */ /* 0x0001e80000100800 */
[----:B0-----:R-:W3:Y:S01]  /*21360*/  LDL R9, [R1+0x18] ;  /* 0x0000180001097983 */ /* 0x001ee20000100800 */
[----:B------:R-:W-:-:S02]  /*21370*/  PRMT R24, R24, 0x4210, R4 ;  /* 0x0000421018187816 */ /* 0x000fc40000000004 */
[----:B------:R-:W-:Y:S02]  /*21380*/  PRMT R25, R25, 0x5210, R4 ;  /* 0x0000521019197816 */ /* 0x000fe40000000004 */
[----:B------:R-:W-:-:S04]  /*21390*/  LOP3.LUT R2, R2, 0xffff, RZ, 0xc0, !PT ;  /* 0x0000ffff02027812 */ /* 0x000fc800078ec0ff */
[--C-:B------:R-:W-:Y:S02]  /*213a0*/  PRMT R22, R22, 0x4210, R2.reuse ;  /* 0x0000421016167816 */ /* 0x100fe40000000002 */
[----:B------:R-:W-:Y:S01]  /*213b0*/  PRMT R23, R23, 0x5210, R2 ;  /* 0x0000521017177816 */ /* 0x000fe20000000002 */
[----:B------:R0:W-:Y:S04]  /*213c0*/  STL.64 [R1+0xa68], R10 ;  /* 0x000a680a01007387 */ /* 0x0001e80000100a00 */
[----:B0-----:R-:W5:Y:S04]  /*213d0*/  LDL.LU R10, [R1+0x864] ;  /* 0x00086400010a7983 */ /* 0x001f680000300800 */
[----:B------:R-:W5:Y:S01]  /*213e0*/  LDL.LU R11, [R1+0xcc] ;  /* 0x0000cc00010b7983 */ /* 0x000f620000300800 */
[----:B------:R-:W-:-:S02]  /*213f0*/  LOP3.LUT R2, R17, 0xffff, RZ, 0xc0, !PT ;  /* 0x0000ffff11027812 */ /* 0x000fc400078ec0ff */
[--C-:B------:R-:W-:Y:S02]  /*21400*/  PRMT R17, R29, 0x5210, R0.reuse ;  /* 0x000052101d117816 */ /* 0x100fe40000000000 */
[----:B--2---:R-:W-:Y:S02]  /*21410*/  PRMT R16, R18, 0x4210, R0 ;  /* 0x0000421012107816 */ /* 0x004fe40000000000 */
[--C-:B----4-:R-:W-:Y:S02]  /*21420*/  PRMT R18, R19, 0x4210, R2.reuse ;  /* 0x0000421013127816 */ /* 0x110fe40000000002 */
[----:B------:R-:W-:Y:S01]  /*21430*/  PRMT R19, R28, 0x5210, R2 ;  /* 0x000052101c137816 */ /* 0x000fe20000000002 */
[----:B---3--:R-:W0:Y:S01]  /*21440*/  LDS.128 R4, [R9+0x400] ;  /* 0x0004000009047984 */ /* 0x008e220000000c00 */
[----:B------:R-:W-:Y:S06]  /*21450*/  BAR.SYNC.DEFER_BLOCKING 0x0 ;  /* 0x0000000000007b1d */ /* 0x000fec0000010000 */
[----:B------:R-:W-:Y:S04]  /*21460*/  STSM.16.M88.4 [R3], R20 ;  /* 0x0000001403007844 */ /* 0x000fe80000000200 */
[----:B------:R-:W-:Y:S01]  /*21470*/  STSM.16.M88.4 [R3+0x100], R24 ;  /* 0x0001001803007844 */ /* 0x000fe20000000200 */
[----:B------:R-:W-:Y:S06]  /*21480*/  BAR.SYNC.DEFER_BLOCKING 0x0 ;  /* 0x0000000000007b1d */ /* 0x000fec0000010000 */
[----:B------:R-:W1:Y:S04]  /*21490*/  LDS.128 R20, [R9] ;  /* 0x0000000009147984 */ /* 0x000e680000000c00 */
[----:B------:R2:W3:Y:S01]  /*214a0*/  LDS.128 R24, [R9+0x400] ;  /* 0x0004000009187984 */ /* 0x0004e20000000c00 */
[----:B------:R-:W-:Y:S01]  /*214b0*/  BAR.SYNC.DEFER_BLOCKING 0x0 ;  /* 0x0000000000007b1d */ /* 0x000fe20000010000 */
[----:B-----5:R-:W-:-:S07]  /*214c0*/  LOP3.LUT R28, R11, 0xffff, RZ, 0xc0, !PT ;  /* 0x0000ffff0b1c7812 */ /* 0x020fce00078ec0ff */
[----:B--2---:R-:W2:Y:S01]  /*214d0*/  LDC R9, c[0x0][0x248] ;  /* 0x00009200ff097b82 */ /* 0x004ea20000000800 */
[----:B0-----:R0:W-:Y:S04]  /*214e0*/  STL.64 [R1+0xa88], R4 ;  /* 0x000a880401007387 */ /* 0x0011e80000100a00 */
[----:B------:R-:W-:Y:S04]  /*214f0*/  STL.64 [R1+0xa78], R6 ;  /* 0x000a780601007387 */ /* 0x000fe80000100a00 */
[----:B0-----:R-:W4:Y:S04]  /*21500*/  LDL.LU R4, [R1+0x2d4] ;  /* 0x0002d40001047983 */ /* 0x001f280000300800 */
[----:B------:R0:W-:Y:S04]  /*21510*/  STSM.16.M88.4 [R3], R16 ;  /* 0x0000001003007844 */ /* 0x0001e80000000200 */
[----:B-1----:R-:W-:Y:S04]  /*21520*/  STL.64 [R1+0xa90], R22 ;  /* 0x000a901601007387 */ /* 0x002fe80000100a00 */
[----:B0-----:R-:W5:Y:S04]  /*21530*/  LDL.LU.64 R18, [R1+0xab0] ;  /* 0x000ab00001127983 */ /* 0x001f680000300a00 */
[----:B------:R-:W3:Y:S04]  /*21540*/  LDL.LU.64 R16, [R1+0xaa8] ;  /* 0x000aa80001107983 */ /* 0x000ee80000300a00 */
[----:B------:R-:W5:Y:S04]  /*21550*/  LDL.LU R6, [R1+0x868] ;  /* 0x0008680001067983 */ /* 0x000f680000300800 */
[----:B------:R-:W5:Y:S04]  /*21560*/  LDL.LU R5, [R1+0x86c] ;  /* 0x00086c0001057983 */ /* 0x000f680000300800 */
[----:B------:R-:W5:Y:S01]  /*21570*/  LDL.LU R7, [R1+0x870] ;  /* 0x0008700001077983 */ /* 0x000f620000300800 */
[----:B------:R-:W-:-:S02]  /*21580*/  LOP3.LUT R29, R8, 0xffff, RZ, 0xc0, !PT ;  /* 0x0000ffff081d7812 */ /* 0x000fc400078ec0ff */
[--C-:B------:R-:W-:Y:S02]  /*21590*/  PRMT R12, R12, 0x4210, R28.reuse ;  /* 0x000042100c0c7816 */ /* 0x100fe4000000001c */
[----:B------:R-:W-:Y:S02]  /*215a0*/  PRMT R13, R13, 0x5210, R28 ;  /* 0x000052100d0d7816 */ /* 0x000fe4000000001c */
[--C-:B------:R-:W-:Y:S02]  /*215b0*/  PRMT R14, R14, 0x4210, R29.reuse ;  /* 0x000042100e0e7816 */ /* 0x100fe4000000001d */
[----:B------:R-:W-:-:S05]  /*215c0*/  PRMT R15, R15, 0x5210, R29 ;  /* 0x000052100f0f7816 */ /* 0x000fca000000001d */
[----:B------:R0:W-:Y:S01]  /*215d0*/  STSM.16.M88.4 [R3+0x100], R12 ;  /* 0x0001000c03007844 */ /* 0x0001e20000000200 */
[----:B------:R-:W-:Y:S01]  /*215e0*/  IMAD R0, R10, UR4, RZ ;  /* 0x000000040a007c24 */ /* 0x000fe2000f8e02ff */
[----:B------:R-:W-:Y:S01]  /*215f0*/  ULDC UR4, c[0x0][0x22c] ;  /* 0x00008b0000047ab9 */ /* 0x000fe20000000800 */
[----:B------:R-:W-:Y:S03]  /*21600*/  BAR.SYNC.DEFER_BLOCKING 0x0 ;  /* 0x0000000000007b1d */ /* 0x000fe60000010000 */
[----:B------:R-:W-:-:S04]  /*21610*/  IADD3 R2, P3, R0, UR10, RZ ;  /* 0x0000000a00027c10 */ /* 0x000fc8000ff7e0ff */
[----:B------:R-:W-:Y:S01]  /*21620*/  LEA.HI.X.SX32 R0, R0, UR11, 0x1, P3 ;  /* 0x0000000b00007c11 */ /* 0x000fe200098f0eff */
[----:B0-----:R-:W5:Y:S04]  /*21630*/  LDL.LU.64 R14, [R1+0xaa0] ;  /* 0x000aa000010e7983 */ /* 0x001f680000300a00 */
[----:B------:R-:W5:Y:S04]  /*21640*/  LDL.LU.64 R12, [R1+0xa98] ;  /* 0x000a9800010c7983 */ /* 0x000f680000300a00 */
[----:B------:R-:W5:Y:S01]  /*21650*/  LDL.LU R22, [R1+0x874] ;  /* 0x0008740001167983 */ /* 0x000f620000300800 */
[C---:B----4-:R-:W-:Y:S01]  /*21660*/  ISETP.LT.AND P2, PT, R4.reuse, UR13, !P0 ;  /* 0x0000000d04007c0c */ /* 0x050fe2000c741270 */
[----:B--2---:R-:W-:-:S05]  /*21670*/  IMAD R4, R4, R9, RZ ;  /* 0x0000000904047224 */ /* 0x004fca00078e02ff */
[----:B------:R-:W-:-:S04]  /*21680*/  IADD3 R28, P3, R4, R2, RZ ;  /* 0x00000002041c7210 */ /* 0x000fc80007f7e0ff */
[----:B------:R-:W-:Y:S02]  /*21690*/  LEA.HI.X.SX32 R29, R4, R0, 0x1, P3 ;  /* 0x00000000041d7211 */ /* 0x000fe400018f0eff */
[----:B---3--:R-:W-:Y:S02]  /*216a0*/  PRMT R8, R16, 0x7770, RZ ;  /* 0x0000777010087816 */ /* 0x008fe400000000ff */
[C---:B-----5:R-:W-:Y:S01]  /*216b0*/  ISETP.LT.AND P5, PT, R6.reuse, UR4, !P0 ;  /* 0x0000000406007c0c */ /* 0x060fe2000c7a1270 */
[----:B------:R-:W-:Y:S02]  /*216c0*/  IMAD R6, R6, R9, RZ ;  /* 0x0000000906067224 */ /* 0x000fe400078e02ff */
[----:B------:R0:W-:Y:S01]  /*216d0*/  @P2 STG.E.U8 desc[UR6][R28.64], R8 ;  /* 0x000000081c002986 */ /* 0x0001e2000c101106 */
[----:B------:R-:W-:Y:S02]  /*216e0*/  ULDC UR4, c[0x0][0x22c] ;  /* 0x00008b0000047ab9 */ /* 0x000fe40000000800 */
[----:B0-----:R-:W-:-:S04]  /*216f0*/  IADD3 R28, P2, R6, R2, RZ ;  /* 0x00000002061c7210 */ /* 0x001fc80007f5e0ff */
[----:B------:R-:W-:Y:S02]  /*21700*/  LEA.HI.X.SX32 R29, R6, R0, 0x1, P2 ;  /* 0x00000000061d7211 */ /* 0x000fe400010f0eff */
[----:B------:R-:W-:Y:S01]  /*21710*/  PRMT R6, R17, 0x7770, RZ ;  /* 0x0000777011067816 */ /* 0x000fe200000000ff */
[CC--:B------:R-:W-:Y:S01]  /*21720*/  IMAD R3, R7.reuse, R9.reuse, RZ ;  /* 0x0000000907037224 */ /* 0x0c0fe200078e02ff */
[----:B------:R-:W-:Y:S01]  /*21730*/  ISETP.LT.AND P4, PT, R7, UR5, !P0 ;  /* 0x0000000507007c0c */ /* 0x000fe2000c781270 */
[----:B------:R-:W-:Y:S02]  /*21740*/  ULDC UR5, c[0x0][0x22c] ;  /* 0x00008b0000057ab9 */ /* 0x000fe40000000800 */
[----:B------:R0:W-:Y:S04]  /*21750*/  @P5 STG.E.U8 desc[UR6][R28.64], R6 ;  /* 0x000000061c005986 */ /* 0x0001e8000c101106 */
[----:B0-----:R-:W2:Y:S04]  /*21760*/  LDL.LU R6, [R1+0x878] ;  /* 0x0008780001067983 */ /* 0x001ea80000300800 */
[----:B------:R-:W3:Y:S01]  /*21770*/  LDL.LU R7, [R1+0x87c] ;  /* 0x00087c0001077983 */ /* 0x000ee20000300800 */
[C---:B------:R-:W-:Y:S01]  /*21780*/  ISETP.LT.AND P3, PT, R5.reuse, UR4, !P0 ;  /* 0x0000000405007c0c */ /* 0x040fe2000c761270 */
[----:B------:R-:W-:Y:S01]  /*21790*/  IMAD R5, R5, R9, RZ ;  /* 0x0000000905057224 */ /* 0x000fe200078e02ff */
[----:B------:R-:W-:Y:S01]  /*217a0*/  IADD3 R28, P6, R3, R2, RZ ;  /* 0x00000002031c7210 */ /* 0x000fe20007fde0ff */
[----:B------:R-:W-:-:S03]  /*217b0*/  ULDC UR4, c[0x0][0x22c] ;  /* 0x00008b0000047ab9 */ /* 0x000fc60000000800 */
[C---:B------:R-:W-:Y:S02]  /*217c0*/  IADD3 R10, P5, R5.reuse, R2, RZ ;  /* 0x00000002050a7210 */ /* 0x040fe40007fbe0ff */
[----:B------:R-:W-:Y:S02]  /*217d0*/  PRMT R8, R18, 0x7770, RZ ;  /* 0x0000777012087816 */ /* 0x000fe400000000ff */
[-C--:B------:R-:W-:Y:S02]  /*217e0*/  LEA.HI.X.SX32 R11, R5, R0.reuse, 0x1, P5 ;  /* 0x00000000050b7211 */ /* 0x080fe400028f0eff */
[----:B------:R-:W-:Y:S01]  /*217f0*/  LEA.HI.X.SX32 R29, R3, R0, 0x1, P6 ;  /* 0x00000000031d7211 */ /* 0x000fe200030f0eff */
[C---:B------:R-:W-:Y:S01]  /*21800*/  IMAD R3, R22.reuse, R9, RZ ;  /* 0x0000000916037224 */ /* 0x040fe200078e02ff */
[----:B------:R-:W-:Y:S02]  /*21810*/  PRMT R5, R19, 0x7770, RZ ;  /* 0x0000777013057816 */ /* 0x000fe400000000ff */
[----:B------:R-:W-:Y:S01]  /*21820*/  ISETP.LT.AND P2, PT, R22, UR4, !P0 ;  /* 0x0000000416007c0c */ /* 0x000fe2000c741270 */
[----:B------:R-:W-:Y:S01]  /*21830*/  @P3 STG.E.U8 desc[UR6][R10.64], R8 ;  /* 0x000000080a003986 */ /* 0x000fe2000c101106 */
[----:B------:R-:W-:-:S03]  /*21840*/  ULDC UR4, c[0x0][0x22c] ;  /* 0x00008b0000047ab9 */ /* 0x000fc60000000800 */
[----:B------:R0:W-:Y:S04]  /*21850*/  @P4 STG.E.U8 desc[UR6][R28.64], R5 ;  /* 0x000000051c004986 */ /* 0x0001e8000c101106 */
[----:B------:R-:W4:Y:S01]  /*21860*/  LDL.LU R22, [R1+0x880] ;  /* 0x0008800001167983 */ /* 0x000f220000300800 */
[C---:B0-----:R-:W-:Y:S02]  /*21870*/  IADD3 R28, P4, R3.reuse, R2, RZ ;  /* 0x00000002031c7210 */ /* 0x041fe40007f9e0ff */
[----:B------:R-:W-:Y:S02]  /*21880*/  PRMT R5, R12, 0x7770, RZ ;  /* 0x000077700c057816 */ /* 0x000fe400000000ff */
[----:B------:R-:W-:-:S05]  /*21890*/  LEA.HI.X.SX32 R29, R3, R0, 0x1, P4 ;  /* 0x00000000031d7211 */ /* 0x000fca00020f0eff */
[----:B------:R0:W-:Y:S04]  /*218a0*/  @P2 STG.E.U8 desc[UR6][R28.64], R5 ;  /* 0x000000051c002986 */ /* 0x0001e8000c101106 */
[----:B0-----:R-:W5:Y:S01]  /*218b0*/  LDL.LU R5, [R1+0x884] ;  /* 0x0008840001057983 */ /* 0x001f620000300800 */
[C---:B---3--:R-:W-:Y:S01]  /*218c0*/  ISETP.LT.AND P4, PT, R7.reuse, UR5, !P0 ;  /* 0x0000000507007c0c */ /* 0x048fe2000c781270 */
[-C--:B------:R-:W-:Y:S01]  /*218d0*/  IMAD R3, R7, R9.reuse, RZ ;  /* 0x0000000907037224 */ /* 0x080fe200078e02ff */
[C---:B--2---:R-:W-:Y:S01]  /*218e0*/  ISETP.LT.AND P3, PT, R6.reuse, UR4, !P0 ;  /* 0x0000000406007c0c */ /* 0x044fe2000c761270 */
[----:B------:R-:W2:Y:S01]  /*218f0*/  LDL.LU R7, [R1+0x888] ;  /* 0x0008880001077983 */ /* 0x000ea20000300800 */
[----:B------:R-:W-:Y:S01]  /*21900*/  IMAD R6, R6, R9, RZ ;  /* 0x0000000906067224 */ /* 0x000fe200078e02ff */
[----:B------:R-:W-:Y:S01]  /*21910*/  PRMT R8, R13, 0x7770, RZ ;  /* 0x000077700d087816 */ /* 0x000fe200000000ff */
[----:B------:R-:W-:Y:S01]  /*21920*/  ULDC UR4, c[0x0][0x22c] ;  /* 0x00008b0000047ab9 */ /* 0x000fe20000000800 */
[-C--:B------:R-:W-:Y:S01]  /*21930*/  IADD3 R28, P6, R3, R2.reuse, RZ ;  /* 0x00000002031c7210 */ /* 0x080fe20007fde0ff */
[----:B------:R-:W-:Y:S01]  /*21940*/  ULDC UR5, c[0x0][0x22c] ;  /* 0x00008b0000057ab9 */ /* 0x000fe20000000800 */
[----:B------:R-:W-:-:S02]  /*21950*/  IADD3 R10, P5, R6, R2, RZ ;  /* 0x00000002060a7210 */ /* 0x000fc40007fbe0ff */
[-C--:B------:R-:W-:Y:S02]  /*21960*/  LEA.HI.X.SX32 R29, R3, R0.reuse, 0x1, P6 ;  /* 0x00000000031d7211 */ /* 0x080fe400030f0eff */
[----:B------:R-:W-:Y:S02]  /*21970*/  LEA.HI.X.SX32 R11, R6, R0, 0x1, P5 ;  /* 0x00000000060b7211 */ /* 0x000fe400028f0eff */
[----:B------:R-:W-:-:S03]  /*21980*/  PRMT R6, R14, 0x7770, RZ ;  /* 0x000077700e067816 */ /* 0x000fc600000000ff */
[----:B------:R0:W-:Y:S04]  /*21990*/  @P3 STG.E.U8 desc[UR6][R10.64], R8 ;  /* 0x000000080a003986 */ /* 0x0001e8000c101106 */
[----:B------:R1:W-:Y:S01]  /*219a0*/  @P4 STG.E.U8 desc[UR6][R28.64], R6 ;  /* 0x000000061c004986 */ /* 0x0003e2000c101106 */
[C---:B----4-:R-:W-:Y:S01]  /*219b0*/  IMAD R3, R22.reuse, R9, RZ ;  /* 0x0000000916037224 */ /* 0x050fe200078e02ff */
[----:B------:R-:W-:Y:S01]  /*219c0*/  ISETP.LT.AND P2, PT, R22, UR4, !P0 ;  /* 0x0000000416007c0c */ /* 0x000fe2000c741270 */
[----:B------:R-:W-:Y:S01]  /*219d0*/  ULDC UR4, c[0x0][0x22c] ;  /* 0x00008b0000047ab9 */ /* 0x000fe20000000800 */
[----:B0-----:R-:W3:Y:S02]  /*219e0*/  LDL.LU R8, [R1+0x88c] ;  /* 0x00088c0001087983 */ /* 0x001ee40000300800 */
[----:B-1----:R-:W-:-:S02]  /*219f0*/  IADD3 R28, P4, R3, R2, RZ ;  /* 0x00000002031c7210 */ /* 0x002fc40007f9e0ff */
[----:B------:R-:W-:Y:S02]  /*21a00*/  PRMT R6, R15, 0x7770, RZ ;  /* 0x000077700f067816 */ /* 0x000fe400000000ff */
[----:B------:R-:W-:-:S05]  /*21a10*/  LEA.HI.X.SX32 R29, R3, R0, 0x1, P4 ;  /* 0x00000000031d7211 */ /* 0x000fca00020f0eff */
[----:B------:R0:W-:Y:S01]  /*21a20*/  @P2 STG.E.U8 desc[UR6][R28.64], R6 ;  /* 0x000000061c002986 */ /* 0x0001e2000c101106 */
[C---:B-----5:R-:W-:Y:S01]  /*21a30*/  ISETP.LT.AND P3, PT, R5.reuse, UR4, !P0 ;  /* 0x0000000405007c0c */ /* 0x060fe2000c761270 */
[----:B------:R-:W-:Y:S02]  /*21a40*/  IMAD R5, R5, R9, RZ ;  /* 0x0000000905057224 */ /* 0x000fe400078e02ff */
[----:B0-----:R-:W4:Y:S01]  /*21a50*/  LDL.LU R6, [R1+0x890] ;  /* 0x0008900001067983 */ /* 0x001f220000300800 */
[----:B------:R-:W-:Y:S02]  /*21a60*/  ULDC UR4, c[0x0][0x22c] ;  /* 0x00008b0000047ab9 */ /* 0x000fe40000000800 */
[C---:B------:R-:W-:Y:S01]  /*21a70*/  IADD3 R22, P5, R5.reuse, R2, RZ ;  /* 0x0000000205167210 */ /* 0x040fe20007fbe0ff */
[----:B------:R-:W5:Y:S03]  /*21a80*/  LDL.LU R10, [R1+0x894] ;  /* 0x00089400010a7983 */ /* 0x000f660000300800 */
[----:B------:R-:W-:-:S02]  /*21a90*/  LEA.HI.X.SX32 R23, R5, R0, 0x1, P5 ;  /* 0x0000000005177211 */ /* 0x000fc400028f0eff */
[----:B------:R-:W-:Y:S01]  /*21aa0*/  PRMT R5, R17, 0x7771, RZ ;  /* 0x0000777111057816 */ /* 0x000fe200000000ff */
[C---:B--2---:R-:W-:Y:S01]  /*21ab0*/  IMAD R3, R7.reuse, R9, RZ ;  /* 0x0000000907037224 */ /* 0x044fe200078e02ff */
[----:B------:R-:W-:Y:S01]  /*21ac0*/  ISETP.LT.AND P4, PT, R7, UR5, !P0 ;  /* 0x0000000507007c0c */ /* 0x000fe2000c781270 */
[----:B------:R-:W-:-:S03]  /*21ad0*/  ULDC UR5, c[0x0][0x22c] ;  /* 0x00008b0000057ab9 */ /* 0x000fc60000000800 */
[C---:B------:R-:W-:Y:S02]  /*21ae0*/  IADD3 R28, P6, R3.reuse, R2, RZ ;  /* 0x00000002031c7210 */ /* 0x040fe40007fde0ff */
[----:B------:R-:W-:Y:S02]  /*21af0*/  PRMT R7, R16, 0x7771, RZ ;  /* 0x0000777110077816 */ /* 0x000fe400000000ff */
[----:B------:R-:W-:-:S03]  /*21b00*/  LEA.HI.X.SX32 R29, R3, R0, 0x1, P6 ;  /* 0x00000000031d7211 */ /* 0x000fc600030f0eff */
[----:B------:R-:W-:Y:S04]  /*21b10*/  @P3 STG.E.U8 desc[UR6][R22.64], R7 ;  /* 0x0000000716003986 */ /* 0x000fe8000c101106 */
[----:B------:R0:W-:Y:S04]  /*21b20*/  @P4 STG.E.U8 desc[UR6][R28.64], R5 ;  /* 0x000000051c004986 */ /* 0x0001e8000c101106 */
[----:B0-----:R-:W2:Y:S01]  /*21b30*/  LDL.LU R5, [R1+0x8a8] ;  /* 0x0008a80001057983 */ /* 0x001ea20000300800 */
[C---:B---3--:R-:W-:Y:S01]  /*21b40*/  IMAD R3, R8.reuse, R9, RZ ;  /* 0x0000000908037224 */ /* 0x048fe200078e02ff */
[----:B------:R-:W-:Y:S01]  /*21b50*/  ISETP.LT.AND P2, PT, R8, UR4, !P0 ;  /* 0x0000000408007c0c */ /* 0x000fe2000c741270 */
[----:B------:R-:W-:Y:S01]  /*21b60*/  ULDC UR4, c[0x0][0x22c] ;  /* 0x00008b0000047ab9 */ /* 0x000fe20000000800 */
[----:B------:R-:W3:Y:S02]  /*21b70*/  LDL.LU R7, [R1+0x898] ;  /* 0x0008980001077983 */ /* 0x000ee40000300800 */
[----:B------:R-:W-:-:S02]  /*21b80*/  IADD3 R28, P3, R3, R2, RZ ;  /* 0x00000002031c7210 */ /* 0x000fc40007f7e0ff */
[----:B------:R-:W-:Y:S02]  /*21b90*/  PRMT R8, R18, 0x7771, RZ ;  /* 0x0000777112087816 */ /* 0x000fe400000000ff */
[----:B------:R-:W-:-:S05]  /*21ba0*/  LEA.HI.X.SX32 R29, R3, R0, 0x1, P3 ;  /* 0x00000000031d7211 */ /* 0x000fca00018f0eff */
[----:B------:R0:W-:Y:S01]  /*21bb0*/  @P2 STG.E.U8 desc[UR6][R28.64], R8 ;  /* 0x000000081c002986 */ /* 0x0001e2000c101106 */
[C---:B----4-:R-:W-:Y:S01]  /*21bc0*/  ISETP.LT.AND P4, PT, R6.reuse, UR4, !P0 ;  /* 0x0000000406007c0c */ /* 0x050fe2000c781270 */
[-C--:B------:R-:W-:Y:S01]  /*21bd0*/  IMAD R6, R6, R9.reuse, RZ ;  /* 0x0000000906067224 */ /* 0x080fe200078e02ff */
[----:B------:R-:W-:Y:S01]  /*21be0*/  ULDC UR4, c[0x0][0x22c] ;  /* 0x00008b0000047ab9 */ /* 0x000fe20000000800 */
[----:B0-----:R-:W4:Y:S01]  /*21bf0*/  LDL.LU R8, [R1+0x89c] ;  /* 0x00089c0001087983 */ /* 0x001f220000300800 */
[C---:B-----5:R-:W-:Y:S01]  /*21c00*/  ISETP.LT.AND P3, PT, R10.reuse, UR4, !P0 ;  /* 0x000000040a007c0c */ /* 0x060fe2000c761270 */
[----:B------:R-:W-:Y:S01]  /*21c10*/  IMAD R3, R10, R9, RZ ;  /* 0x000000090a037224 */ /* 0x000fe200078e02ff */
[----:B------:R-:W-:Y:S01]  /*21c20*/  IADD3 R10, P5, R6, R2, RZ ;  /* 0x00000002060a7210 */ /* 0x000fe20007fbe0ff */
[----:B------:R-:W-:-:S03]  /*21c30*/  ULDC UR4, c[0x0][0x22c] ;  /* 0x00008b0000047ab9 */ /* 0x000fc60000000800 */
[----:B------:R-:W-:Y:S02]  /*21c40*/  LEA.HI.X.SX32 R11, R6, R0, 0x1, P5 ;  /* 0x00000000060b7211 */ /* 0x000fe400028f0eff */
[----:B------:R-:W5:Y:S01]  /*21c50*/  LDL.LU R6, [R1+0x8a0] ;  /* 0x0008a00001067983 */ /* 0x000f620000300800 */
[----:B--2---:R-:W-:Y:S01]  /*21c60*/  ISETP.LT.AND P5, PT, R5, UR4, !P0 ;  /* 0x0000000405007c0c */ /* 0x004fe2000c7a1270 */
[----:B------:R-:W-:Y:S01]  /*21c70*/  ULDC UR4, c[0x0][0x22c] ;  /* 0x00008b0000047ab9 */ /* 0x000fe20000000800 */
[----:B------:R-:W-:-:S05]  /*21c80*/  PRMT R5, R19, 0x7771, RZ ;  /* 0x0000777113057816 */ /* 0x000fca00000000ff */
[----:B------:R0:W-:Y:S04]  /*21c90*/  @P4 STG.E.U8 desc[UR6][R10.64], R5 ;  /* 0x000000050a004986 */ /* 0x0001e8000c101106 */
[----:B0-----:R-:W2:Y:S01]  /*21ca0*/  LDL.LU R5, [R1+0x8ac] ;  /* 0x0008ac0001057983 */ /* 0x001ea20000300800 */
[----:B------:R-:W-:-:S04]  /*21cb0*/  IADD3 R28, P2, R3, R2, RZ ;  /* 0x00000002031c7210 */ /* 0x000fc80007f5e0ff */
[----:B------:R-:W-:Y:S02]  /*21cc0*/  LEA.HI.X.SX32 R29, R3, R0, 0x1, P2 ;  /* 0x00000000031d7211 */ /* 0x000fe400010f0eff */
[----:B------:R-:W-:Y:S02]  /*21cd0*/  PRMT R3, R12, 0x7771, RZ ;  /* 0x000077710c037816 */ /* 0x000fe400000000ff */
[C---:B---3--:R-:W-:Y:S01]  /*21ce0*/  ISETP.LT.AND P2, PT, R7.reuse, UR4, !P0 ;  /* 0x0000000407007c0c */ /* 0x048fe2000c741270 */
[-C--:B------:R-:W-:Y:S01]  /*21cf0*/  IMAD R7, R7, R9.reuse, RZ ;  /* 0x0000000907077224 */ /* 0x080fe200078e02ff */
[----:B------:R-:W-:Y:S01]  /*21d00*/  ULDC UR4, c[0x0][0x22c] ;  /* 0x00008b0000047ab9 */ /* 0x000fe20000000800 */
[----:B------:R0:W-:Y:S01]  /*21d10*/  @P3 STG.E.U8 desc[UR6][R28.64], R3 ;  /* 0x000000031c003986 */ /* 0x0001e2000c101106 */
[C---:B----4-:R-:W-:Y:S01]  /*21d20*/  ISETP.LT.AND P3, PT, R8.reuse, UR4, !P0 ;  /* 0x0000000408007c0c */ /* 0x050fe2000c761270 */
[----:B------:R-:W-:Y:S01]  /*21d30*/  ULDC UR4, c[0x0][0x22c] ;  /* 0x00008b0000047ab9 */ /* 0x000fe20000000800 */
[----:B0-----:R-:W-:Y:S01]  /*21d40*/  IADD3 R28, P6, R7, R2, RZ ;  /* 0x00000002071c7210 */ /* 0x001fe20007fde0ff */
[----:B------:R-:W-:Y:S01]  /*21d50*/  IMAD R3, R8, R9, RZ ;  /* 0x0000000908037224 */ /* 0x000fe200078e02ff */
[----:B------:R-:W-:-:S02]  /*21d60*/  PRMT R8, R13, 0x7771, RZ ;  /* 0x000077710d087816 */ /* 0x000fc400000000ff */
[----:B------:R-:W-:Y:S02]  /*21d70*/  LEA.HI.X.SX32 R29, R7, R0, 0x1, P6 ;  /* 0x00000000071d7211 */ /* 0x000fe400030f0eff */
[C---:B-----5:R-:W-:Y:S01]  /*21d80*/  ISETP.LT.AND P4, PT, R6.reuse, UR5, !P0 ;  /* 0x0000000506007c0c */ /* 0x060fe2000c781270 */
[----:B------:R-:W3:Y:S01]  /*21d90*/  LDL.LU R7, [R1+0x8b0] ;  /* 0x0008b00001077983 */ /* 0x000ee20000300800 */
[C---:B------:R-:W-:Y:S01]  /*21da0*/  IADD3 R10, P6, R3.reuse, R2, RZ ;  /* 0x00000002030a7210 */ /* 0x040fe20007fde0ff */
[----:B------:R-:W-:Y:S02]  /*21db0*/  IMAD R6, R6, R9, RZ ;  /* 0x0000000906067224 */ /* 0x000fe400078e02ff */
[----:B------:R0:W-:Y:S01]  /*21dc0*/  @P2 STG.E.U8 desc[UR6][R28.64], R8 ;  /* 0x000000081c002986 */ /* 0x0001e2000c101106 */
[----:B------:R-:W-:Y:S01]  /*21dd0*/  LEA.HI.X.SX32 R11, R3, R0, 0x1, P6 ;  /* 0x00000000030b7211 */ /* 0x000fe200030f0eff */
[----:B------:R-:W-:Y:S01]  /*21de0*/  IMAD R3, R9, 0x20, R4 ;  /* 0x0000002009037824 */ /* 0x000fe200078e0204 */
[----:B0-----:R-:W-:-:S02]  /*21df0*/  IADD3 R28, P6, R6, R2, RZ ;  /* 0x00000002061c7210 */ /* 0x001fc40007fde0ff */
[----:B------:R-:W-:Y:S02]  /*21e00*/  PRMT R8, R14, 0x7771, RZ ;  /* 0x000077710e087816 */ /* 0x000fe400000000ff */
[----:B------:R-:W-:Y:S02]  /*21e10*/  LEA.HI.X.SX32 R29, R6, R0, 0x1, P6 ;  /* 0x00000000061d7211 */ /* 0x000fe400030f0eff */
[----:B------:R-:W-:Y:S01]  /*21e20*/  PRMT R6, R15, 0x7771, RZ ;  /* 0x000077710f067816 */ /* 0x000fe200000000ff */
[----:B------:R-:W-:Y:S04]  /*21e30*/  @P3 STG.E.U8 desc[UR6][R10.64], R8 ;  /* 0x000000080a003986 */ /* 0x000fe8000c101106 */
[----:B------:R0:W-:Y:S01]  /*21e40*/  @P4 STG.E.U8 desc[UR6][R28.64], R6 ;  /* 0x000000061c004986 */ /* 0x0001e2000c101106 */
[----:B--2---:R-:W-:Y:S01]  /*21e50*/  ISETP.LT.AND P2, PT, R5, UR4, !P0 ;  /* 0x0000000405007c0c */ /* 0x004fe2000c741270 */
[----:B------:R-:W-:-:S02]  /*21e60*/  ULDC UR4, c[0x0][0x22c] ;  /* 0x00008b0000047ab9 */ /* 0x000fc40000000800 */
[----:B------:R-:W2:Y:S04]  /*21e70*/  LDL.LU R5, [R1+0x8b4] ;  /* 0x0008b40001057983 */ /* 0x000ea80000300800 */
[----:B------:R-:W4:Y:S04]  /*21e80*/  LDL.LU R4, [R1+0x8b8] ;  /* 0x0008b80001047983 */ /* 0x000f280000300800 */
[----:B0-----:R-:W5:Y:S01]  /*21e90*/  LDL.LU R6, [R1+0x8bc] ;  /* 0x0008bc0001067983 */ /* 0x001f620000300800 */
[----:B------:R-:W-:Y:S01]  /*21ea0*/  IADD3 R10, P6, R3, R2, RZ ;  /* 0x00000002030a7210 */ /* 0x000fe20007fde0ff */
[----:B------:R-:W-:-:S03]  /*21eb0*/  IMAD R29, R9, 0x2, R3 ;  /* 0x00000002091d7824 */ /* 0x000fc600078e0203 */
[----:B------:R-:W-:Y:S02]  /*21ec0*/  LEA.HI.X.SX32 R11, R3, R0, 0x1, P6 ;  /* 0x00000000030b7211 */ /* 0x000fe400030f0eff */
[----:B------:R-:W-:Y:S02]  /*21ed0*/  PRMT R3, R16, 0x7772, RZ ;  /* 0x0000777210037816 */ /* 0x000fe400000000ff */
[----:B------:R-:W-:-:S03]  /*21ee0*/  IADD3 R28, P6, R29, R2, RZ ;  /* 0x000000021d1c7210 */ /* 0x000fc60007fde0ff */
[----:B------:R0:W-:Y:S01]  /*21ef0*/  @P5 STG.E.U8 desc[UR6][R10.64], R3 ;  /* 0x000000030a005986 */ /* 0x0001e2000c101106 */
[----:B---3--:R-:W-:Y:S01]  /*21f00*/  ISETP.LT.AND P3, PT, R7, UR4, !P0 ;  /* 0x0000000407007c0c */ /* 0x008fe2000c761270 */
[----:B------:R-:W-:Y:S01]  /*21f10*/  ULDC UR4, c[0x0][0x22c] ;  /* 0x00008b0000047ab9 */ /* 0x000fe20000000800 */
[----:B------:R-:W-:Y:S01]  /*21f20*/  PRMT R7, R17, 0x7772, RZ ;  /* 0x0000777211077816 */ /* 0x000fe200000000ff */
[----:B0-----:R-:W-:Y:S01]  /*21f30*/  IMAD R3, R9, 0x2, R29 ;  /* 0x0000000209037824 */ /* 0x001fe200078e021d */
[----:B------:R-:W-:-:S05]  /*21f40*/  LEA.HI.X.SX32 R29, R29, R0, 0x1, P6 ;  /* 0x000000001d1d7211 */ /* 0x000fca00030f0eff */
[----:B------:R0:W-:Y:S01]  /*21f50*/  @P2 STG.E.U8 desc[UR6][R28.64], R7 ;  /* 0x000000071c002986 */ /* 0x0001e2000c101106 */
[----:B------:R-:W-:-:S04]  /*21f60*/  IADD3 R22, P6, R3, R2, RZ ;  /* 0x0000000203167210 */ /* 0x000fc80007fde0ff */
[----:B------:R-:W-:Y:S02]  /*21f70*/  LEA.HI.X.SX32 R23, R3, R0, 0x1, P6 ;  /* 0x0000000003177211 */ /* 0x000fe400030f0eff */
[----:B0-----:R-:W-:Y:S02]  /*21f80*/  PRMT R7, R19, 0x7772, RZ ;  /* 0x0000777213077816 */ /* 0x001fe400000000ff */
[----:B--2---:R-:W-:Y:S01]  /*21f90*/  ISETP.LT.AND P4, PT, R5, UR4, !P0 ;  /* 0x0000000405007c0c */ /* 0x004fe2000c781270 */
[----:B------:R-:W-:Y:S02]  /*21fa0*/  ULDC UR4, c[0x0][0x22c] ;  /* 0x00008b0000047ab9 */ /* 0x000fe40000000800 */
[----:B----4-:R-:W-:Y:S01]  /*21fb0*/  ISETP.LT.AND P5, PT, R4, UR4, !P0 ;  /* 0x0000000404007c0c */ /* 0x010fe2000c7a1270 */
[----:B------:R-:W-:Y:S01]  /*21fc0*/  ULDC UR4, c[0x0][0x22c] ;  /* 0x00008b0000047ab9 */ /* 0x000fe20000000800 */
[----:B------:R-:W2:Y:S01]  /*21fd0*/  LDL.LU R4, [R1+0x8c0] ;  /* 0x0008c00001047983 */ /* 0x000ea20000300800 */
[----:B-----5:R-:W-:Y:S01]  /*21fe0*/  ISETP.LT.AND P2, PT, R6, UR4, !P0 ;  /* 0x0000000406007c0c */ /* 0x020fe2000c741270 */
[----:B------:R-:W-:-:S02]  /*21ff0*/  IMAD R5, R9, 0x2, R3 ;  /* 0x0000000209057824 */ /* 0x000fc400078e0203 */
[----:B------:R-:W3:Y:S01]  /*22000*/  LDL.LU R6, [R1+0x8c4] ;  /* 0x0008c40001067983 */ /* 0x000ee20000300800 */
[----:B------:R-:W-:-:S03]  /*22010*/  ULDC UR4, c[0x0][0x22c] ;  /* 0x00008b0000047ab9 */ /* 0x000fc60000000800 */
[----:B------:R-:W4:Y:S01]  /*22020*/  LDL.LU R10, [R1+0x8c8] ;  /* 0x0008c800010a7983 */ /* 0x000f220000300800 */
[C---:B------:R-:W-:Y:S02]  /*22030*/  IADD3 R28, P6, R5.reuse, R2, RZ ;  /* 0x00000002051c7210 */ /* 0x040fe40007fde0ff */
[----:B------:R-:W-:Y:S02]  /*22040*/  PRMT R3, R18, 0x7772, RZ ;  /* 0x0000777212037816 */ /* 0x000fe400000000ff */
[----:B------:R-:W-:-:S03]  /*22050*/  LEA.HI.X.SX32 R29, R5, R0, 0x1, P6 ;  /* 0x00000000051d7211 */ /* 0x000fc600030f0eff */
[----:B------:R0:W-:Y:S04]  /*22060*/  @P3 STG.E.U8 desc[UR6][R22.64], R3 ;  /* 0x0000000316003986 */ /* 0x0001e8000c101106 */
[----:B------:R1:W-:Y:S04]  /*22070*/  @P4 STG.E.U8 desc[UR6][R28.64], R7 ;  /* 0x000000071c004986 */ /* 0x0003e8000c101106 */
[----:B0-----:R-:W5:Y:S04]  /*22080*/  LDL.LU.64 R22, [R1+0xa90] ;  /* 0x000a900001167983 */ /* 0x001f680000300a00 */
[----:B-1----:R-:W5:Y:S01]  /*22090*/  LDL.LU R7, [R1+0x8cc] ;  /* 0x0008cc0001077983 */ /* 0x002f620000300800 */
[----:B------:R-:W-:Y:S01]  /*220a0*/  IMAD R8, R9, 0x2, R5 ;  /* 0x0000000209087824 */ /* 0x000fe200078e0205 */
[----:B------:R-:W-:-:S03]  /*220b0*/  PRMT R29, R12, 0x7772, RZ ;  /* 0x000077720c1d7816 */ /* 0x000fc600000000ff */
[----:B------:R-:W-:Y:S01]  /*220c0*/  IMAD R3, R9, 0x2, R8 ;  /* 0x0000000209037824 */ /* 0x000fe200078e0208 */
[----:B--2---:R-:W-:Y:S01]  /*220d0*/  ISETP.LT.AND P3, PT, R4, UR4, !P0 ;  /* 0x0000000404007c0c */ /* 0x004fe2000c761270 */
[----:B------:R-:W-:Y:S01]  /*220e0*/  ULDC UR4, c[0x0][0x22c] ;  /* 0x00008b0000047ab9 */ /* 0x000fe20000000800 */
[----:B------:R-:W-:-:S04]  /*220f0*/  IADD3 R4, P6, R8, R2, RZ ;  /* 0x0000000208047210 */ /* 0x000fc80007fde0ff */
[----:B------:R-:W-:Y:S02]  /*22100*/  LEA.HI.X.SX32 R5, R8, R0, 0x1, P6 ;  /* 0x0000000008057211 */ /* 0x000fe400030f0eff */
[----:B------:R-:W-:Y:S02]  /*22110*/  IADD3 R28, P6, R3, R2, RZ ;  /* 0x00000002031c7210 */ /* 0x000fe40007fde0ff */
[----:B---3--:R-:W-:Y:S01]  /*22120*/  ISETP.LT.AND P4, PT, R6, UR4, !P0 ;  /* 0x0000000406007c0c */ /* 0x008fe2000c781270 */
[----:B------:R0:W-:Y:S01]  /*22130*/  @P5 STG.E.U8 desc[UR6][R4.64], R29 ;  /* 0x0000001d04005986 */ /* 0x0001e2000c101106 */
[----:B------:R-:W-:Y:S01]  /*22140*/  PRMT R8, R13, 0x7772, RZ ;  /* 0x000077720d087816 */ /* 0x000fe200000000ff */
[----:B------:R-:W-:Y:S01]  /*22150*/  IMAD R6, R9, 0x2, R3 ;  /* 0x0000000209067824 */ /* 0x000fe200078e0203 */
[----:B------:R-:W-:Y:S01]  /*22160*/  ULDC UR4, c[0x0][0x22c] ;  /* 0x00008b0000047ab9 */ /* 0x000fe20000000800 */
[----:B0-----:R-:W-:Y:S01]  /*22170*/  LEA.HI.X.SX32 R29, R3, R0, 0x1, P6 ;  /* 0x00000000031d7211 */ /* 0x001fe200030f0eff */
[----:B------:R-:W2:Y:S04]  /*22180*/  LDL.LU.64 R4, [R1+0xa88] ;  /* 0x000a880001047983 */ /* 0x000ea80000300a00 */
[----:B------:R0:W-:Y:S01]  /*22190*/  @P2 STG.E.U8 desc[UR6][R28.64], R8 ;  /* 0x000000081c002986 */ /* 0x0001e2000c101106 */
[----:B----4-:R-:W-:Y:S01]  /*221a0*/  ISETP.LT.AND P5, PT, R10, UR4, !P0 ;  /* 0x000000040a007c0c */ /* 0x010fe2000c7a1270 */
[----:B------:R-:W-:Y:S01]  /*221b0*/  IMAD R3, R9, 0x2, R6 ;  /* 0x0000000209037824 */ /* 0x000fe200078e0206 */
[----:B------:R-:W-:Y:S01]  /*221c0*/  ULDC UR4, c[0x0][0x22c] ;  /* 0x00008b0000047ab9 */ /* 0x000fe20000000800 */
[----:B------:R-:W3:Y:S01]  /*221d0*/  LDL.LU R10, [R1+0x8d4] ;  /* 0x0008d400010a7983 */ /* 0x000ee20000300800 */
[----:B0-----:R-:W-:-:S02]  /*221e0*/  IADD3 R28, P6, R6, R2, RZ ;  /* 0x00000002061c7210 */ /* 0x001fc40007fde0ff */
[----:B------:R-:W-:Y:S02]  /*221f0*/  PRMT R8, R14, 0x7772, RZ ;  /* 0x000077720e087816 */ /* 0x000fe400000000ff */
[----:B------:R-:W-:-:S05]  /*22200*/  LEA.HI.X.SX32 R29, R6, R0, 0x1, P6 ;  /* 0x00000000061d7211 */ /* 0x000fca00030f0eff */
[----:B------:R0:W-:Y:S04]  /*22210*/  @P3 STG.E.U8 desc[UR6][R28.64], R8 ;  /* 0x000000081c003986 */ /* 0x0001e8000c101106 */
[----:B0-----:R-:W4:Y:S04]  /*22220*/  LDL.LU R8, [R1+0xa80] ;  /* 0x000a800001087983 */ /* 0x001f280000300800 */
[----:B------:R-:W2:Y:S01]  /*22230*/  LDL.LU R29, [R1+0x8d0] ;  /* 0x0008d000011d7983 */ /* 0x000ea20000300800 */
[----:B------:R-:W-:Y:S01]  /*22240*/  IADD3 R6, P6, R3, R2, RZ ;  /* 0x0000000203067210 */ /* 0x000fe20007fde0ff */
[----:B------:R-:W-:Y:S01]  /*22250*/  IMAD R11, R9, 0x2, R3 ;  /* 0x00000002090b7824 */ /* 0x000fe200078e0203 */
[----:B-----5:R-:W-:Y:S01]  /*22260*/  ISETP.LT.AND P2, PT, R7, UR4, !P0 ;  /* 0x0000000407007c0c */ /* 0x020fe2000c741270 */
[----:B------:R-:W-:Y:S01]  /*22270*/  ULDC UR4, c[0x0][0x22c] ;  /* 0x00008b0000047ab9 */ /* 0x000fe20000000800 */
[----:B------:R-:W-:-:S02]  /*22280*/  LEA.HI.X.SX32 R7, R3, R0, 0x1, P6 ;  /* 0x0000000003077211 */ /* 0x000fc400030f0eff */
[----:B------:R-:W-:-:S05]  /*22290*/  PRMT R3, R15, 0x7772, RZ ;  /* 0x000077720f037816 */ /* 0x000fca00000000ff */
[----:B------:R0:W-:Y:S04]  /*222a0*/  @P4 STG.E.U8 desc[UR6][R6.64], R3 ;  /* 0x0000000306004986 */ /* 0x0001e8000c101106 */
[----:B0-----:R-:W5:Y:S04]  /*222b0*/  LDL.LU.64 R6, [R1+0xa78] ;  /* 0x000a780001067983 */ /* 0x001f680000300a00 */
[----:B------:R-:W4:Y:S01]  /*222c0*/  LDL.LU R3, [R1+0x8d8] ;  /* 0x0008d80001037983 */ /* 0x000f220000300800 */
[----:B------:R-:W-:Y:S02]  /*222d0*/  IADD3 R28, P6, R11, R2, RZ ;  /* 0x000000020b1c7210 */ /* 0x000fe40007fde0ff */
[----:B------:R-:W-:Y:S01]  /*222e0*/  PRMT R16, R16, 0x7773, RZ ;  /* 0x0000777310107816 */ /* 0x000fe200000000ff */
[----:B------:R-:W-:Y:S01]  /*222f0*/  IMAD R9, R9, 0x2, R11 ;  /* 0x0000000209097824 */ /* 0x000fe200078e020b */
[----:B--2---:R-:W-:Y:S01]  /*22300*/  ISETP.LT.AND P3, PT, R29, UR4, !P0 ;  /* 0x000000041d007c0c */ /* 0x004fe2000c761270 */
[----:B------:R-:W-:Y:S01]  /*22310*/  ULDC UR4, c[0x0][0x22c] ;  /* 0x00008b0000047ab9 */ /* 0x000fe20000000800 */
[----:B------:R-:W-:-:S05]  /*22320*/  LEA.HI.X.SX32 R29, R11, R0, 0x1, P6 ;  /* 0x000000000b1d7211 */ /* 0x000fca00030f0eff */
[----:B------:R0:W-:Y:S02]  /*22330*/  @P5 STG.E.U8 desc[UR6][R28.64], R16 ;  /* 0x000000101c005986 */ /* 0x0001e4000c101106 */
[----:B0-----:R-:W0:Y:S01]  /*22340*/  LDC R29, c[0x0][0x248] ;  /* 0x00009200ff1d7b82 */ /* 0x001e220000000800 */
[----:B---3--:R-:W-:Y:S01]  /*22350*/  ISETP.LT.AND P4, PT, R10, UR4, !P0 ;  /* 0x000000040a007c0c */ /* 0x008fe2000c781270 */
[----:B------:R-:W-:Y:S01]  /*22360*/  ULDC UR4, c[0x0][0x22c] ;  /* 0x00008b0000047ab9 */ /* 0x000fe20000000800 */
[----:B------:R-:W-:Y:S02]  /*22370*/  IADD3 R10, P6, R9, R2, RZ ;  /* 0x00000002090a7210 */ /* 0x000fe40007fde0ff */
[----:B------:R-:W-:Y:S02]  /*22380*/  PRMT R16, R17, 0x7773, RZ ;  /* 0x0000777311107816 */ /* 0x000fe400000000ff */
[----:B----4-:R-:W-:Y:S01]  /*22390*/  ISETP.LT.AND P5, PT, R3, UR4, !P0 ;  /* 0x0000000403007c0c */ /* 0x010fe2000c7a1270 */
[----:B------:R-:W-:Y:S01]  /*223a0*/  ULDC UR4, c[0x0][0x22c] ;  /* 0x00008b0000047ab9 */ /* 0x000fe20000000800 */
[----:B------:R-:W-:Y:S01]  /*223b0*/  LEA.HI.X.SX32 R11, R9, R0, 0x1, P6 ;  /* 0x00000000090b7211 */ /* 0x000fe200030f0eff */
[----:B0-----:R-:W-:-:S02]  /*223c0*/  IMAD R3, R29, 0x2, R9 ;  /* 0x000000021d037824 */ /* 0x001fc400078e0209 */
[----:B------:R-:W2:Y:S02]  /*223d0*/  LDL.LU R9, [R1+0xa70] ;  /* 0x000a700001097983 */ /* 0x000ea40000300800 */
[----:B------:R-:W-:Y:S02]  /*223e0*/  IMAD R17, R29, 0x2, R3 ;  /* 0x000000021d117824 */ /* 0x000fe400078e0203 */
[----:B------:R-:W3:Y:S01]  /*223f0*/  LDL.LU R29, [R1+0x8dc] ;  /* 0x0008dc00011d7983 */ /* 0x000ee20000300800 */
[----:B------:R-:W-:-:S03]  /*22400*/  IADD3 R28, P6, R3, R2, RZ ;  /* 0x00000002031c7210 */ /* 0x000fc60007fde0ff */
[----:B------:R0:W-:Y:S01]  /*22410*/  @P2 STG.E.U8 desc[UR6][R10.64], R16 ;  /* 0x000000100a002986 */ /* 0x0001e2000c101106 */
[----:B------:R-:W-:-:S03]  /*22420*/  PRMT R18, R18, 0x7773, RZ ;  /* 0x0000777312127816 */ /* 0x000fc600000000ff */
[----:B0-----:R-:W4:Y:S01]  /*22430*/  LDL.LU.64 R10, [R1+0xa68] ;  /* 0x000a6800010a7983 */ /* 0x001f220000300a00 */
[----:B------:R-:W-:Y:S02]  /*22440*/  PRMT R19, R19, 0x7773, RZ ;  /* 0x0000777313137816 */ /* 0x000fe400000000ff */
[----:B---3--:R-:W-:Y:S01]  /*22450*/  ISETP.LT.AND P2, PT, R29, UR4, !P0 ;  /* 0x000000041d007c0c */ /* 0x008fe2000c741270 */
[----:B------:R-:W-:Y:S01]  /*22460*/  ULDC UR4, c[0x0][0x22c] ;  /* 0x00008b0000047ab9 */ /* 0x000fe20000000800 */
[----:B------:R-:W-:Y:S02]  /*22470*/  LEA.HI.X.SX32 R29, R3, R0, 0x1, P6 ;  /* 0x00000000031d7211 */ /* 0x000fe400030f0eff */
[----:B------:R-:W0:Y:S03]  /*22480*/  LDC R3, c[0x0][0x248] ;  /* 0x00009200ff037b82 */ /* 0x000e260000000800 */
[----:B------:R1:W-:Y:S04]  /*22490*/  @P3 STG.E.U8 desc[UR6][R28.64], R18 ;  /* 0x000000121c003986 */ /* 0x0003e8000c101106 */
[----:B-1----:R-:W3:Y:S01]  /*224a0*/  LDL.LU R29, [R1+0x8e0] ;  /* 0x0008e000011d7983 */ /* 0x002ee20000300800 */
[----:B------:R-:W-:-:S03]  /*224b0*/  IADD3 R16, P6, R17, R2, RZ ;  /* 0x0000000211107210 */ /* 0x000fc60007fde0ff */
[----:B------:R-:W5:Y:S01]  /*224c0*/  LDL.LU R28, [R1+0x8e8] ;  /* 0x0008e800011c7983 */ /* 0x000f620000300800 */
[----:B0-----:R-:W-:Y:S01]  /*224d0*/  IMAD R3, R3, 0x2, R17 ;  /* 0x0000000203037824 */ /* 0x001fe200078e0211 */
[----:B------:R-:W-:-:S05]  /*224e0*/  LEA.HI.X.SX32 R17, R17, R0, 0x1, P6 ;  /* 0x0000000011117211 */ /* 0x000fca00030f0eff */
[----:B------:R0:W-:Y:S04]  /*224f0*/  @P4 STG.E.U8 desc[UR6][R16.64], R19 ;  /* 0x0000001310004986 */ /* 0x0001e8000c101106 */
[----:B0-----:R-:W2:Y:S01]  /*22500*/  LDL.LU R16, [R1+0x8e4] ;  /* 0x0008e40001107983 */ /* 0x001ea20000300800 */
[C---:B------:R-:W-:Y:S02]  /*22510*/  IADD3 R18, P6, R3.reuse, R2, RZ ;  /* 0x0000000203127210 */ /* 0x040fe40007fde0ff */
[----:B------:R-:W-:Y:S02]  /*22520*/  PRMT R12, R12, 0x7773, RZ ;  /* 0x000077730c0c7816 */ /* 0x000fe400000000ff */
[----:B------:R-:W-:Y:S02]  /*22530*/  LEA.HI.X.SX32 R19, R3, R0, 0x1, P6 ;  /* 0x0000000003137211 */ /* 0x000fe400030f0eff */
[----:B------:R-:W-:-:S03]  /*22540*/  PRMT R13, R13, 0x7773, RZ ;  /* 0x000077730d0d7816 */ /* 0x000fc600000000ff */
[----:B------:R0:W-:Y:S01]  /*22550*/  @P5 STG.E.U8 desc[UR6][R18.64], R12 ;  /* 0x0000000c12005986 */ /* 0x0001e2000c101106 */
[----:B---3--:R-:W-:Y:S01]  /*22560*/  ISETP.LT.AND P3, PT, R29, UR4, !P0 ;  /* 0x000000041d007c0c */ /* 0x008fe2000c761270 */
[----:B------:R-:W-:Y:S01]  /*22570*/  ULDC UR4, c[0x0][0x22c] ;  /* 0x00008b0000047ab9 */ /* 0x000fe20000000800 */
[----:B------:R-:W1:Y:S02]  /*22580*/  LDC R29, c[0x0][0x248] ;  /* 0x00009200ff1d7b82 */ /* 0x000e640000000800 */
[----:B-1----:R-:W-:Y:S01]  /*22590*/  IMAD R17, R29, 0x2, R3 ;  /* 0x000000021d117824 */ /* 0x002fe200078e0203 */
[----:B--2---:R-:W-:Y:S01]  /*225a0*/  ISETP.LT.AND P4, PT, R16, UR4, !P0 ;  /* 0x0000000410007c0c */ /* 0x004fe2000c781270 */
[----:B------:R-:W-:-:S03]  /*225b0*/  ULDC UR4, c[0x0][0x22c] ;  /* 0x00008b0000047ab9 */ /* 0x000fc60000000800 */
[----:B------:R-:W-:Y:S01]  /*225c0*/  IADD3 R16, P6, R17, R2, RZ ;  /* 0x0000000211107210 */ /* 0x000fe20007fde0ff */
[----:B------:R-:W-:-:S03]  /*225d0*/  IMAD R3, R29, 0x2, R17 ;  /* 0x000000021d037824 */ /* 0x000fc600078e0211 */
[----:B------:R-:W-:Y:S02]  /*225e0*/  LEA.HI.X.SX32 R17, R17, R0, 0x1, P6 ;  /* 0x0000000011117211 */ /* 0x000fe400030f0eff */
[----:B-----5:R-:W-:Y:S01]  /*225f0*/  ISETP.LT.AND P5, PT, R28, UR4, !P0 ;  /* 0x000000041c007c0c */ /* 0x020fe2000c7a1270 */
[----:B0-----:R-:W-:Y:S01]  /*22600*/  IMAD R18, R29, 0x2, R3 ;  /* 0x000000021d127824 */ /* 0x001fe200078e0203 */
[----:B------:R-:W2:Y:S01]  /*22610*/  LDL.LU R28, [R1+0x8f4] ;  /* 0x0008f400011c7983 */ /* 0x000ea20000300800 */
[C---:B------:R-:W-:Y:S01]  /*22620*/  IADD3 R12, P6, R3.reuse, R2, RZ ;  /* 0x00000002030c7210 */ /* 0x040fe20007fde0ff */
[----:B------:R-:W-:Y:S02]  /*22630*/  ULDC UR4, c[0x0][0x22c] ;  /* 0x00008b0000047ab9 */ /* 0x000fe40000000800 */
[----:B------:R-:W3:Y:S04]  /*22640*/  LDL.LU R19, [R1+0x8f0] ;  /* 0x0008f00001137983 */ /* 0x000ee80000300800 */
[----:B------:R0:W-:Y:S04]  /*22650*/  @P2 STG.E.U8 desc[UR6][R16.64], R13 ;  /* 0x0000000d10002986 */ /* 0x0001e8000c101106 */
[----:B0-----:R-:W5:Y:S01]  /*22660*/  LDL.LU R17, [R1+0x8ec] ;  /* 0x0008ec0001117983 */ /* 0x001f620000300800 */
[----:B------:R-:W-:-:S02]  /*22670*/  LEA.HI.X.SX32 R13, R3, R0, 0x1, P6 ;  /* 0x00000000030d7211 */ /* 0x000fc400030f0eff */
[----:B------:R-:W-:Y:S02]  /*22680*/  IADD3 R16, P6, R18, R2, RZ ;  /* 0x0000000212107210 */ /* 0x000fe40007fde0ff */
[----:B------:R-:W-:Y:S02]  /*22690*/  PRMT R14, R14, 0x7773, RZ ;  /* 0x000077730e0e7816 */ /* 0x000fe400000000ff */
[----:B------:R-:W-:-:S03]  /*226a0*/  PRMT R15, R15, 0x7773, RZ ;  /* 0x000077730f0f7816 */ /* 0x000fc600000000ff */
[----:B------:R0:W-:Y:S01]  /*226b0*/  @P3 STG.E.U8 desc[UR6][R12.64], R14 ;  /* 0x0000000e0c003986 */ /* 0x0001e2000c101106 */
[----:B-----5:R-:W-:Y:S01]  /*226c0*/  ISETP.LT.AND P2, PT, R17, UR4, !P0 ;  /* 0x0000000411007c0c */ /* 0x020fe2000c741270 */
[----:B------:R-:W-:Y:S01]  /*226d0*/  ULDC UR4, c[0x0][0x22c] ;  /* 0x00008b0000047ab9 */ /* 0x000fe20000000800 */
[----:B------:R-:W-:Y:S01]  /*226e0*/  LEA.HI.X.SX32 R17, R18, R0, 0x1, P6 ;  /* 0x0000000012117211 */ /* 0x000fe200030f0eff */
[----:B------:R-:W-:Y:S01]  /*226f0*/  IMAD R18, R29, 0x2, R18 ;  /* 0x000000021d127824 */ /* 0x000fe200078e0212 */
[----:B--2---:R-:W-:Y:S01]  /*22700*/  ISETP.LT.AND P3, PT, R28, UR4, !P0 ;  /* 0x000000041c007c0c */ /* 0x004fe2000c761270 */
[----:B------:R-:W-:Y:S01]  /*22710*/  ULDC UR4, c[0x0][0x22c] ;  /* 0x00008b0000047ab9 */ /* 0x000fe20000000800 */
[----:B------:R-:W2:Y:S02]  /*22720*/  LDL.LU R28, [R1+0x8fc] ;  /* 0x0008fc00011c7983 */ /* 0x000ea40000300800 */
[C---:B0-----:R-:W-:Y:S02]  /*22730*/  IADD3 R12, P6, R18.reuse, R2, RZ ;  /* 0x00000002120c7210 */ /* 0x041fe40007fde0ff */
[----:B------:R0:W-:Y:S01]  /*22740*/  @P4 STG.E.U8 desc[UR6][R16.64], R15 ;  /* 0x0000000f10004986 */ /* 0x0001e2000c101106 */
[----:B---3--:R-:W-:Y:S01]  /*22750*/  ISETP.LT.AND P4, PT, R19, UR4, !P0 ;  /* 0x0000000413007c0c */ /* 0x008fe2000c781270 */
[----:B------:R-:W-:Y:S01]  /*22760*/  ULDC UR4, c[0x0][0x22c] ;  /* 0x00008b0000047ab9 */ /* 0x000fe20000000800 */
[----:B------:R-:W-:Y:S01]  /*22770*/  LEA.HI.X.SX32 R13, R18, R0, 0x1, P6 ;  /* 0x00000000120d7211 */ /* 0x000fe200030f0eff */
[----:B------:R-:W3:Y:S01]  /*22780*/  LDL.LU R19, [R1+0x900] ;  /* 0x0009000001137983 */ /* 0x000ee20000300800 */
[----:B0-----:R-:W-:-:S03]  /*22790*/  IMAD R15, R29, 0x2, R18 ;  /* 0x000000021d0f7824 */ /* 0x001fc600078e0212 */
[----:B------:R-:W5:Y:S01]  /*227a0*/  LDL.LU R18, [R1+0x8f8] ;  /* 0x0008f80001127983 */ /* 0x000f620000300800 */
[----:B------:R-:W-:Y:S01]  /*227b0*/  PRMT R17, R8, 0x7770, RZ ;  /* 0x0000777008117816 */ /* 0x000fe200000000ff */
[----:B------:R-:W-:Y:S01]  /*227c0*/  IMAD R3, R29, 0x2, R15 ;  /* 0x000000021d037824 */ /* 0x000fe200078e020f */
[----:B------:R-:W-:Y:S02]  /*227d0*/  IADD3 R14, P6, R15, R2, RZ ;  /* 0x000000020f0e7210 */ /* 0x000fe40007fde0ff */
[----:B------:R-:W-:Y:S01]  /*227e0*/  PRMT R16, R9, 0x7770, RZ ;  /* 0x0000777009107816 */ /* 0x000fe200000000ff */
[----:B------:R0:W-:Y:S01]  /*227f0*/  @P5 STG.E.U8 desc[UR6][R12.64], R17 ;  /* 0x000000110c005986 */ /* 0x0001e2000c101106 */
[----:B------:R-:W-:-:S05]  /*22800*/  LEA.HI.X.SX32 R15, R15, R0, 0x1, P6 ;  /* 0x000000000f0f7211 */ /* 0x000fca00030f0eff */
[----:B------:R1:W-:Y:S01]  /*22810*/  @P2 STG.E.U8 desc[UR6][R14.64], R16 ;  /* 0x000000100e002986 */ /* 0x0003e2000c101106 */
[----:B0-----:R-:W-:-:S03]  /*22820*/  IADD3 R12, P6, R3, R2, RZ ;  /* 0x00000002030c7210 */ /* 0x001fc60007fde0ff */
[----:B------:R-:W3:Y:S01]  /*22830*/  LDL.LU R17, [R1+0x904] ;  /* 0x0009040001117983 */ /* 0x000ee20000300800 */
[----:B------:R-:W-:Y:S01]  /*22840*/  LEA.HI.X.SX32 R13, R3, R0, 0x1, P6 ;  /* 0x00000000030d7211 */ /* 0x000fe200030f0eff */
[----:B-1----:R-:W-:Y:S01]  /*22850*/  IMAD R15, R29, 0x2, R3 ;  /* 0x000000021d0f7824 */ /* 0x002fe200078e0203 */
[----:B----4-:R-:W-:-:S05]  /*22860*/  PRMT R3, R10, 0x7770, RZ ;  /* 0x000077700a037816 */ /* 0x010fca00000000ff */
[----:B------:R0:W-:Y:S01]  /*22870*/  @P3 STG.E.U8 desc[UR6][R12.64], R3 ;  /* 0x000000030c003986 */ /* 0x0001e2000c101106 */
[----:B-----5:R-:W-:Y:S01]  /*22880*/  ISETP.LT.AND P5, PT, R18, UR4, !P0 ;  /* 0x0000000412007c0c */ /* 0x020fe2000c7a1270 */
[----:B------:R-:W-:Y:S02]  /*22890*/  ULDC UR4, c[0x0][0x22c] ;  /* 0x00008b0000047ab9 */ /* 0x000fe40000000800 */
[----:B--2---:R-:W-:Y:S01]  /*228a0*/  ISETP.LT.AND P2, PT, R28, UR4, !P0 ;  /* 0x000000041c007c0c */ /* 0x004fe2000c741270 */
[----:B------:R-:W-:Y:S02]  /*228b0*/  ULDC UR4, c[0x0][0x22c] ;  /* 0x00008b0000047ab9 */ /* 0x000fe40000000800 */
[----:B---3--:R-:W-:Y:S01]  /*228c0*/  ISETP.LT.AND P3, PT, R19, UR4, !P0 ;  /* 0x0000000413007c0c */ /* 0x008fe2000c761270 */
[----:B0-----:R-:W-:Y:S01]  /*228d0*/  IMAD R13, R29, 0x2, R15 ;  /* 0x000000021d0d7824 */ /* 0x001fe200078e020f */
[----:B------:R-:W2:Y:S01]  /*228e0*/  LDL.LU R19, [R1+0x90c] ;  /* 0x00090c0001137983 */ /* 0x000ea20000300800 */
[----:B------:R-:W-:Y:S01]  /*228f0*/  IADD3 R14, P6, R15, R2, RZ ;  /* 0x000000020f0e7210 */ /* 0x000fe20007fde0ff */
[----:B------:R-:W-:-:S02]  /*22900*/  ULDC UR4, c[0x0][0x22c] ;  /* 0x00008b0000047ab9 */ /* 0x000fc40000000800 */
[----:B------:R-:W3:Y:S01]  /*22910*/  LDL.LU R18, [R1+0x908] ;  /* 0x0009080001127983 */ /* 0x000ee20000300800 */
[----:B------:R-:W-:Y:S01]  /*22920*/  LEA.HI.X.SX32 R15, R15, R0, 0x1, P6 ;  /* 0x000000000f0f7211 */ /* 0x000fe200030f0eff */
[----:B------:R-:W-:Y:S01]  /*22930*/  IMAD R3, R29, 0x2, R13 ;  /* 0x000000021d037824 */ /* 0x000fe200078e020d */
[----:B------:R-:W-:Y:S01]  /*22940*/  PRMT R16, R11, 0x7770, RZ ;  /* 0x000077700b107816 */ /* 0x000fe200000000ff */
[----:B------:R-:W4:Y:S01]  /*22950*/  LDL.LU R28, [R1+0x910] ;  /* 0x00091000011c7983 */ /* 0x000f220000300800 */
[----:B------:R-:W-:-:S03]  /*22960*/  IADD3 R12, P6, R13, R2, RZ ;  /* 0x000000020d0c7210 */ /* 0x000fc60007fde0ff */
[----:B------:R0:W-:Y:S01]  /*22970*/  @P4 STG.E.U8 desc[UR6][R14.64], R16 ;  /* 0x000000100e004986 */ /* 0x0001e2000c101106 */
[----:B------:R-:W-:Y:S02]  /*22980*/  LEA.HI.X.SX32 R13, R13, R0, 0x1, P6 ;  /* 0x000000000d0d7211 */ /* 0x000fe400030f0eff */
[----:B------:R-:W-:Y:S01]  /*22990*/  ISETP.LT.AND P4, PT, R17, UR4, !P0 ;  /* 0x0000000411007c0c */ /* 0x000fe2000c781270 */
[----:B------:R-:W-:Y:S01]  /*229a0*/  ULDC UR4, c[0x0][0x22c] ;  /* 0x00008b0000047ab9 */ /* 0x000fe20000000800 */
[----:B------:R-:W-:Y:S02]  /*229b0*/  PRMT R17, R5, 0x7770, RZ ;  /* 0x0000777005117816 */ /* 0x000fe400000000ff */
[C---:B0-----:R-:W-:Y:S02]  /*229c0*/  IADD3 R14, P6, R3.reuse, R2, RZ ;  /* 0x00000002030e7210 */ /* 0x041fe40007fde0ff */
[----:B------:R-:W-:Y:S02]  /*229d0*/  PRMT R16, R4, 0x7770, RZ ;  /* 0x0000777004107816 */ /* 0x000fe400000000ff */
[----:B------:R-:W-:-:S03]  /*229e0*/  LEA.HI.X.SX32 R15, R3, R0, 0x1, P6 ;  /* 0x00000000030f7211 */ /* 0x000fc600030f0eff */
[----:B------:R-:W-:Y:S04]  /*229f0*/  @P5 STG.E.U8 desc[UR6][R12.64], R16 ;  /* 0x000000100c005986 */ /* 0x000fe8000c101106 */
[----:B------:R0:W-:Y:S01]  /*22a00*/  @P2 STG.E.U8 desc[UR6][R14.64], R17 ;  /* 0x000000110e002986 */ /* 0x0001e2000c101106 */
[----:B--2---:R-:W-:Y:S01]  /*22a10*/  ISETP.LT.AND P5, PT, R19, UR4, !P0 ;  /* 0x0000000413007c0c */ /* 0x004fe2000c7a1270 */
[----:B------:R-:W-:Y:S02]  /*22a20*/  ULDC UR4, c[0x0][0x22c] ;  /* 0x00008b0000047ab9 */ /* 0x000fe40000000800 */
[----:B------:R-:W2:Y:S01]  /*22a30*/  LDL.LU R19, [R1+0x914] ;  /* 0x0009140001137983 */ /* 0x000ea20000300800 */
[----:B---3--:R-:W-:Y:S01]  /*22a40*/  ISETP.LT.AND P2, PT, R18, UR4, !P0 ;  /* 0x0000000412007c0c */ /* 0x008fe2000c741270 */
[----:B------:R-:W-:-:S02]  /*22a50*/  IMAD R3, R29, 0x2, R3 ;  /* 0x000000021d037824 */ /* 0x000fc400078e0203 */
[----:B------:R-:W3:Y:S01]  /*22a60*/  LDL.LU R18, [R1+0x918] ;  /* 0x0009180001127983 */ /* 0x000ee20000300800 */
[----:B0-----:R-:W-:Y:S01]  /*22a70*/  PRMT R17, R6, 0x7770, RZ ;  /* 0x0000777006117816 */ /* 0x001fe200000000ff */
[----:B------:R-:W-:Y:S01]  /*22a80*/  ULDC UR4, c[0x0][0x22c] ;  /* 0x00008b0000047ab9 */ /* 0x000fe20000000800 */
[----:B------:R-:W-:Y:S01]  /*22a90*/  IMAD R15, R29, 0x2, R3 ;  /* 0x000000021d0f7824 */ /* 0x000fe200078e0203 */
[----:B------:R-:W-:-:S04]  /*22aa0*/  IADD3 R12, P6, R3, R2, RZ ;  /* 0x00000002030c7210 */ /* 0x000fc80007fde0ff */
[----:B------:R-:W-:Y:S01]  /*22ab0*/  LEA.HI.X.SX32 R13, R3, R0, 0x1, P6 ;  /* 0x00000000030d7211 */ /* 0x000fe200030f0eff */
[----:B------:R-:W-:Y:S01]  /*22ac0*/  IMAD R16, R29, 0x2, R15 ;  /* 0x000000021d107824 */ /* 0x000fe200078e020f */
[----:B------:R-:W-:Y:S02]  /*22ad0*/  IADD3 R14, P6, R15, R2, RZ ;  /* 0x000000020f0e7210 */ /* 0x000fe40007fde0ff */
[----:B------:R-:W-:Y:S01]  /*22ae0*/  PRMT R3, R7, 0x7770, RZ ;  /* 0x0000777007037816 */ /* 0x000fe200000000ff */
[----:B------:R0:W-:Y:S01]  /*22af0*/  @P3 STG.E.U8 desc[UR6][R12.64], R17 ;  /* 0x000000110c003986 */ /* 0x0001e2000c101106 */
[----:B------:R-:W-:Y:S02]  /*22b00*/  LEA.HI.X.SX32 R15, R15, R0, 0x1, P6 ;  /* 0x000000000f0f7211 */ /* 0x000fe400030f0eff */
[----:B----4-:R-:W-:Y:S01]  /*22b10*/  ISETP.LT.AND P3, PT, R28, UR4, !P0 ;  /* 0x000000041c007c0c */ /* 0x010fe2000c761270 */
[----:B------:R-:W-:Y:S02]  /*22b20*/  ULDC UR4, c[0x0][0x22c] ;  /* 0x00008b0000047ab9 */ /* 0x000fe40000000800 */
[----:B------:R1:W-:Y:S01]  /*22b30*/  @P4 STG.E.U8 desc[UR6][R14.64], R3 ;  /* 0x000000030e004986 */ /* 0x0003e2000c101106 */
[----:B0-----:R-:W-:-:S03]  /*22b40*/  IADD3 R12, P6, R16, R2, RZ ;  /* 0x00000002100c7210 */ /* 0x001fc60007fde0ff */
[----:B------:R-:W4:Y:S01]  /*22b50*/  LDL.LU R17, [R1+0x91c] ;  /* 0x00091c0001117983 */ /* 0x000f220000300800 */
[----:B------:R-:W-:Y:S02]  /*22b60*/  LEA.HI.X.SX32 R13, R16, R0, 0x1, P6 ;  /* 0x00000000100d7211 */ /* 0x000fe400030f0eff */
[----:B-1----:R-:W-:-:S05]  /*22b70*/  PRMT R15, R8, 0x7771, RZ ;  /* 0x00007771080f7816 */ /* 0x002fca00000000ff */
[----:B------:R0:W-:Y:S01]  /*22b80*/  @P5 STG.E.U8 desc[UR6][R12.64], R15 ;  /* 0x0000000f0c005986 */ /* 0x0001e2000c101106 */
[----:B--2---:R-:W-:Y:S01]  /*22b90*/  ISETP.LT.AND P4, PT, R19, UR4, !P0 ;  /* 0x0000000413007c0c */ /* 0x004fe2000c781270 */
[----:B------:R-:W-:Y:S02]  /*22ba0*/  ULDC UR4, c[0x0][0x22c] ;  /* 0x00008b0000047ab9 */ /* 0x000fe40000000800 */
[----:B------:R-:W2:Y:S01]  /*22bb0*/  LDL.LU R19, [R1+0x924] ;  /* 0x0009240001137983 */ /* 0x000ea20000300800 */
[----:B---3--:R-:W-:Y:S01]  /*22bc0*/  ISETP.LT.AND P5, PT, R18, UR4, !P0 ;  /* 0x0000000412007c0c */ /* 0x008fe2000c7a1270 */
[C---:B------:R-:W-:Y:S02]  /*22bd0*/  IMAD R3, R29.reuse, 0x2, R16 ;  /* 0x000000021d037824 */ /* 0x040fe400078e0210 */
[----:B------:R-:W3:Y:S01]  /*22be0*/  LDL.LU R18, [R1+0x920] ;  /* 0x0009200001127983 */ /* 0x000ee20000300800 */
[----:B------:R-:W-:Y:S01]  /*22bf0*/  ULDC UR4, c[0x0][0x22c] ;  /* 0x00008b0000047ab9 */ /* 0x000fe20000000800 */
[----:B0-----:R-:W-:Y:S01]  /*22c00*/  IMAD R13, R29, 0x2, R3 ;  /* 0x000000021d0d7824 */ /* 0x001fe200078e0203 */
[----:B------:R-:W-:Y:S01]  /*22c10*/  IADD3 R14, P6, R3, R2, RZ ;  /* 0x00000002030e7210 */ /* 0x000fe20007fde0ff */
[----:B------:R-:W5:Y:S01]  /*22c20*/  LDL.LU R28, [R1+0x928] ;  /* 0x00092800011c7983 */ /* 0x000f620000300800 */
[----:B------:R-:W-:-:S02]  /*22c30*/  PRMT R16, R9, 0x7771, RZ ;  /* 0x0000777109107816 */ /* 0x000fc400000000ff */
[----:B------:R-:W-:Y:S01]  /*22c40*/  LEA.HI.X.SX32 R15, R3, R0, 0x1, P6 ;  /* 0x00000000030f7211 */ /* 0x000fe200030f0eff */
[----:B------:R-:W-:Y:S01]  /*22c50*/  IMAD R3, R29, 0x2, R13 ;  /* 0x000000021d037824 */ /* 0x000fe200078e020d */
[----:B------:R-:W-:-:S03]  /*22c60*/  IADD3 R12, P6, R13, R2, RZ ;  /* 0x000000020d0c7210 */ /* 0x000fc60007fde0ff */
[----:B------:R0:W-:Y:S01]  /*22c70*/  @P2 STG.E.U8 desc[UR6][R14.64], R16 ;  /* 0x000000100e002986 */ /* 0x0001e2000c101106 */
[----:B------:R-:W-:Y:S02]  /*22c80*/  LEA.HI.X.SX32 R13, R13, R0, 0x1, P6 ;  /* 0x000000000d0d7211 */ /* 0x000fe400030f0eff */
[----:B0-----:R-:W-:Y:S02]  /*22c90*/  IADD3 R14, P6, R3, R2, RZ ;  /* 0x00000002030e7210 */ /* 0x001fe40007fde0ff */
[----:B------:R-:W-:Y:S02]  /*22ca0*/  PRMT R16, R10, 0x7771, RZ ;  /* 0x000077710a107816 */ /* 0x000fe400000000ff */
[----:B----4-:R-:W-:Y:S01]  /*22cb0*/  ISETP.LT.AND P2, PT, R17, UR4, !P0 ;  /* 0x0000000411007c0c */ /* 0x010fe2000c741270 */
[----:B------:R-:W-:Y:S01]  /*22cc0*/  ULDC UR4, c[0x0][0x22c] ;  /* 0x00008b0000047ab9 */ /* 0x000fe20000000800 */
[----:B------:R-:W-:Y:S01]  /*22cd0*/  PRMT R17, R11, 0x7771, RZ ;  /* 0x000077710b117816 */ /* 0x000fe200000000ff */
[----:B------:R-:W-:Y:S01]  /*22ce0*/  @P3 STG.E.U8 desc[UR6][R12.64], R16 ;  /* 0x000000100c003986 */ /* 0x000fe2000c101106 */
[----:B------:R-:W-:-:S05]  /*22cf0*/  LEA.HI.X.SX32 R15, R3, R0, 0x1, P6 ;  /* 0x00000000030f7211 */ /* 0x000fca00030f0eff */
[----:B------:R0:W-:Y:S01]  /*22d00*/  @P4 STG.E.U8 desc[UR6][R14.64], R17 ;  /* 0x000000110e004986 */ /* 0x0001e2000c101106 */
[----:B--2---:R-:W-:Y:S01]  /*22d10*/  ISETP.LT.AND P3, PT, R19, UR4, !P0 ;  /* 0x0000000413007c0c */ /* 0x004fe2000c761270 */
[----:B------:R-:W-:Y:S02]  /*22d20*/  ULDC UR4, c[0x0][0x22c] ;  /* 0x00008b0000047ab9 */ /* 0x000fe40000000800 */
[----:B------:R-:W2:Y:S01]  /*22d30*/  LDL.LU R19, [R1+0x92c] ;  /* 0x00092c0001137983 */ /* 0x000ea20000300800 */
[----:B---3--:R-:W-:Y:S01]  /*22d40*/  ISETP.LT.AND P4, PT, R18, UR4, !P0 ;  /* 0x0000000412007c0c */ /* 0x008fe2000c781270 */
[C---:B------:R-:W-:Y:S02]  /*22d50*/  IMAD R3, R29.reuse, 0x2, R3 ;  /* 0x000000021d037824 */ /* 0x040fe400078e0203 */
        /* <DEDUP_REMOVED lines=11> */
[----:B-----5:R-:W-:Y:S01]  /*22e10*/  ISETP.LT.AND P5, PT, R28, UR4, !P0 ;  /* 0x000000041c007c0c */ /* 0x020fe2000c7a1270 */
        /* <DEDUP_REMOVED lines=49> */
[----:B------:R1:W-:Y:S04]  /*23130*/  @P4 STG.E.U8 desc[UR6][R14.64], R3 ;  /* 0x000000030e004986 */ /* 0x0003e8000c101106 */
[----:B0-----:R-:W4:Y:S01]  /*23140*/  LDL.LU R17, [R1+0x94c] ;  /* 0x00094c0001117983 */ /* 0x001f220000300800 */
[----:B------:R-:W-:-:S04]  /*23150*/  IADD3 R12, P6, R16, R2, RZ ;  /* 0x00000002100c7210 */ /* 0x000fc80007fde0ff */
[----:B------:R-:W-:Y:S01]  /*23160*/  LEA.HI.X.SX32 R13, R16, R0, 0x1, P6 ;  /* 0x00000000100d7211 */ /* 0x000fe200030f0eff */
[----:B-1----:R-:W-:Y:S01]  /*23170*/  IMAD R3, R29, 0x2, R16 ;  /* 0x000000021d037824 */ /* 0x002fe200078e0210 */
[----:B------:R-:W-:-:S04]  /*23180*/  PRMT R15, R4, 0x7772, RZ ;  /* 0x00007772040f7816 */ /* 0x000fc800000000ff */
[----:B------:R-:W-:Y:S01]  /*23190*/  IADD3 R14, P6, R3, R2, RZ ;  /* 0x00000002030e7210 */ /* 0x000fe20007fde0ff */
[----:B------:R0:W-:Y:S01]  /*231a0*/  @P5 STG.E.U8 desc[UR6][R12.64], R15 ;  /* 0x0000000f0c005986 */ /* 0x0001e2000c101106 */
[----:B------:R-:W-:Y:S01]  /*231b0*/  PRMT R16, R5, 0x7772, RZ ;  /* 0x0000777205107816 */ /* 0x000fe200000000ff */
[----:B0-----:R-:W-:Y:S01]  /*231c0*/  IMAD R13, R29, 0x2, R3 ;  /* 0x000000021d0d7824 */ /* 0x001fe200078e0203 */
[----:B------:R-:W-:-:S04]  /*231d0*/  LEA.HI.X.SX32 R15, R3, R0, 0x1, P6 ;  /* 0x00000000030f7211 */ /* 0x000fc800030f0eff */
[----:B------:R-:W-:Y:S01]  /*231e0*/  IADD3 R12, P6, R13, R2, RZ ;  /* 0x000000020d0c7210 */ /* 0x000fe20007fde0ff */
[----:B------:R-:W-:Y:S01]  /*231f0*/  IMAD R3, R29, 0x2, R13 ;  /* 0x000000021d037824 */ /* 0x000fe200078e020d */
[----:B------:R0:W-:Y:S02]  /*23200*/  @P2 STG.E.U8 desc[UR6][R14.64], R16 ;  /* 0x000000100e002986 */ /* 0x0001e4000c101106 */
[----:B------:R-:W-:Y:S02]  /*23210*/  LEA.HI.X.SX32 R13, R13, R0, 0x1, P6 ;  /* 0x000000000d0d7211 */ /* 0x000fe400030f0eff */
[----:B0-----:R-:W-:-:S05]  /*23220*/  PRMT R16, R6, 0x7772, RZ ;  /* 0x0000777206107816 */ /* 0x001fca00000000ff */
[----:B------:R0:W-:Y:S01]  /*23230*/  @P3 STG.E.U8 desc[UR6][R12.64], R16 ;  /* 0x000000100c003986 */ /* 0x0001e2000c101106 */
[----:B--2---:R-:W-:Y:S01]  /*23240*/  ISETP.LT.AND P4, PT, R19, UR4, !P0 ;  /* 0x0000000413007c0c */ /* 0x004fe2000c781270 */
[----:B------:R-:W-:Y:S02]  /*23250*/  ULDC UR4, c[0x0][0x22c] ;  /* 0x00008b0000047ab9 */ /* 0x000fe40000000800 */
[----:B------:R-:W2:Y:S01]  /*23260*/  LDL.LU R19, [R1+0x954] ;  /* 0x0009540001137983 */ /* 0x000ea20000300800 */
[----:B---3--:R-:W-:Y:S01]  /*23270*/  ISETP.LT.AND P5, PT, R18, UR4, !P0 ;  /* 0x0000000412007c0c */ /* 0x008fe2000c7a1270 */
[----:B------:R-:W-:Y:S02]  /*23280*/  ULDC UR4, c[0x0][0x22c] ;  /* 0x00008b0000047ab9 */ /* 0x000fe40000000800 */
[----:B------:R-:W3:Y:S04]  /*23290*/  LDL.LU R18, [R1+0x950] ;  /* 0x0009500001127983 */ /* 0x000ee80000300800 */
[----:B0-----:R-:W5:Y:S04]  /*232a0*/  LDL.LU R16, [R1+0x95c] ;  /* 0x00095c0001107983 */ /* 0x001f680000300800 */
[----:B------:R-:W5:Y:S01]  /*232b0*/  LDL.LU R28, [R1+0x960] ;  /* 0x00096000011c7983 */ /* 0x000f620000300800 */
[----:B------:R-:W-:-:S04]  /*232c0*/  IADD3 R14, P6, R3, R2, RZ ;  /* 0x00000002030e7210 */ /* 0x000fc80007fde0ff */
[----:B------:R-:W-:Y:S01]  /*232d0*/  LEA.HI.X.SX32 R15, R3, R0, 0x1, P6 ;  /* 0x00000000030f7211 */ /* 0x000fe200030f0eff */
[----:B------:R-:W-:Y:S01]  /*232e0*/  IMAD R3, R29, 0x2, R3 ;  /* 0x000000021d037824 */ /* 0x000fe200078e0203 */
[----:B----4-:R-:W-:Y:S01]  /*232f0*/  ISETP.LT.AND P2, PT, R17, UR4, !P0 ;  /* 0x0000000411007c0c */ /* 0x010fe2000c741270 */
[----:B------:R-:W-:Y:S01]  /*23300*/  ULDC UR4, c[0x0][0x22c] ;  /* 0x00008b0000047ab9 */ /* 0x000fe20000000800 */
[----:B------:R-:W-:Y:S02]  /*23310*/  PRMT R17, R7, 0x7772, RZ ;  /* 0x0000777207117816 */ /* 0x000fe400000000ff */
[----:B------:R-:W-:-:S03]  /*23320*/  IADD3 R12, P6, R3, R2, RZ ;  /* 0x00000002030c7210 */ /* 0x000fc60007fde0ff */
[----:B------:R0:W-:Y:S01]  /*23330*/  @P4 STG.E.U8 desc[UR6][R14.64], R17 ;  /* 0x000000110e004986 */ /* 0x0001e2000c101106 */
[----:B------:R-:W-:Y:S02]  /*23340*/  LEA.HI.X.SX32 R13, R3, R0, 0x1, P6 ;  /* 0x00000000030d7211 */ /* 0x000fe400030f0eff */
[----:B------:R-:W-:Y:S01]  /*23350*/  PRMT R8, R8, 0x7773, RZ ;  /* 0x0000777308087816 */ /* 0x000fe200000000ff */
[----:B0-----:R-:W-:Y:S01]  /*23360*/  IMAD R15, R29, 0x2, R3 ;  /* 0x000000021d0f7824 */ /* 0x001fe200078e0203 */
[----:B------:R-:W-:-:S03]  /*23370*/  PRMT R9, R9, 0x7773, RZ ;  /* 0x0000777309097816 */ /* 0x000fc600000000ff */
[----:B------:R-:W-:Y:S01]  /*23380*/  IMAD R3, R29, 0x2, R15 ;  /* 0x000000021d037824 */ /* 0x000fe200078e020f */
[C---:B------:R-:W-:Y:S01]  /*23390*/  IADD3 R14, P6, R15.reuse, R2, RZ ;  /* 0x000000020f0e7210 */ /* 0x040fe20007fde0ff */
[----:B------:R0:W-:Y:S03]  /*233a0*/  @P5 STG.E.U8 desc[UR6][R12.64], R8 ;  /* 0x000000080c005986 */ /* 0x0001e6000c101106 */
[----:B------:R-:W-:-:S05]  /*233b0*/  LEA.HI.X.SX32 R15, R15, R0, 0x1, P6 ;  /* 0x000000000f0f7211 */ /* 0x000fca00030f0eff */
[----:B------:R1:W-:Y:S01]  /*233c0*/  @P2 STG.E.U8 desc[UR6][R14.64], R9 ;  /* 0x000000090e002986 */ /* 0x0003e2000c101106 */
[----:B0-----:R-:W-:Y:S01]  /*233d0*/  IADD3 R8, P6, R3, R2, RZ ;  /* 0x0000000203087210 */ /* 0x001fe20007fde0ff */
[----:B------:R-:W-:Y:S01]  /*233e0*/  IMAD R13, R29, 0x2, R3 ;  /* 0x000000021d0d7824 */ /* 0x000fe200078e0203 */
[----:B------:R-:W-:Y:S02]  /*233f0*/  PRMT R10, R10, 0x7773, RZ ;  /* 0x000077730a0a7816 */ /* 0x000fe400000000ff */
[----:B-1----:R-:W-:Y:S02]  /*23400*/  LEA.HI.X.SX32 R9, R3, R0, 0x1, P6 ;  /* 0x0000000003097211 */ /* 0x002fe400030f0eff */
[----:B------:R-:W-:Y:S01]  /*23410*/  IADD3 R12, P6, R13, R2, RZ ;  /* 0x000000020d0c7210 */ /* 0x000fe20007fde0ff */
[----:B------:R-:W-:Y:S01]  /*23420*/  IMAD R3, R29, 0x2, R13 ;  /* 0x000000021d037824 */ /* 0x000fe200078e020d */
[----:B------:R-:W-:Y:S02]  /*23430*/  PRMT R11, R11, 0x7773, RZ ;  /* 0x000077730b0b7816 */ /* 0x000fe400000000ff */
[----:B------:R-:W-:-:S02]  /*23440*/  LEA.HI.X.SX32 R13, R13, R0, 0x1, P6 ;  /* 0x000000000d0d7211 */ /* 0x000fc400030f0eff */
[----:B--2---:R-:W-:Y:S01]  /*23450*/  ISETP.LT.AND P3, PT, R19, UR4, !P0 ;  /* 0x0000000413007c0c */ /* 0x004fe2000c761270 */
[----:B------:R-:W-:Y:S01]  /*23460*/  ULDC UR4, c[0x0][0x22c] ;  /* 0x00008b0000047ab9 */ /* 0x000fe20000000800 */
[----:B------:R-:W2:Y:S01]  /*23470*/  LDL.LU R19, [R1+0x968] ;  /* 0x0009680001137983 */ /* 0x000ea20000300800 */
[----:B---3--:R-:W-:Y:S01]  /*23480*/  ISETP.LT.AND P4, PT, R18, UR4, !P0 ;  /* 0x0000000412007c0c */ /* 0x008fe2000c781270 */
[----:B------:R-:W-:Y:S02]  /*23490*/  ULDC UR4, c[0x0][0x22c] ;  /* 0x00008b0000047ab9 */ /* 0x000fe40000000800 */
[----:B------:R-:W3:Y:S04]  /*234a0*/  LDL.LU R18, [R1+0x96c] ;  /* 0x00096c0001127983 */ /* 0x000ee80000300800 */
[----:B------:R-:W4:Y:S01]  /*234b0*/  LDL.LU R17, [R1+0x978] ;  /* 0x0009780001117983 */ /* 0x000f220000300800 */
[----:B-----5:R-:W-:Y:S01]  /*234c0*/  ISETP.LT.AND P5, PT, R16, UR4, !P0 ;  /* 0x0000000410007c0c */ /* 0x020fe2000c7a1270 */
[----:B------:R-:W-:-:S02]  /*234d0*/  ULDC UR4, c[0x0][0x22c] ;  /* 0x00008b0000047ab9 */ /* 0x000fc40000000800 */
[----:B------:R-:W5:Y:S04]  /*234e0*/  LDL.LU R16, [R1+0x974] ;  /* 0x0009740001107983 */ /* 0x000f680000300800 */
[----:B------:R-:W5:Y:S04]  /*234f0*/  LDL.LU R15, [R1+0x980] ;  /* 0x00098000010f7983 */ /* 0x000f680000300800 */
[----:B------:R-:W-:Y:S04]  /*23500*/  @P3 STG.E.U8 desc[UR6][R8.64], R10 ;  /* 0x0000000a08003986 */ /* 0x000fe8000c101106 */
[----:B------:R0:W-:Y:S04]  /*23510*/  @P4 STG.E.U8 desc[UR6][R12.64], R11 ;  /* 0x0000000b0c004986 */ /* 0x0001e8000c101106 */
[----:B0-----:R-:W5:Y:S04]  /*23520*/  LDL.LU R13, [R1+0x984] ;  /* 0x00098400010d7983 */ /* 0x001f680000300800 */
[----:B------:R-:W5:Y:S01]  /*23530*/  LDL.LU R12, [R1+0x988] ;  /* 0x00098800010c7983 */ /* 0x000f620000300800 */
[----:B------:R-:W-:Y:S01]  /*23540*/  IMAD R14, R29, 0x2, R3 ;  /* 0x000000021d0e7824 */ /* 0x000fe200078e0203 */
[----:B------:R-:W-:-:S02]  /*23550*/  IADD3 R8, P6, R3, R2, RZ ;  /* 0x0000000203087210 */ /* 0x000fc40007fde0ff */
[----:B------:R-:W-:Y:S01]  /*23560*/  ISETP.LT.AND P2, PT, R28, UR4, !P0 ;  /* 0x000000041c007c0c */ /* 0x000fe2000c741270 */
[----:B------:R-:W-:Y:S01]  /*23570*/  ULDC UR4, c[0x0][0x22c] ;  /* 0x00008b0000047ab9 */ /* 0x000fe20000000800 */
[----:B------:R-:W-:Y:S02]  /*23580*/  LEA.HI.X.SX32 R9, R3, R0, 0x1, P6 ;  /* 0x0000000003097211 */ /* 0x000fe400030f0eff */
[----:B------:R-:W-:Y:S02]  /*23590*/  IADD3 R10, P6, R14, R2, RZ ;  /* 0x000000020e0a7210 */ /* 0x000fe40007fde0ff */
[----:B------:R-:W-:Y:S02]  /*235a0*/  PRMT R4, R4, 0x7773, RZ ;  /* 0x0000777304047816 */ /* 0x000fe400000000ff */
[----:B------:R-:W-:Y:S02]  /*235b0*/  PRMT R5, R5, 0x7773, RZ ;  /* 0x0000777305057816 */ /* 0x000fe400000000ff */
[----:B------:R-:W-:Y:S01]  /*235c0*/  LEA.HI.X.SX32 R11, R14, R0, 0x1, P6 ;  /* 0x000000000e0b7211 */ /* 0x000fe200030f0eff */
[----:B------:R-:W-:Y:S04]  /*235d0*/  @P5 STG.E.U8 desc[UR6][R8.64], R4 ;  /* 0x0000000408005986 */ /* 0x000fe8000c101106 */
[----:B------:R0:W-:Y:S01]  /*235e0*/  @P2 STG.E.U8 desc[UR6][R10.64], R5 ;  /* 0x000000050a002986 */ /* 0x0001e2000c101106 */
[----:B------:R-:W-:-:S03]  /*235f0*/  IMAD R14, R29, 0x2, R14 ;  /* 0x000000021d0e7824 */ /* 0x000fc600078e020e */
[----:B0-----:R-:W5:Y:S02]  /*23600*/  LDL.LU R11, [R1+0x98c] ;  /* 0x00098c00010b7983 */ /* 0x001f640000300800 */
[----:B------:R-:W-:Y:S01]  /*23610*/  IADD3 R4, P5, R14, R2, RZ ;  /* 0x000000020e047210 */ /* 0x000fe20007fbe0ff */
[C---:B------:R-:W-:Y:S01]  /*23620*/  IMAD R3, R29.reuse, 0x2, R14 ;  /* 0x000000021d037824 */ /* 0x040fe200078e020e */
[----:B------:R-:W-:Y:S02]  /*23630*/  PRMT R8, R6, 0x7773, RZ ;  /* 0x0000777306087816 */ /* 0x000fe400000000ff */
[----:B------:R-:W-:Y:S01]  /*23640*/  LEA.HI.X.SX32 R5, R14, R0, 0x1, P5 ;  /* 0x000000000e057211 */ /* 0x000fe200028f0eff */
[----:B------:R-:W-:Y:S01]  /*23650*/  IMAD R10, R29, 0x2, R3 ;  /* 0x000000021d0a7824 */ /* 0x000fe200078e0203 */
[----:B------:R-:W-:Y:S02]  /*23660*/  IADD3 R6, P5, R3, R2, RZ ;  /* 0x0000000203067210 */ /* 0x000fe40007fbe0ff */
[----:B------:R-:W-:-:S02]  /*23670*/  PRMT R9, R7, 0x7773, RZ ;  /* 0x0000777307097816 */ /* 0x000fc400000000ff */
[----:B------:R-:W-:Y:S02]  /*23680*/  LEA.HI.X.SX32 R7, R3, R0, 0x1, P5 ;  /* 0x0000000003077211 */ /* 0x000fe400028f0eff */
[----:B--2---:R-:W-:Y:S01]  /*23690*/  ISETP.LT.AND P3, PT, R19, UR4, !P0 ;  /* 0x0000000413007c0c */ /* 0x004fe2000c761270 */
[----:B------:R-:W-:Y:S02]  /*236a0*/  ULDC UR4, c[0x0][0x22c] ;  /* 0x00008b0000047ab9 */ /* 0x000fe40000000800 */
[----:B---3--:R-:W-:Y:S01]  /*236b0*/  ISETP.LT.AND P4, PT, R18, UR4, !P0 ;  /* 0x0000000412007c0c */ /* 0x008fe2000c781270 */
[----:B------:R-:W-:Y:S02]  /*236c0*/  ULDC UR4, c[0x0][0x22c] ;  /* 0x00008b0000047ab9 */ /* 0x000fe40000000800 */
[----:B----4-:R-:W-:Y:S01]  /*236d0*/  ISETP.LT.AND P6, PT, R17, UR4, !P0 ;  /* 0x0000000411007c0c */ /* 0x010fe2000c7c1270 */
[----:B------:R-:W-:-:S06]  /*236e0*/  ULDC UR4, c[0x0][0x22c] ;  /* 0x00008b0000047ab9 */ /* 0x000fcc0000000800 */
[----:B------:R0:W-:Y:S01]  /*236f0*/  @P3 STG.E.U8 desc[UR6][R4.64], R8 ;  /* 0x0000000804003986 */ /* 0x0001e2000c101106 */
[----:B-----5:R-:W-:Y:S01]  /*23700*/  ISETP.LT.AND P2, PT, R16, UR4, !P0 ;  /* 0x0000000410007c0c */ /* 0x020fe2000c741270 */
[----:B------:R-:W-:Y:S02]  /*23710*/  ULDC UR4, c[0x0][0x22c] ;  /* 0x00008b0000047ab9 */ /* 0x000fe40000000800 */
[----:B------:R1:W-:Y:S01]  /*23720*/  @P4 STG.E.U8 desc[UR6][R6.64], R9 ;  /* 0x0000000906004986 */ /* 0x0003e2000c101106 */
[----:B------:R-:W-:Y:S01]  /*23730*/  ISETP.LT.AND P3, PT, R15, UR4, !P0 ;  /* 0x000000040f007c0c */ /* 0x000fe2000c761270 */
[----:B------:R-:W-:Y:S02]  /*23740*/  ULDC UR4, c[0x0][0x22c] ;  /* 0x00008b0000047ab9 */ /* 0x000fe40000000800 */
[----:B------:R-:W2:Y:S01]  /*23750*/  LDL.LU R15, [R1+0x994] ;  /* 0x00099400010f7983 */ /* 0x000ea20000300800 */
[----:B0-----:R-:W-:-:S03]  /*23760*/  IADD3 R4, P5, R10, R2, RZ ;  /* 0x000000020a047210 */ /* 0x001fc60007fbe0ff */
[----:B------:R-:W3:Y:S01]  /*23770*/  LDL.LU R14, [R1+0x990] ;  /* 0x00099000010e7983 */ /* 0x000ee20000300800 */
[----:B------:R-:W-:Y:S02]  /*23780*/  LEA.HI.X.SX32 R5, R10, R0, 0x1, P5 ;  /* 0x000000000a057211 */ /* 0x000fe400028f0eff */
[----:B-1----:R-:W-:Y:S02]  /*23790*/  PRMT R7, R20, 0x7770, RZ ;  /* 0x0000777014077816 */ /* 0x002fe400000000ff */
[----:B------:R-:W-:Y:S01]  /*237a0*/  ISETP.LT.AND P4, PT, R13, UR4, !P0 ;  /* 0x000000040d007c0c */ /* 0x000fe2000c781270 */
[----:B------:R-:W-:Y:S02]  /*237b0*/  ULDC UR4, c[0x0][0x22c] ;  /* 0x00008b0000047ab9 */ /* 0x000fe40000000800 */
[----:B------:R0:W-:Y:S01]  /*237c0*/  @P6 STG.E.U8 desc[UR6][R4.64], R7 ;  /* 0x0000000704006986 */ /* 0x0001e2000c101106 */
[----:B------:R-:W-:Y:S01]  /*237d0*/  ISETP.LT.AND P6, PT, R12, UR4, !P0 ;  /* 0x000000040c007c0c */ /* 0x000fe2000c7c1270 */
[----:B------:R-:W-:-:S02]  /*237e0*/  IMAD R3, R29, 0x2, R10 ;  /* 0x000000021d037824 */ /* 0x000fc400078e020a */
[----:B------:R-:W4:Y:S01]  /*237f0*/  LDL.LU R12, [R1+0x998] ;  /* 0x00099800010c7983 */ /* 0x000f220000300800 */
[----:B------:R-:W-:Y:S01]  /*23800*/  PRMT R8, R21, 0x7770, RZ ;  /* 0x0000777015087816 */ /* 0x000fe200000000ff */
[----:B------:R-:W-:Y:S01]  /*23810*/  ULDC UR4, c[0x0][0x22c] ;  /* 0x00008b0000047ab9 */ /* 0x000fe20000000800 */
[C---:B------:R-:W-:Y:S01]  /*23820*/  IADD3 R6, P5, R3.reuse, R2, RZ ;  /* 0x0000000203067210 */ /* 0x040fe20007fbe0ff */
[----:B------:R-:W5:Y:S03]  /*23830*/  LDL.LU R13, [R1+0x99c] ;  /* 0x00099c00010d7983 */ /* 0x000f660000300800 */
[----:B0-----:R-:W-:-:S05]  /*23840*/  LEA.HI.X.SX32 R7, R3, R0, 0x1, P5 ;  /* 0x0000000003077211 */ /* 0x001fca00028f0eff */
[----:B------:R0:W-:Y:S01]  /*23850*/  @P2 STG.E.U8 desc[UR6][R6.64], R8 ;  /* 0x0000000806002986 */ /* 0x0001e2000c101106 */
[----:B------:R-:W-:-:S04]  /*23860*/  IMAD R5, R29, 0x2, R3 ;  /* 0x000000021d057824 */ /* 0x000fc800078e0203 */
[----:B------:R-:W-:Y:S01]  /*23870*/  IMAD R3, R29, 0x2, R5 ;  /* 0x000000021d037824 */ /* 0x000fe200078e0205 */
[----:B------:R-:W-:Y:S01]  /*23880*/  ISETP.LT.AND P2, PT, R11, UR4, !P0 ;  /* 0x000000040b007c0c */ /* 0x000fe2000c741270 */
[----:B------:R-:W-:Y:S01]  /*23890*/  ULDC UR4, c[0x0][0x22c] ;  /* 0x00008b0000047ab9 */ /* 0x000fe20000000800 */
[----:B------:R-:W5:Y:S04]  /*238a0*/  LDL.LU R11, [R1+0x9a0] ;  /* 0x0009a000010b7983 */ /* 0x000f680000300800 */
[----:B------:R-:W5:Y:S01]  /*238b0*/  LDL.LU R10, [R1+0x9a4] ;  /* 0x0009a400010a7983 */ /* 0x000f620000300800 */
[----:B------:R-:W-:-:S04]  /*238c0*/  IADD3 R4, P5, R5, R2, RZ ;  /* 0x0000000205047210 */ /* 0x000fc80007fbe0ff */
[----:B------:R-:W-:Y:S02]  /*238d0*/  LEA.HI.X.SX32 R5, R5, R0, 0x1, P5 ;  /* 0x0000000005057211 */ /* 0x000fe400028f0eff */
[----:B0-----:R-:W-:Y:S02]  /*238e0*/  IADD3 R6, P5, R3, R2, RZ ;  /* 0x0000000203067210 */ /* 0x001fe40007fbe0ff */
[----:B------:R-:W-:Y:S02]  /*238f0*/  PRMT R8, R22, 0x7770, RZ ;  /* 0x0000777016087816 */ /* 0x000fe400000000ff */
[----:B------:R-:W-:Y:S02]  /*23900*/  PRMT R9, R23, 0x7770, RZ ;  /* 0x0000777017097816 */ /* 0x000fe400000000ff */
[----:B------:R-:W-:Y:S01]  /*23910*/  LEA.HI.X.SX32 R7, R3, R0, 0x1, P5 ;  /* 0x0000000003077211 */ /* 0x000fe200028f0eff */
[----:B------:R-:W-:Y:S01]  /*23920*/  IMAD R3, R29, 0x2, R3 ;  /* 0x000000021d037824 */ /* 0x000fe200078e0203 */
[----:B------:R0:W-:Y:S04]  /*23930*/  @P3 STG.E.U8 desc[UR6][R4.64], R8 ;  /* 0x0000000804003986 */ /* 0x0001e8000c101106 */
[----:B------:R1:W-:Y:S01]  /*23940*/  @P4 STG.E.U8 desc[UR6][R6.64], R9 ;  /* 0x0000000906004986 */ /* 0x0003e2000c101106 */
[----:B0-----:R-:W-:Y:S01]  /*23950*/  IADD3 R4, P5, R3, R2, RZ ;  /* 0x0000000203047210 */ /* 0x001fe20007fbe0ff */
[----:B-1----:R-:W-:-:S03]  /*23960*/  IMAD R7, R29, 0x2, R3 ;  /* 0x000000021d077824 */ /* 0x002fc600078e0203 */
[----:B------:R-:W-:Y:S02]  /*23970*/  LEA.HI.X.SX32 R5, R3, R0, 0x1, P5 ;  /* 0x0000000003057211 */ /* 0x000fe400028f0eff */
[----:B------:R-:W-:Y:S01]  /*23980*/  IADD3 R6, P5, R7, R2, RZ ;  /* 0x0000000207067210 */ /* 0x000fe20007fbe0ff */
[----:B------:R-:W-:-:S03]  /*23990*/  IMAD R8, R29, 0x2, R7 ;  /* 0x000000021d087824 */ /* 0x000fc600078e0207 */
[----:B------:R-:W-:Y:S02]  /*239a0*/  LEA.HI.X.SX32 R7, R7, R0, 0x1, P5 ;  /* 0x0000000007077211 */ /* 0x000fe400028f0eff */
[----:B--2---:R-:W-:Y:S01]  /*239b0*/  ISETP.LT.AND P3, PT, R15, UR4, !P0 ;  /* 0x000000040f007c0c */ /* 0x004fe2000c761270 */
[----:B------:R-:W-:Y:S02]  /*239c0*/  ULDC UR4, c[0x0][0x22c] ;  /* 0x00008b0000047ab9 */ /* 0x000fe40000000800 */
[----:B---3--:R-:W-:Y:S01]  /*239d0*/  ISETP.LT.AND P4, PT, R14, UR4, !P0 ;  /* 0x000000040e007c0c */ /* 0x008fe2000c781270 */
[----:B------:R-:W-:Y:S01]  /*239e0*/  ULDC UR4, c[0x0][0x22c] ;  /* 0x00008b0000047ab9 */ /* 0x000fe20000000800 */
[----:B------:R-:W2:Y:S01]  /*239f0*/  LDL.LU R14, [R1+0x9ac] ;  /* 0x0009ac00010e7983 */ /* 0x000ea20000300800 */
[----:B----4-:R-:W-:Y:S01]  /*23a00*/  ISETP.LT.AND P5, PT, R12, UR4, !P0 ;  /* 0x000000040c007c0c */ /* 0x010fe2000c7a1270 */
[----:B------:R-:W-:Y:S02]  /*23a10*/  ULDC UR4, c[0x0][0x22c] ;  /* 0x00008b0000047ab9 */ /* 0x000fe40000000800 */
[----:B------:R-:W3:Y:S01]  /*23a20*/  LDL.LU R12, [R1+0x9a8] ;  /* 0x0009a800010c7983 */ /* 0x000ee20000300800 */
[----:B------:R-:W-:-:S02]  /*23a30*/  PRMT R9, R24, 0x7770, RZ ;  /* 0x0000777018097816 */ /* 0x000fc400000000ff */
[----:B------:R-:W-:-:S03]  /*23a40*/  PRMT R3, R25, 0x7770, RZ ;  /* 0x0000777019037816 */ /* 0x000fc600000000ff */
[----:B------:R0:W-:Y:S04]  /*23a50*/  @P6 STG.E.U8 desc[UR6][R4.64], R9 ;  /* 0x0000000904006986 */ /* 0x0001e8000c101106 */
[----:B------:R1:W-:Y:S01]  /*23a60*/  @P2 STG.E.U8 desc[UR6][R6.64], R3 ;  /* 0x0000000306002986 */ /* 0x0003e2000c101106 */
[----:B-----5:R-:W-:Y:S01]  /*23a70*/  ISETP.LT.AND P2, PT, R13, UR4, !P0 ;  /* 0x000000040d007c0c */ /* 0x020fe2000c741270 */
[----:B------:R-:W-:Y:S01]  /*23a80*/  ULDC UR4, c[0x0][0x22c] ;  /* 0x00008b0000047ab9 */ /* 0x000fe20000000800 */
[----:B0-----:R-:W-:Y:S01]  /*23a90*/  IADD3 R4, P6, R8, R2, RZ ;  /* 0x0000000208047210 */ /* 0x001fe20007fde0ff */
[----:B-1----:R-:W-:-:S03]  /*23aa0*/  IMAD R3, R29, 0x2, R8 ;  /* 0x000000021d037824 */ /* 0x002fc600078e0208 */
[----:B------:R-:W-:Y:S02]  /*23ab0*/  LEA.HI.X.SX32 R5, R8, R0, 0x1, P6 ;  /* 0x0000000008057211 */ /* 0x000fe400030f0eff */
[----:B------:R-:W-:Y:S02]  /*23ac0*/  PRMT R7, R26, 0x7770, RZ ;  /* 0x000077701a077816 */ /* 0x000fe400000000ff */
[----:B------:R-:W-:Y:S02]  /*23ad0*/  IADD3 R6, P6, R3, R2, RZ ;  /* 0x0000000203067210 */ /* 0x000fe40007fde0ff */
[----:B------:R-:W-:Y:S01]  /*23ae0*/  PRMT R8, R27, 0x7770, RZ ;  /* 0x000077701b087816 */ /* 0x000fe200000000ff */
[----:B------:R0:W-:Y:S01]  /*23af0*/  @P3 STG.E.U8 desc[UR6][R4.64], R7 ;  /* 0x0000000704003986 */ /* 0x0001e2000c101106 */
[----:B------:R-:W-:Y:S01]  /*23b00*/  ISETP.LT.AND P3, PT, R11, UR4, !P0 ;  /* 0x000000040b007c0c */ /* 0x000fe2000c761270 */
[----:B------:R-:W-:Y:S02]  /*23b10*/  ULDC UR4, c[0x0][0x22c] ;  /* 0x00008b0000047ab9 */ /* 0x000fe40000000800 */
[----:B------:R-:W4:Y:S04]  /*23b20*/  LDL.LU R11, [R1+0x9b0] ;  /* 0x0009b000010b7983 */ /* 0x000f280000300800 */
[----:B------:R-:W5:Y:S01]  /*23b30*/  LDL.LU R13, [R1+0x9b4] ;  /* 0x0009b400010d7983 */ /* 0x000f620000300800 */
[----:B0-----:R-:W-:-:S05]  /*23b40*/  LEA.HI.X.SX32 R7, R3, R0, 0x1, P6 ;  /* 0x0000000003077211 */ /* 0x001fca00030f0eff */
[----:B------:R0:W-:Y:S01]  /*23b50*/  @P4 STG.E.U8 desc[UR6][R6.64], R8 ;  /* 0x0000000806004986 */ /* 0x0001e2000c101106 */
[----:B------:R-:W-:Y:S01]  /*23b60*/  ISETP.LT.AND P4, PT, R10, UR4, !P0 ;  /* 0x000000040a007c0c */ /* 0x000fe2000c781270 */
[----:B------:R-:W-:Y:S01]  /*23b70*/  IMAD R5, R29, 0x2, R3 ;  /* 0x000000021d057824 */ /* 0x000fe200078e0203 */
[----:B------:R-:W-:Y:S01]  /*23b80*/  PRMT R9, R21, 0x7771, RZ ;  /* 0x0000777115097816 */ /* 0x000fe200000000ff */
[----:B------:R-:W5:Y:S01]  /*23b90*/  LDL.LU R10, [R1+0x9b8] ;  /* 0x0009b800010a7983 */ /* 0x000f620000300800 */
[----:B------:R-:W-:Y:S01]  /*23ba0*/  ULDC UR4, c[0x0][0x22c] ;  /* 0x00008b0000047ab9 */ /* 0x000fe20000000800 */
[----:B------:R-:W-:Y:S01]  /*23bb0*/  IMAD R3, R29, 0x2, R5 ;  /* 0x000000021d037824 */ /* 0x000fe200078e0205 */
[----:B------:R-:W-:-:S04]  /*23bc0*/  IADD3 R4, P6, R5, R2, RZ ;  /* 0x0000000205047210 */ /* 0x000fc80007fde0ff */
[----:B------:R-:W-:Y:S02]  /*23bd0*/  LEA.HI.X.SX32 R5, R5, R0, 0x1, P6 ;  /* 0x0000000005057211 */ /* 0x000fe400030f0eff */
[C---:B0-----:R-:W-:Y:S02]  /*23be0*/  IADD3 R6, P6, R3.reuse, R2, RZ ;  /* 0x0000000203067210 */ /* 0x041fe40007fde0ff */
[----:B------:R-:W-:Y:S02]  /*23bf0*/  PRMT R8, R20, 0x7771, RZ ;  /* 0x0000777114087816 */ /* 0x000fe400000000ff */
[----:B------:R-:W-:-:S03]  /*23c00*/  LEA.HI.X.SX32 R7, R3, R0, 0x1, P6 ;  /* 0x0000000003077211 */ /* 0x000fc600030f0eff */
[----:B------:R-:W-:Y:S04]  /*23c10*/  @P5 STG.E.U8 desc[UR6][R4.64], R8 ;  /* 0x0000000804005986 */ /* 0x000fe8000c101106 */
[----:B------:R0:W-:Y:S01]  /*23c20*/  @P2 STG.E.U8 desc[UR6][R6.64], R9 ;  /* 0x0000000906002986 */ /* 0x0001e2000c101106 */
[----:B--2---:R-:W-:Y:S01]  /*23c30*/  ISETP.LT.AND P5, PT, R14, UR4, !P0 ;  /* 0x000000040e007c0c */ /* 0x004fe2000c7a1270 */
[----:B------:R-:W-:Y:S02]  /*23c40*/  ULDC UR4, c[0x0][0x22c] ;  /* 0x00008b0000047ab9 */ /* 0x000fe40000000800 */
[----:B---3--:R-:W-:Y:S01]  /*23c50*/  ISETP.LT.AND P2, PT, R12, UR4, !P0 ;  /* 0x000000040c007c0c */ /* 0x008fe2000c741270 */
[C---:B------:R-:W-:Y:S01]  /*23c60*/  IMAD R3, R29.reuse, 0x2, R3 ;  /* 0x000000021d037824 */ /* 0x040fe200078e0203 */
[----:B------:R-:W2:Y:S01]  /*23c70*/  LDL.LU R12, [R1+0x9bc] ;  /* 0x0009bc00010c7983 */ /* 0x000ea20000300800 */
[----:B0-----:R-:W-:Y:S01]  /*23c80*/  PRMT R9, R22, 0x7771, RZ ;  /* 0x0000777116097816 */ /* 0x001fe200000000ff */
[----:B------:R-:W-:Y:S01]  /*23c90*/  ULDC UR4, c[0x0][0x22c] ;  /* 0x00008b0000047ab9 */ /* 0x000fe20000000800 */
[----:B------:R-:W-:Y:S01]  /*23ca0*/  IMAD R7, R29, 0x2, R3 ;  /* 0x000000021d077824 */ /* 0x000fe200078e0203 */
[C---:B------:R-:W-:Y:S01]  /*23cb0*/  IADD3 R4, P6, R3.reuse, R2, RZ ;  /* 0x0000000203047210 */ /* 0x040fe20007fde0ff */
[----:B------:R-:W3:Y:S03]  /*23cc0*/  LDL.LU R14, [R1+0x9c4] ;  /* 0x0009c400010e7983 */ /* 0x000ee60000300800 */
[----:B------:R-:W-:Y:S01]  /*23cd0*/  LEA.HI.X.SX32 R5, R3, R0, 0x1, P6 ;  /* 0x0000000003057211 */ /* 0x000fe200030f0eff */
[----:B------:R-:W-:Y:S01]  /*23ce0*/  IMAD R8, R29, 0x2, R7 ;  /* 0x000000021d087824 */ /* 0x000fe200078e0207 */
[----:B------:R-:W-:-:S02]  /*23cf0*/  IADD3 R6, P6, R7, R2, RZ ;  /* 0x0000000207067210 */ /* 0x000fc40007fde0ff */
[----:B------:R-:W-:Y:S01]  /*23d00*/  PRMT R3, R23, 0x7771, RZ ;  /* 0x0000777117037816 */ /* 0x000fe200000000ff */
[----:B------:R0:W-:Y:S01]  /*23d10*/  @P3 STG.E.U8 desc[UR6][R4.64], R9 ;  /* 0x0000000904003986 */ /* 0x0001e2000c101106 */
[----:B------:R-:W-:-:S05]  /*23d20*/  LEA.HI.X.SX32 R7, R7, R0, 0x1, P6 ;  /* 0x0000000007077211 */ /* 0x000fca00030f0eff */
[----:B------:R1:W-:Y:S01]  /*23d30*/  @P4 STG.E.U8 desc[UR6][R6.64], R3 ;  /* 0x0000000306004986 */ /* 0x0003e2000c101106 */
[----:B0-----:R-:W-:-:S04]  /*23d40*/  IADD3 R4, P6, R8, R2, RZ ;  /* 0x0000000208047210 */ /* 0x001fc80007fde0ff */
[----:B------:R-:W-:Y:S02]  /*23d50*/  LEA.HI.X.SX32 R5, R8, R0, 0x1, P6 ;  /* 0x0000000008057211 */ /* 0x000fe400030f0eff */
[----:B-1----:R-:W-:Y:S02]  /*23d60*/  PRMT R7, R24, 0x7771, RZ ;  /* 0x0000777118077816 */ /* 0x002fe400000000ff */
[----:B----4-:R-:W-:Y:S01]  /*23d70*/  ISETP.LT.AND P3, PT, R11, UR4, !P0 ;  /* 0x000000040b007c0c */ /* 0x010fe2000c761270 */
[----:B------:R-:W-:Y:S01]  /*23d80*/  ULDC UR4, c[0x0][0x22c] ;  /* 0x00008b0000047ab9 */ /* 0x000fe20000000800 */
[----:B------:R-:W4:Y:S01]  /*23d90*/  LDL.LU R11, [R1+0x9c0] ;  /* 0x0009c000010b7983 */ /* 0x000f220000300800 */
[----:B-----5:R-:W-:Y:S01]  /*23da0*/  ISETP.LT.AND P4, PT, R13, UR4, !P0 ;  /* 0x000000040d007c0c */ /* 0x020fe2000c781270 */
[----:B------:R-:W-:Y:S02]  /*23db0*/  ULDC UR4, c[0x0][0x22c] ;  /* 0x00008b0000047ab9 */ /* 0x000fe40000000800 */
[----:B------:R0:W-:Y:S01]  /*23dc0*/  @P5 STG.E.U8 desc[UR6][R4.64], R7 ;  /* 0x0000000704005986 */ /* 0x0001e2000c101106 */
[----:B------:R-:W-:Y:S01]  /*23dd0*/  ISETP.LT.AND P5, PT, R10, UR4, !P0 ;  /* 0x000000040a007c0c */ /* 0x000fe2000c7a1270 */
[----:B------:R-:W-:-:S02]  /*23de0*/  IMAD R3, R29, 0x2, R8 ;  /* 0x000000021d037824 */ /* 0x000fc400078e0208 */
[----:B------:R-:W5:Y:S01]  /*23df0*/  LDL.LU R10, [R1+0x9c8] ;  /* 0x0009c800010a7983 */ /* 0x000f620000300800 */
[----:B------:R-:W-:Y:S02]  /*23e00*/  ULDC UR4, c[0x0][0x22c] ;  /* 0x00008b0000047ab9 */ /* 0x000fe40000000800 */
[----:B------:R-:W-:Y:S01]  /*23e10*/  IADD3 R6, P6, R3, R2, RZ ;  /* 0x0000000203067210 */ /* 0x000fe20007fde0ff */
[----:B------:R-:W5:Y:S01]  /*23e20*/  LDL.LU R13, [R1+0x9cc] ;  /* 0x0009cc00010d7983 */ /* 0x000f620000300800 */
[----:B------:R-:W-:Y:S02]  /*23e30*/  PRMT R8, R25, 0x7771, RZ ;  /* 0x0000777119087816 */ /* 0x000fe400000000ff */
[----:B0-----:R-:W-:-:S05]  /*23e40*/  LEA.HI.X.SX32 R7, R3, R0, 0x1, P6 ;  /* 0x0000000003077211 */ /* 0x001fca00030f0eff */
[----:B------:R0:W-:Y:S01]  /*23e50*/  @P2 STG.E.U8 desc[UR6][R6.64], R8 ;  /* 0x0000000806002986 */ /* 0x0001e2000c101106 */
[----:B--2---:R-:W-:Y:S01]  /*23e60*/  ISETP.LT.AND P2, PT, R12, UR4, !P0 ;  /* 0x000000040c007c0c */ /* 0x004fe2000c741270 */
[C---:B------:R-:W-:Y:S02]  /*23e70*/  IMAD R5, R29.reuse, 0x2, R3 ;  /* 0x000000021d057824 */ /* 0x040fe400078e0203 */
[----:B------:R-:W2:Y:S01]  /*23e80*/  LDL.LU R12, [R1+0x9d0] ;  /* 0x0009d000010c7983 */ /* 0x000ea20000300800 */
[----:B0-----:R-:W-:Y:S01]  /*23e90*/  PRMT R8, R26, 0x7771, RZ ;  /* 0x000077711a087816 */ /* 0x001fe200000000ff */
[----:B------:R-:W-:Y:S01]  /*23ea0*/  ULDC UR4, c[0x0][0x22c] ;  /* 0x00008b0000047ab9 */ /* 0x000fe20000000800 */
[----:B------:R-:W-:Y:S01]  /*23eb0*/  IMAD R3, R29, 0x2, R5 ;  /* 0x000000021d037824 */ /* 0x000fe200078e0205 */
[----:B------:R-:W-:-:S04]  /*23ec0*/  IADD3 R4, P6, R5, R2, RZ ;  /* 0x0000000205047210 */ /* 0x000fc80007fde0ff */
[----:B------:R-:W-:Y:S02]  /*23ed0*/  LEA.HI.X.SX32 R5, R5, R0, 0x1, P6 ;  /* 0x0000000005057211 */ /* 0x000fe400030f0eff */
[----:B------:R-:W-:-:S04]  /*23ee0*/  IADD3 R6, P6, R3, R2, RZ ;  /* 0x0000000203067210 */ /* 0x000fc80007fde0ff */
[----:B------:R-:W-:Y:S01]  /*23ef0*/  LEA.HI.X.SX32 R7, R3, R0, 0x1, P6 ;  /* 0x0000000003077211 */ /* 0x000fe200030f0eff */
[----:B------:R-:W-:Y:S01]  /*23f00*/  IMAD R3, R29, 0x2, R3 ;  /* 0x000000021d037824 */ /* 0x000fe200078e0203 */
[----:B------:R-:W-:Y:S01]  /*23f10*/  PRMT R9, R27, 0x7771, RZ ;  /* 0x000077711b097816 */ /* 0x000fe200000000ff */
[----:B------:R0:W-:Y:S01]  /*23f20*/  @P3 STG.E.U8 desc[UR6][R4.64], R8 ;  /* 0x0000000804003986 */ /* 0x0001e2000c101106 */
[----:B---3--:R-:W-:Y:S01]  /*23f30*/  ISETP.LT.AND P3, PT, R14, UR4, !P0 ;  /* 0x000000040e007c0c */ /* 0x008fe2000c761270 */
[----:B------:R-:W-:Y:S02]  /*23f40*/  ULDC UR4, c[0x0][0x22c] ;  /* 0x00008b0000047ab9 */ /* 0x000fe40000000800 */
[----:B------:R1:W-:Y:S01]  /*23f50*/  @P4 STG.E.U8 desc[UR6][R6.64], R9 ;  /* 0x0000000906004986 */ /* 0x0003e2000c101106 */
[----:B0-----:R-:W-:-:S04]  /*23f60*/  IADD3 R4, P6, R3, R2, RZ ;  /* 0x0000000203047210 */ /* 0x001fc80007fde0ff */
[----:B------:R-:W-:Y:S02]  /*23f70*/  LEA.HI.X.SX32 R5, R3, R0, 0x1, P6 ;  /* 0x0000000003057211 */ /* 0x000fe400030f0eff */
[----:B-1----:R-:W-:Y:S02]  /*23f80*/  PRMT R9, R20, 0x7772, RZ ;  /* 0x0000777214097816 */ /* 0x002fe400000000ff */
[----:B----4-:R-:W-:Y:S01]  /*23f90*/  ISETP.LT.AND P4, PT, R11, UR4, !P0 ;  /* 0x000000040b007c0c */ /* 0x010fe2000c781270 */
[----:B------:R-:W-:Y:S01]  /*23fa0*/  ULDC UR4, c[0x0][0x22c] ;  /* 0x00008b0000047ab9 */ /* 0x000fe20000000800 */
[----:B------:R-:W3:Y:S04]  /*23fb0*/  LDL.LU R11, [R1+0x9d4] ;  /* 0x0009d400010b7983 */ /* 0x000ee80000300800 */
[----:B------:R0:W-:Y:S01]  /*23fc0*/  @P5 STG.E.U8 desc[UR6][R4.64], R9 ;  /* 0x0000000904005986 */ /* 0x0001e2000c101106 */
[----:B-----5:R-:W-:Y:S01]  /*23fd0*/  ISETP.LT.AND P5, PT, R10, UR4, !P0 ;  /* 0x000000040a007c0c */ /* 0x020fe2000c7a1270 */
[----:B------:R-:W-:-:S02]  /*23fe0*/  IMAD R7, R29, 0x2, R3 ;  /* 0x000000021d077824 */ /* 0x000fc400078e0203 */
[----:B------:R-:W4:Y:S01]  /*23ff0*/  LDL.LU R10, [R1+0x9dc] ;  /* 0x0009dc00010a7983 */ /* 0x000f220000300800 */
[----:B------:R-:W-:Y:S01]  /*24000*/  ULDC UR4, c[0x0][0x22c] ;  /* 0x00008b0000047ab9 */ /* 0x000fe20000000800 */
[----:B------:R-:W-:Y:S01]  /*24010*/  IMAD R8, R29, 0x2, R7 ;  /* 0x000000021d087824 */ /* 0x000fe200078e0207 */
[----:B------:R-:W-:Y:S01]  /*24020*/  IADD3 R6, P6, R7, R2, RZ ;  /* 0x0000000207067210 */ /* 0x000fe20007fde0ff */
[----:B------:R-:W5:Y:S01]  /*24030*/  LDL.LU R14, [R1+0x9d8] ;  /* 0x0009d800010e7983 */ /* 0x000f620000300800 */
[----:B------:R-:W-:Y:S02]  /*24040*/  PRMT R3, R21, 0x7772, RZ ;  /* 0x0000777215037816 */ /* 0x000fe400000000ff */
[----:B------:R-:W-:Y:S02]  /*24050*/  LEA.HI.X.SX32 R7, R7, R0, 0x1, P6 ;  /* 0x0000000007077211 */ /* 0x000fe400030f0eff */
[----:B0-----:R-:W-:-:S03]  /*24060*/  IADD3 R4, P6, R8, R2, RZ ;  /* 0x0000000208047210 */ /* 0x001fc60007fde0ff */
[----:B------:R0:W-:Y:S01]  /*24070*/  @P2 STG.E.U8 desc[UR6][R6.64], R3 ;  /* 0x0000000306002986 */ /* 0x0001e2000c101106 */
[----:B------:R-:W-:Y:S02]  /*24080*/  LEA.HI.X.SX32 R5, R8, R0, 0x1, P6 ;  /* 0x0000000008057211 */ /* 0x000fe400030f0eff */
[----:B------:R-:W-:Y:S01]  /*24090*/  ISETP.LT.AND P2, PT, R13, UR4, !P0 ;  /* 0x000000040d007c0c */ /* 0x000fe2000c741270 */
[----:B------:R-:W-:Y:S01]  /*240a0*/  ULDC UR4, c[0x0][0x22c] ;  /* 0x00008b0000047ab9 */ /* 0x000fe20000000800 */
[----:B------:R-:W5:Y:S01]  /*240b0*/  LDL.LU R13, [R1+0x97c] ;  /* 0x00097c00010d7983 */ /* 0x000f620000300800 */
[----:B0-----:R-:W-:-:S05]  /*240c0*/  PRMT R7, R22, 0x7772, RZ ;  /* 0x0000777216077816 */ /* 0x001fca00000000ff */
[----:B------:R0:W-:Y:S01]  /*240d0*/  @P3 STG.E.U8 desc[UR6][R4.64], R7 ;  /* 0x0000000704003986 */ /* 0x0001e2000c101106 */
[----:B--2---:R-:W-:Y:S01]  /*240e0*/  ISETP.LT.AND P3, PT, R12, UR4, !P0 ;  /* 0x000000040c007c0c */ /* 0x004fe2000c761270 */
[C---:B------:R-:W-:Y:S02]  /*240f0*/  IMAD R3, R29.reuse, 0x2, R8 ;  /* 0x000000021d037824 */ /* 0x040fe400078e0208 */
[----:B------:R-:W2:Y:S01]  /*24100*/  LDL.LU R12, [R1+0x970] ;  /* 0x00097000010c7983 */ /* 0x000ea20000300800 */
[----:B------:R-:W-:Y:S01]  /*24110*/  ULDC UR4, c[0x0][0x22c] ;  /* 0x00008b0000047ab9 */ /* 0x000fe20000000800 */
[----:B0-----:R-:W-:Y:S01]  /*24120*/  IMAD R5, R29, 0x2, R3 ;  /* 0x000000021d057824 */ /* 0x001fe200078e0203 */
[----:B------:R-:W-:Y:S02]  /*24130*/  IADD3 R6, P6, R3, R2, RZ ;  /* 0x0000000203067210 */ /* 0x000fe40007fde0ff */
[----:B------:R-:W-:Y:S02]  /*24140*/  PRMT R8, R23, 0x7772, RZ ;  /* 0x0000777217087816 */ /* 0x000fe400000000ff */
[----:B------:R-:W-:-:S02]  /*24150*/  LEA.HI.X.SX32 R7, R3, R0, 0x1, P6 ;  /* 0x0000000003077211 */ /* 0x000fc400030f0eff */
[----:B------:R-:W-:Y:S01]  /*24160*/  IADD3 R4, P6, R5, R2, RZ ;  /* 0x0000000205047210 */ /* 0x000fe20007fde0ff */
[----:B------:R-:W-:Y:S02]  /*24170*/  IMAD R3, R29, 0x2, R5 ;  /* 0x000000021d037824 */ /* 0x000fe400078e0205 */
[----:B------:R0:W-:Y:S01]  /*24180*/  @P4 STG.E.U8 desc[UR6][R6.64], R8 ;  /* 0x0000000806004986 */ /* 0x0001e2000c101106 */
[----:B------:R-:W-:Y:S02]  /*24190*/  LEA.HI.X.SX32 R5, R5, R0, 0x1, P6 ;  /* 0x0000000005057211 */ /* 0x000fe400030f0eff */
[----:B0-----:R-:W-:-:S05]  /*241a0*/  PRMT R8, R24, 0x7772, RZ ;  /* 0x0000777218087816 */ /* 0x001fca00000000ff */
[----:B------:R0:W-:Y:S01]  /*241b0*/  @P5 STG.E.U8 desc[UR6][R4.64], R8 ;  /* 0x0000000804005986 */ /* 0x0001e2000c101106 */
[----:B---3--:R-:W-:Y:S01]  /*241c0*/  ISETP.LT.AND P4, PT, R11, UR4, !P0 ;  /* 0x000000040b007c0c */ /* 0x008fe2000c781270 */
[----:B------:R-:W-:Y:S02]  /*241d0*/  ULDC UR4, c[0x0][0x22c] ;  /* 0x00008b0000047ab9 */ /* 0x000fe40000000800 */
[----:B------:R-:W3:Y:S01]  /*241e0*/  LDL.LU R11, [R1+0x964] ;  /* 0x00096400010b7983 */ /* 0x000ee20000300800 */
[----:B------:R-:W-:Y:S02]  /*241f0*/  IADD3 R6, P6, R3, R2, RZ ;  /* 0x0000000203067210 */ /* 0x000fe40007fde0ff */
[----:B----4-:R-:W-:Y:S01]  /*24200*/  ISETP.LT.AND P5, PT, R10, UR4, !P0 ;  /* 0x000000040a007c0c */ /* 0x010fe2000c7a1270 */
[----:B------:R-:W-:Y:S01]  /*24210*/  ULDC UR4, c[0x0][0x22c] ;  /* 0x00008b0000047ab9 */ /* 0x000fe20000000800 */
[----:B------:R-:W4:Y:S01]  /*24220*/  LDL.LU R10, [R1+0x958] ;  /* 0x00095800010a7983 */ /* 0x000f220000300800 */
[----:B------:R-:W-:-:S03]  /*24230*/  PRMT R9, R25, 0x7772, RZ ;  /* 0x0000777219097816 */ /* 0x000fc600000000ff */
[----:B------:R-:W4:Y:S01]  /*24240*/  LDL.LU R28, [R1+0x18] ;  /* 0x00001800011c7983 */ /* 0x000f220000300800 */
[----:B------:R-:W-:Y:S01]  /*24250*/  LEA.HI.X.SX32 R7, R3, R0, 0x1, P6 ;  /* 0x0000000003077211 */ /* 0x000fe200030f0eff */
[----:B------:R-:W-:Y:S02]  /*24260*/  IMAD R3, R29, 0x2, R3 ;  /* 0x000000021d037824 */ /* 0x000fe400078e0203 */
[----:B------:R-:W4:Y:S03]  /*24270*/  LDL.LU R16, [R1+0x9ec] ;  /* 0x0009ec0001107983 */ /* 0x000f260000300800 */
[C---:B0-----:R-:W-:Y:S01]  /*24280*/  IADD3 R4, P6, R3.reuse, R2, RZ ;  /* 0x0000000203047210 */ /* 0x041fe20007fde0ff */
[----:B------:R0:W-:Y:S03]  /*24290*/  @P2 STG.E.U8 desc[UR6][R6.64], R9 ;  /* 0x0000000906002986 */ /* 0x0001e6000c101106 */
[----:B------:R-:W-:Y:S01]  /*242a0*/  LEA.HI.X.SX32 R5, R3, R0, 0x1, P6 ;  /* 0x0000000003057211 */ /* 0x000fe200030f0eff */
[----:B------:R-:W4:Y:S01]  /*242b0*/  LDL.LU R15, [R1+0x9e8] ;  /* 0x0009e800010f7983 */ /* 0x000f220000300800 */
[----:B0-----:R-:W-:Y:S01]  /*242c0*/  IMAD R7, R29, 0x2, R3 ;  /* 0x000000021d077824 */ /* 0x001fe200078e0203 */
[----:B------:R-:W-:-:S04]  /*242d0*/  PRMT R9, R26, 0x7772, RZ ;  /* 0x000077721a097816 */ /* 0x000fc800000000ff */
[----:B------:R-:W-:Y:S01]  /*242e0*/  IADD3 R6, P6, R7, R2, RZ ;  /* 0x0000000207067210 */ /* 0x000fe20007fde0ff */
[----:B------:R-:W-:Y:S01]  /*242f0*/  IMAD R8, R29, 0x2, R7 ;  /* 0x000000021d087824 */ /* 0x000fe200078e0207 */
[----:B-----5:R-:W-:Y:S01]  /*24300*/  ISETP.LT.AND P2, PT, R14, UR4, !P0 ;  /* 0x000000040e007c0c */ /* 0x020fe2000c741270 */
[----:B------:R-:W-:Y:S01]  /*24310*/  ULDC UR4, c[0x0][0x22c] ;  /* 0x00008b0000047ab9 */ /* 0x000fe20000000800 */
[----:B------:R-:W-:Y:S02]  /*24320*/  PRMT R3, R27, 0x7772, RZ ;  /* 0x000077721b037816 */ /* 0x000fe400000000ff */
[----:B------:R-:W-:Y:S01]  /*24330*/  LEA.HI.X.SX32 R7, R7, R0, 0x1, P6 ;  /* 0x0000000007077211 */ /* 0x000fe200030f0eff */
[----:B------:R0:W-:Y:S01]  /*24340*/  @P3 STG.E.U8 desc[UR6][R4.64], R9 ;  /* 0x0000000904003986 */ /* 0x0001e2000c101106 */
[----:B------:R-:W-:Y:S01]  /*24350*/  ISETP.LT.AND P3, PT, R13, UR4, !P0 ;  /* 0x000000040d007c0c */ /* 0x000fe2000c761270 */
[----:B------:R-:W-:Y:S02]  /*24360*/  ULDC UR4, c[0x0][0x22c] ;  /* 0x00008b0000047ab9 */ /* 0x000fe40000000800 */
[----:B------:R-:W5:Y:S04]  /*24370*/  LDL.LU R13, [R1+0x9e4] ;  /* 0x0009e400010d7983 */ /* 0x000f680000300800 */
[----:B------:R1:W-:Y:S01]  /*24380*/  @P4 STG.E.U8 desc[UR6][R6.64], R3 ;  /* 0x0000000306004986 */ /* 0x0003e2000c101106 */
[----:B0-----:R-:W-:-:S02]  /*24390*/  IADD3 R4, P6, R8, R2, RZ ;  /* 0x0000000208047210 */ /* 0x001fc40007fde0ff */
[----:B------:R-:W-:Y:S02]  /*243a0*/  PRMT R20, R20, 0x7773, RZ ;  /* 0x0000777314147816 */ /* 0x000fe400000000ff */
[----:B------:R-:W-:-:S05]  /*243b0*/  LEA.HI.X.SX32 R5, R8, R0, 0x1, P6 ;  /* 0x0000000008057211 */ /* 0x000fca00030f0eff */
[----:B------:R0:W-:Y:S01]  /*243c0*/  @P5 STG.E.U8 desc[UR6][R4.64], R20 ;  /* 0x0000001404005986 */ /* 0x0001e2000c101106 */
[----:B--2---:R-:W-:Y:S01]  /*243d0*/  ISETP.LT.AND P4, PT, R12, UR4, !P0 ;  /* 0x000000040c007c0c */ /* 0x004fe2000c781270 */
[----:B-1----:R-:W-:Y:S02]  /*243e0*/  IMAD R3, R29, 0x2, R8 ;  /* 0x000000021d037824 */ /* 0x002fe400078e0208 */
[----:B------:R-:W2:Y:S01]  /*243f0*/  LDL.LU R12, [R1+0x9e0] ;  /* 0x0009e000010c7983 */ /* 0x000ea20000300800 */
[----:B------:R-:W-:Y:S01]  /*24400*/  PRMT R21, R21, 0x7773, RZ ;  /* 0x0000777315157816 */ /* 0x000fe200000000ff */
[----:B------:R-:W-:Y:S02]  /*24410*/  ULDC UR4, c[0x0][0x22c] ;  /* 0x00008b0000047ab9 */ /* 0x000fe40000000800 */
[----:B------:R-:W2:Y:S04]  /*24420*/  LDL.LU R14, [R1+0xa04] ;  /* 0x000a0400010e7983 */ /* 0x000ea80000300800 */
[----:B------:R-:W2:Y:S04]  /*24430*/  LDL.LU R19, [R1+0xa0c] ;  /* 0x000a0c0001137983 */ /* 0x000ea80000300800 */
[----:B0-----:R-:W2:Y:S01]  /*24440*/  LDL.LU R20, [R1+0xa10] ;  /* 0x000a100001147983 */ /* 0x001ea20000300800 */
[----:B------:R-:W-:-:S02]  /*24450*/  IADD3 R6, P6, R3, R2, RZ ;  /* 0x0000000203067210 */ /* 0x000fc40007fde0ff */
[----:B------:R-:W-:Y:S01]  /*24460*/  PRMT R22, R22, 0x7773, RZ ;  /* 0x0000777316167816 */ /* 0x000fe200000000ff */
[----:B------:R-:W2:Y:S01]  /*24470*/  LDL.LU R18, [R1+0xa14] ;  /* 0x000a140001127983 */ /* 0x000ea20000300800 */
[----:B------:R-:W-:Y:S01]  /*24480*/  LEA.HI.X.SX32 R7, R3, R0, 0x1, P6 ;  /* 0x0000000003077211 */ /* 0x000fe200030f0eff */
[----:B------:R-:W-:Y:S01]  /*24490*/  IMAD R3, R29, 0x2, R3 ;  /* 0x000000021d037824 */ /* 0x000fe200078e0203 */
[----:B------:R-:W-:Y:S01]  /*244a0*/  PRMT R23, R23, 0x7773, RZ ;  /* 0x0000777317177816 */ /* 0x000fe200000000ff */
[----:B------:R-:W2:Y:S04]  /*244b0*/  LDL.LU R17, [R1+0xa18] ;  /* 0x000a180001117983 */ /* 0x000ea80000300800 */
[----:B------:R0:W-:Y:S01]  /*244c0*/  @P2 STG.E.U8 desc[UR6][R6.64], R21 ;  /* 0x0000001506002986 */ /* 0x0001e2000c101106 */
[----:B------:R-:W-:-:S04]  /*244d0*/  IADD3 R8, P2, R3, R2, RZ ;  /* 0x0000000203087210 */ /* 0x000fc80007f5e0ff */
[----:B------:R-:W-:Y:S02]  /*244e0*/  LEA.HI.X.SX32 R9, R3, R0, 0x1, P2 ;  /* 0x0000000003097211 */ /* 0x000fe400010f0eff */
[----:B---3--:R-:W-:Y:S01]  /*244f0*/  ISETP.LT.AND P5, PT, R11, UR4, !P0 ;  /* 0x000000040b007c0c */ /* 0x008fe2000c7a1270 */
[C---:B------:R-:W-:Y:S01]  /*24500*/  IMAD R11, R29.reuse, 0x2, R3 ;  /* 0x000000021d0b7824 */ /* 0x040fe200078e0203 */
[----:B------:R-:W-:Y:S01]  /*24510*/  ULDC UR4, c[0x0][0x22c] ;  /* 0x00008b0000047ab9 */ /* 0x000fe20000000800 */
[----:B------:R-:W-:Y:S01]  /*24520*/  PRMT R24, R24, 0x7773, RZ ;  /* 0x0000777318187816 */ /* 0x000fe200000000ff */
[----:B0-----:R-:W3:Y:S01]  /*24530*/  LDL.LU R21, [R1+0xa20] ;  /* 0x000a200001157983 */ /* 0x001ee20000300800 */
[----:B------:R-:W-:Y:S01]  /*24540*/  IMAD R3, R29, 0x2, R11 ;  /* 0x000000021d037824 */ /* 0x000fe200078e020b */
[----:B----4-:R-:W-:Y:S02]  /*24550*/  ISETP.LT.AND P6, PT, R10, UR4, !P0 ;  /* 0x000000040a007c0c */ /* 0x010fe4000c7c1270 */
[----:B------:R0:W-:Y:S01]  /*24560*/  @P3 STG.E.U8 desc[UR6][R8.64], R22 ;  /* 0x0000001608003986 */ /* 0x0001e2000c101106 */
[----:B------:R-:W-:Y:S01]  /*24570*/  IADD3 R10, P2, R11, R2, RZ ;  /* 0x000000020b0a7210 */ /* 0x000fe20007f5e0ff */
[----:B------:R-:W-:-:S02]  /*24580*/  ULDC UR4, c[0x0][0x22c] ;  /* 0x00008b0000047ab9 */ /* 0x000fc40000000800 */
[----:B------:R-:W1:Y:S01]  /*24590*/  LDS.128 R4, [R28] ;  /* 0x000000001c047984 */ /* 0x000e620000000c00 */
[----:B------:R-:W-:-:S05]  /*245a0*/  LEA.HI.X.SX32 R11, R11, R0, 0x1, P2 ;  /* 0x000000000b0b7211 */ /* 0x000fca00010f0eff */
[----:B------:R4:W-:Y:S01]  /*245b0*/  @P4 STG.E.U8 desc[UR6][R10.64], R23 ;  /* 0x000000170a004986 */ /* 0x0009e2000c101106 */
[----:B0-----:R-:W-:-:S04]  /*245c0*/  IADD3 R8, P3, R3, R2, RZ ;  /* 0x0000000203087210 */ /* 0x001fc80007f7e0ff */
[----:B------:R-:W-:Y:S01]  /*245d0*/  LEA.HI.X.SX32 R9, R3, R0, 0x1, P3 ;  /* 0x0000000003097211 */ /* 0x000fe200018f0eff */
[----:B----4-:R-:W-:-:S04]  /*245e0*/  IMAD R11, R29, 0x2, R3 ;  /* 0x000000021d0b7824 */ /* 0x010fc800078e0203 */
[----:B------:R-:W-:Y:S01]  /*245f0*/  IMAD R3, R29, 0x2, R11 ;  /* 0x000000021d037824 */ /* 0x000fe200078e020b */
[C---:B------:R-:W-:Y:S01]  /*24600*/  IADD3 R10, P3, R11.reuse, R2, RZ ;  /* 0x000000020b0a7210 */ /* 0x040fe20007f7e0ff */
[----:B------:R0:W-:Y:S01]  /*24610*/  @P5 STG.E.U8 desc[UR6][R8.64], R24 ;  /* 0x0000001808005986 */ /* 0x0001e2000c101106 */
[----:B------:R-:W-:Y:S01]  /*24620*/  ISETP.LT.AND P2, PT, R16, UR4, !P0 ;  /* 0x0000000410007c0c */ /* 0x000fe2000c741270 */
[----:B------:R-:W-:Y:S01]  /*24630*/  ULDC UR4, c[0x0][0x22c] ;  /* 0x00008b0000047ab9 */ /* 0x000fe20000000800 */
[----:B------:R-:W-:Y:S02]  /*24640*/  LEA.HI.X.SX32 R11, R11, R0, 0x1, P3 ;  /* 0x000000000b0b7211 */ /* 0x000fe400018f0eff */
[----:B------:R-:W-:Y:S01]  /*24650*/  ISETP.LT.AND P4, PT, R15, UR4, !P0 ;  /* 0x000000040f007c0c */ /* 0x000fe2000c781270 */
[----:B------:R-:W-:Y:S01]  /*24660*/  ULDC UR4, c[0x0][0x22c] ;  /* 0x00008b0000047ab9 */ /* 0x000fe20000000800 */
[----:B------:R-:W-:Y:S02]  /*24670*/  PRMT R25, R25, 0x7773, RZ ;  /* 0x0000777319197816 */ /* 0x000fe400000000ff */
[----:B0-----:R-:W-:-:S02]  /*24680*/  IADD3 R8, P3, R3, R2, RZ ;  /* 0x0000000203087210 */ /* 0x001fc40007f7e0ff */
[----:B-----5:R-:W-:Y:S01]  /*24690*/  ISETP.LT.AND P5, PT, R13, UR4, !P0 ;  /* 0x000000040d007c0c */ /* 0x020fe2000c7a1270 */
[----:B------:R-:W-:Y:S01]  /*246a0*/  ULDC UR4, c[0x0][0x22c] ;  /* 0x00008b0000047ab9 */ /* 0x000fe20000000800 */
[----:B------:R-:W-:Y:S01]  /*246b0*/  LEA.HI.X.SX32 R9, R3, R0, 0x1, P3 ;  /* 0x0000000003097211 */ /* 0x000fe200018f0eff */
[----:B------:R-:W-:Y:S01]  /*246c0*/  IMAD R3, R29, 0x2, R3 ;  /* 0x000000021d037824 */ /* 0x000fe200078e0203 */
[----:B------:R-:W-:Y:S01]  /*246d0*/  @P6 STG.E.U8 desc[UR6][R10.64], R25 ;  /* 0x000000190a006986 */ /* 0x000fe2000c101106 */
[----:B------:R-:W-:Y:S02]  /*246e0*/  PRMT R26, R26, 0x7773, RZ ;  /* 0x000077731a1a7816 */ /* 0x000fe400000000ff */
[----:B------:R-:W-:Y:S01]  /*246f0*/  PRMT R27, R27, 0x7773, RZ ;  /* 0x000077731b1b7816 */ /* 0x000fe200000000ff */
[C---:B------:R-:W-:Y:S02]  /*24700*/  IMAD R15, R29.reuse, 0x2, R3 ;  /* 0x000000021d0f7824 */ /* 0x040fe400078e0203 */
[----:B------:R-:W-:Y:S02]  /*24710*/  @P2 STG.E.U8 desc[UR6][R8.64], R26 ;  /* 0x0000001a08002986 */ /* 0x000fe4000c101106 */
[----:B------:R-:W-:-:S02]  /*24720*/  IMAD R16, R29, 0x2, R15 ;  /* 0x000000021d107824 */ /* 0x000fc400078e020f */
[----:B------:R-:W0:Y:S01]  /*24730*/  LDS.128 R8, [R28+0x400] ;  /* 0x000400001c087984 */ /* 0x000e220000000c00 */
[----:B--2---:R-:W-:Y:S01]  /*24740*/  ISETP.LT.AND P3, PT, R12, UR4, !P0 ;  /* 0x000000040c007c0c */ /* 0x004fe2000c761270 */
[----:B------:R-:W-:Y:S01]  /*24750*/  ULDC UR4, c[0x0][0x22c] ;  /* 0x00008b0000047ab9 */ /* 0x000fe20000000800 */
[----:B------:R-:W-:-:S04]  /*24760*/  IADD3 R12, P6, R3, R2, RZ ;  /* 0x00000002030c7210 */ /* 0x000fc80007fde0ff */
[----:B------:R-:W-:Y:S02]  /*24770*/  LEA.HI.X.SX32 R13, R3, R0, 0x1, P6 ;  /* 0x00000000030d7211 */ /* 0x000fe400030f0eff */
[----:B------:R-:W-:Y:S01]  /*24780*/  ISETP.LT.AND P2, PT, R14, UR4, !P0 ;  /* 0x000000040e007c0c */ /* 0x000fe2000c741270 */
[----:B------:R-:W-:Y:S02]  /*24790*/  ULDC UR4, c[0x0][0x22c] ;  /* 0x00008b0000047ab9 */ /* 0x000fe40000000800 */
[----:B------:R2:W-:Y:S01]  /*247a0*/  @P4 STG.E.U8 desc[UR6][R12.64], R27 ;  /* 0x0000001b0c004986 */ /* 0x0005e2000c101106 */
[----:B------:R-:W-:Y:S01]  /*247b0*/  ISETP.LT.AND P4, PT, R19, UR4, !P0 ;  /* 0x0000000413007c0c */ /* 0x000fe2000c781270 */
[----:B------:R-:W-:Y:S01]  /*247c0*/  ULDC UR4, c[0x0][0x22c] ;  /* 0x00008b0000047ab9 */ /* 0x000fe20000000800 */
[----:B------:R-:W-:Y:S01]  /*247d0*/  IADD3 R14, P6, R15, R2, RZ ;  /* 0x000000020f0e7210 */ /* 0x000fe20007fde0ff */
[----:B------:R-:W4:Y:S01]  /*247e0*/  LDL.LU R19, [R1+0xa1c] ;  /* 0x000a1c0001137983 */ /* 0x000f220000300800 */
[----:B-1----:R-:W-:-:S02]  /*247f0*/  PRMT R3, R4, 0x7770, RZ ;  /* 0x0000777004037816 */ /* 0x002fc400000000ff */
[----:B------:R-:W-:-:S05]  /*24800*/  LEA.HI.X.SX32 R15, R15, R0, 0x1, P6 ;  /* 0x000000000f0f7211 */ /* 0x000fca00030f0eff */
[----:B------:R1:W-:Y:S01]  /*24810*/  @P5 STG.E.U8 desc[UR6][R14.64], R3 ;  /* 0x000000030e005986 */ /* 0x0003e2000c101106 */
[----:B------:R-:W-:Y:S01]  /*24820*/  ISETP.LT.AND P5, PT, R20, UR4, !P0 ;  /* 0x0000000414007c0c */ /* 0x000fe2000c7a1270 */
[----:B------:R-:W-:Y:S02]  /*24830*/  ULDC UR4, c[0x0][0x22c] ;  /* 0x00008b0000047ab9 */ /* 0x000fe40000000800 */
[----:B------:R-:W5:Y:S01]  /*24840*/  LDL.LU R20, [R1+0xa24] ;  /* 0x000a240001147983 */ /* 0x000f620000300800 */
[----:B--2---:R-:W-:-:S03]  /*24850*/  IADD3 R12, P6, R16, R2, RZ ;  /* 0x00000002100c7210 */ /* 0x004fc60007fde0ff */
[----:B------:R-:W2:Y:S01]  /*24860*/  LDL.LU R22, [R1+0xa28] ;  /* 0x000a280001167983 */ /* 0x000ea20000300800 */
[----:B------:R-:W-:Y:S01]  /*24870*/  LEA.HI.X.SX32 R13, R16, R0, 0x1, P6 ;  /* 0x00000000100d7211 */ /* 0x000fe200030f0eff */
[----:B-1----:R-:W-:Y:S01]  /*24880*/  IMAD R3, R29, 0x2, R16 ;  /* 0x000000021d037824 */ /* 0x002fe200078e0210 */
[----:B------:R-:W-:-:S04]  /*24890*/  PRMT R15, R5, 0x7770, RZ ;  /* 0x00007770050f7816 */ /* 0x000fc800000000ff */
[----:B------:R-:W-:Y:S01]  /*248a0*/  IADD3 R14, P6, R3, R2, RZ ;  /* 0x00000002030e7210 */ /* 0x000fe20007fde0ff */
[----:B------:R1:W-:Y:S01]  /*248b0*/  @P3 STG.E.U8 desc[UR6][R12.64], R15 ;  /* 0x0000000f0c003986 */ /* 0x0003e2000c101106 */
[----:B------:R-:W-:Y:S02]  /*248c0*/  PRMT R16, R6, 0x7770, RZ ;  /* 0x0000777006107816 */ /* 0x000fe400000000ff */
[----:B------:R-:W-:Y:S01]  /*248d0*/  ISETP.LT.AND P3, PT, R18, UR4, !P0 ;  /* 0x0000000412007c0c */ /* 0x000fe2000c761270 */
[----:B------:R-:W-:Y:S01]  /*248e0*/  ULDC UR4, c[0x0][0x22c] ;  /* 0x00008b0000047ab9 */ /* 0x000fe20000000800 */
[----:B------:R-:W2:Y:S01]  /*248f0*/  LDL.LU R18, [R1+0xa2c] ;  /* 0x000a2c0001127983 */ /* 0x000ea20000300800 */
[----:B-1----:R-:W-:Y:S01]  /*24900*/  IMAD R13, R29, 0x2, R3 ;  /* 0x000000021d0d7824 */ /* 0x002fe200078e0203 */
[----:B------:R-:W-:-:S04]  /*24910*/  LEA.HI.X.SX32 R15, R3, R0, 0x1, P6 ;  /* 0x00000000030f7211 */ /* 0x000fc800030f0eff */
[----:B------:R-:W-:Y:S01]  /*24920*/  IADD3 R12, P6, R13, R2, RZ ;  /* 0x000000020d0c7210 */ /* 0x000fe20007fde0ff */
[----:B------:R-:W-:Y:S01]  /*24930*/  IMAD R3, R29, 0x2, R13 ;  /* 0x000000021d037824 */ /* 0x000fe200078e020d */
[----:B------:R1:W-:Y:S02]  /*24940*/  @P2 STG.E.U8 desc[UR6][R14.64], R16 ;  /* 0x000000100e002986 */ /* 0x0003e4000c101106 */
[----:B------:R-:W-:Y:S02]  /*24950*/  LEA.HI.X.SX32 R13, R13, R0, 0x1, P6 ;  /* 0x000000000d0d7211 */ /* 0x000fe400030f0eff */
[----:B------:R-:W-:Y:S01]  /*24960*/  ISETP.LT.AND P2, PT, R17, UR4, !P0 ;  /* 0x0000000411007c0c */ /* 0x000fe2000c741270 */
[----:B------:R-:W-:Y:S01]  /*24970*/  ULDC UR4, c[0x0][0x22c] ;  /* 0x00008b0000047ab9 */ /* 0x000fe20000000800 */
[----:B-1----:R-:W-:Y:S02]  /*24980*/  PRMT R16, R7, 0x7770, RZ ;  /* 0x0000777007107816 */ /* 0x002fe400000000ff */
[----:B------:R-:W-:-:S03]  /*24990*/  IADD3 R14, P6, R3, R2, RZ ;  /* 0x00000002030e7210 */ /* 0x000fc60007fde0ff */
[----:B------:R1:W-:Y:S01]  /*249a0*/  @P4 STG.E.U8 desc[UR6][R12.64], R16 ;  /* 0x000000100c004986 */ /* 0x0003e2000c101106 */
[----:B---3--:R-:W-:Y:S01]  /*249b0*/  ISETP.LT.AND P4, PT, R21, UR4, !P0 ;  /* 0x0000000415007c0c */ /* 0x008fe2000c781270 */
[----:B------:R-:W-:Y:S02]  /*249c0*/  ULDC UR4, c[0x0][0x22c] ;  /* 0x00008b0000047ab9 */ /* 0x000fe40000000800 */
[----:B------:R-:W3:Y:S01]  /*249d0*/  LDL.LU R21, [R1+0xa30] ;  /* 0x000a300001157983 */ /* 0x000ee20000300800 */
[----:B0-----:R-:W-:Y:S02]  /*249e0*/  PRMT R17, R8, 0x7770, RZ ;  /* 0x0000777008117816 */ /* 0x001fe400000000ff */
[----:B------:R-:W-:Y:S01]  /*249f0*/  LEA.HI.X.SX32 R15, R3, R0, 0x1, P6 ;  /* 0x00000000030f7211 */ /* 0x000fe200030f0eff */
[----:B------:R-:W-:-:S04]  /*24a00*/  IMAD R3, R29, 0x2, R3 ;  /* 0x000000021d037824 */ /* 0x000fc800078e0203 */
[----:B------:R0:W-:Y:S01]  /*24a10*/  @P5 STG.E.U8 desc[UR6][R14.64], R17 ;  /* 0x000000110e005986 */ /* 0x0001e2000c101106 */
[----:B-1----:R-:W-:-:S04]  /*24a20*/  IADD3 R12, P6, R3, R2, RZ ;  /* 0x00000002030c7210 */ /* 0x002fc80007fde0ff */
[----:B------:R-:W-:Y:S02]  /*24a30*/  LEA.HI.X.SX32 R13, R3, R0, 0x1, P6 ;  /* 0x00000000030d7211 */ /* 0x000fe400030f0eff */
[----:B0-----:R-:W-:-:S05]  /*24a40*/  PRMT R17, R9, 0x7770, RZ ;  /* 0x0000777009117816 */ /* 0x001fca00000000ff */
[----:B------:R0:W-:Y:S01]  /*24a50*/  @P3 STG.E.U8 desc[UR6][R12.64], R17 ;  /* 0x000000110c003986 */ /* 0x0001e2000c101106 */
[----:B----4-:R-:W-:Y:S01]  /*24a60*/  ISETP.LT.AND P5, PT, R19, UR4, !P0 ;  /* 0x0000000413007c0c */ /* 0x010fe2000c7a1270 */
[----:B------:R-:W-:Y:S02]  /*24a70*/  ULDC UR4, c[0x0][0x22c] ;  /* 0x00008b0000047ab9 */ /* 0x000fe40000000800 */
[----:B------:R-:W4:Y:S01]  /*24a80*/  LDL.LU R19, [R1+0xa38] ;  /* 0x000a380001137983 */ /* 0x000f220000300800 */
[----:B-----5:R-:W-:Y:S01]  /*24a90*/  ISETP.LT.AND P3, PT, R20, UR4, !P0 ;  /* 0x0000000414007c0c */ /* 0x020fe2000c761270 */
[----:B------:R-:W-:Y:S02]  /*24aa0*/  IMAD R15, R29, 0x2, R3 ;  /* 0x000000021d0f7824 */ /* 0x000fe400078e0203 */
[----:B------:R-:W5:Y:S01]  /*24ab0*/  LDL.LU R20, [R1+0xa34] ;  /* 0x000a340001147983 */ /* 0x000f620000300800 */
[----:B------:R-:W-:Y:S02]  /*24ac0*/  ULDC UR4, c[0x0][0x22c] ;  /* 0x00008b0000047ab9 */ /* 0x000fe40000000800 */
[----:B------:R-:W-:Y:S01]  /*24ad0*/  IADD3 R14, P6, R15, R2, RZ ;  /* 0x000000020f0e7210 */ /* 0x000fe20007fde0ff */
[----:B------:R-:W-:Y:S01]  /*24ae0*/  IMAD R16, R29, 0x2, R15 ;  /* 0x000000021d107824 */ /* 0x000fe200078e020f */
[----:B------:R-:W-:-:S02]  /*24af0*/  PRMT R3, R10, 0x7770, RZ ;  /* 0x000077700a037816 */ /* 0x000fc400000000ff */
[----:B------:R-:W-:Y:S02]  /*24b00*/  LEA.HI.X.SX32 R15, R15, R0, 0x1, P6 ;  /* 0x000000000f0f7211 */ /* 0x000fe400030f0eff */
[----:B0-----:R-:W-:-:S03]  /*24b10*/  IADD3 R12, P6, R16, R2, RZ ;  /* 0x00000002100c7210 */ /* 0x001fc60007fde0ff */
[----:B------:R0:W-:Y:S01]  /*24b20*/  @P2 STG.E.U8 desc[UR6][R14.64], R3 ;  /* 0x000000030e002986 */ /* 0x0001e2000c101106 */
[----:B------:R-:W-:Y:S02]  /*24b30*/  LEA.HI.X.SX32 R13, R16, R0, 0x1, P6 ;  /* 0x00000000100d7211 */ /* 0x000fe400030f0eff */
[----:B--2---:R-:W-:Y:S01]  /*24b40*/  ISETP.LT.AND P2, PT, R22, UR4, !P0 ;  /* 0x0000000416007c0c */ /* 0x004fe2000c741270 */
[----:B------:R-:W-:Y:S01]  /*24b50*/  ULDC UR4, c[0x0][0x22c] ;  /* 0x00008b0000047ab9 */ /* 0x000fe20000000800 */
[----:B0-----:R-:W-:Y:S01]  /*24b60*/  IMAD R3, R29, 0x2, R16 ;  /* 0x000000021d037824 */ /* 0x001fe200078e0210 */
[----:B------:R-:W-:-:S04]  /*24b70*/  PRMT R15, R11, 0x7770, RZ ;  /* 0x000077700b0f7816 */ /* 0x000fc800000000ff */
[----:B------:R-:W-:Y:S01]  /*24b80*/  IADD3 R14, P6, R3, R2, RZ ;  /* 0x00000002030e7210 */ /* 0x000fe20007fde0ff */
[----:B------:R0:W-:Y:S01]  /*24b90*/  @P4 STG.E.U8 desc[UR6][R12.64], R15 ;  /* 0x0000000f0c004986 */ /* 0x0001e2000c101106 */
[----:B------:R-:W-:Y:S02]  /*24ba0*/  PRMT R16, R4, 0x7771, RZ ;  /* 0x0000777104107816 */ /* 0x000fe400000000ff */
[----:B------:R-:W-:Y:S01]  /*24bb0*/  ISETP.LT.AND P4, PT, R18, UR4, !P0 ;  /* 0x0000000412007c0c */ /* 0x000fe2000c781270 */
[----:B------:R-:W-:Y:S01]  /*24bc0*/  ULDC UR4, c[0x0][0x22c] ;  /* 0x00008b0000047ab9 */ /* 0x000fe20000000800 */
[----:B------:R-:W2:Y:S01]  /*24bd0*/  LDL.LU R18, [R1+0xa3c] ;  /* 0x000a3c0001127983 */ /* 0x000ea20000300800 */
[----:B0-----:R-:W-:Y:S01]  /*24be0*/  IMAD R13, R29, 0x2, R3 ;  /* 0x000000021d0d7824 */ /* 0x001fe200078e0203 */
[----:B------:R-:W-:-:S04]  /*24bf0*/  LEA.HI.X.SX32 R15, R3, R0, 0x1, P6 ;  /* 0x00000000030f7211 */ /* 0x000fc800030f0eff */
[----:B------:R-:W-:Y:S01]  /*24c00*/  IADD3 R12, P6, R13, R2, RZ ;  /* 0x000000020d0c7210 */ /* 0x000fe20007fde0ff */
[----:B------:R0:W-:Y:S01]  /*24c10*/  @P5 STG.E.U8 desc[UR6][R14.64], R16 ;  /* 0x000000100e005986 */ /* 0x0001e2000c101106 */
[----:B------:R-:W-:Y:S01]  /*24c20*/  IMAD R3, R29, 0x2, R13 ;  /* 0x000000021d037824 */ /* 0x000fe200078e020d */
[----:B---3--:R-:W-:Y:S01]  /*24c30*/  ISETP.LT.AND P5, PT, R21, UR4, !P0 ;  /* 0x0000000415007c0c */ /* 0x008fe2000c7a1270 */
[----:B------:R-:W-:Y:S01]  /*24c40*/  ULDC UR4, c[0x0][0x22c] ;  /* 0x00008b0000047ab9 */ /* 0x000fe20000000800 */
[----:B------:R-:W3:Y:S01]  /*24c50*/  LDL.LU R21, [R1+0xa40] ;  /* 0x000a400001157983 */ /* 0x000ee20000300800 */
[----:B------:R-:W-:Y:S02]  /*24c60*/  LEA.HI.X.SX32 R13, R13, R0, 0x1, P6 ;  /* 0x000000000d0d7211 */ /* 0x000fe400030f0eff */
[----:B0-----:R-:W-:Y:S02]  /*24c70*/  PRMT R16, R5, 0x7771, RZ ;  /* 0x0000777105107816 */ /* 0x001fe400000000ff */
[----:B------:R-:W-:-:S03]  /*24c80*/  IADD3 R14, P6, R3, R2, RZ ;  /* 0x00000002030e7210 */ /* 0x000fc60007fde0ff */
[----:B------:R-:W-:Y:S01]  /*24c90*/  @P3 STG.E.U8 desc[UR6][R12.64], R16 ;  /* 0x000000100c003986 */ /* 0x000fe2000c101106 */
[----:B------:R-:W-:Y:S02]  /*24ca0*/  PRMT R17, R6, 0x7771, RZ ;  /* 0x0000777106117816 */ /* 0x000fe400000000ff */
[----:B------:R-:W-:-:S05]  /*24cb0*/  LEA.HI.X.SX32 R15, R3, R0, 0x1, P6 ;  /* 0x00000000030f7211 */ /* 0x000fca00030f0eff */
[----:B------:R0:W-:Y:S01]  /*24cc0*/  @P2 STG.E.U8 desc[UR6][R14.64], R17 ;  /* 0x000000110e002986 */ /* 0x0001e2000c101106 */
[----:B----4-:R-:W-:Y:S01]  /*24cd0*/  ISETP.LT.AND P3, PT, R19, UR4, !P0 ;  /* 0x0000000413007c0c */ /* 0x010fe2000c761270 */
[----:B------:R-:W-:Y:S02]  /*24ce0*/  ULDC UR4, c[0x0][0x22c] ;  /* 0x00008b0000047ab9 */ /* 0x000fe40000000800 */
[----:B------:R-:W4:Y:S04]  /*24cf0*/  LDL.LU R19, [R1+0xa44] ;  /* 0x000a440001137983 */ /* 0x000f280000300800 */
[----:B------:R-:W4:Y:S01]  /*24d00*/  LDL.LU R22, [R1+0xa4c] ;  /* 0x000a4c0001167983 */ /* 0x000f220000300800 */
[----:B-----5:R-:W-:Y:S01]  /*24d10*/  ISETP.LT.AND P2, PT, R20, UR4, !P0 ;  /* 0x0000000414007c0c */ /* 0x020fe2000c741270 */
[----:B------:R-:W-:-:S02]  /*24d20*/  IMAD R3, R29, 0x2, R3 ;  /* 0x000000021d037824 */ /* 0x000fc400078e0203 */
[----:B------:R-:W5:Y:S01]  /*24d30*/  LDL.LU R20, [R1+0xa50] ;  /* 0x000a500001147983 */ /* 0x000f620000300800 */
[----:B0-----:R-:W-:Y:S01]  /*24d40*/  PRMT R17, R7, 0x7771, RZ ;  /* 0x0000777107117816 */ /* 0x001fe200000000ff */
[----:B------:R-:W-:Y:S01]  /*24d50*/  ULDC UR4, c[0x0][0x22c] ;  /* 0x00008b0000047ab9 */ /* 0x000fe20000000800 */
[----:B------:R-:W-:Y:S01]  /*24d60*/  IMAD R15, R29, 0x2, R3 ;  /* 0x000000021d0f7824 */ /* 0x000fe200078e0203 */
[----:B------:R-:W-:-:S04]  /*24d70*/  IADD3 R12, P6, R3, R2, RZ ;  /* 0x00000002030c7210 */ /* 0x000fc80007fde0ff */
[----:B------:R-:W-:Y:S02]  /*24d80*/  LEA.HI.X.SX32 R13, R3, R0, 0x1, P6 ;  /* 0x00000000030d7211 */ /* 0x000fe400030f0eff */
[----:B------:R-:W-:Y:S01]  /*24d90*/  IADD3 R14, P6, R15, R2, RZ ;  /* 0x000000020f0e7210 */ /* 0x000fe20007fde0ff */
[----:B------:R-:W-:Y:S01]  /*24da0*/  IMAD R16, R29, 0x2, R15 ;  /* 0x000000021d107824 */ /* 0x000fe200078e020f */
[----:B------:R-:W-:Y:S02]  /*24db0*/  PRMT R3, R8, 0x7771, RZ ;  /* 0x0000777108037816 */ /* 0x000fe400000000ff */
[----:B------:R-:W-:Y:S01]  /*24dc0*/  LEA.HI.X.SX32 R15, R15, R0, 0x1, P6 ;  /* 0x000000000f0f7211 */ /* 0x000fe200030f0eff */
[----:B------:R0:W-:Y:S04]  /*24dd0*/  @P4 STG.E.U8 desc[UR6][R12.64], R17 ;  /* 0x000000110c004986 */ /* 0x0001e8000c101106 */
[----:B------:R1:W-:Y:S01]  /*24de0*/  @P5 STG.E.U8 desc[UR6][R14.64], R3 ;  /* 0x000000030e005986 */ /* 0x0003e2000c101106 */
[----:B0-----:R-:W-:Y:S01]  /*24df0*/  IADD3 R12, P6, R16, R2, RZ ;  /* 0x00000002100c7210 */ /* 0x001fe20007fde0ff */
[----:B------:R-:W0:Y:S01]  /*24e00*/  LDC R17, c[0x0][0x248] ;  /* 0x00009200ff117b82 */ /* 0x000e220000000800 */
[----:B-1----:R-:W-:-:S02]  /*24e10*/  IMAD R3, R29, 0x2, R16 ;  /* 0x000000021d037824 */ /* 0x002fc400078e0210 */
[----:B------:R-:W-:Y:S02]  /*24e20*/  LEA.HI.X.SX32 R13, R16, R0, 0x1, P6 ;  /* 0x00000000100d7211 */ /* 0x000fe400030f0eff */
[----:B--2---:R-:W-:Y:S01]  /*24e30*/  ISETP.LT.AND P4, PT, R18, UR4, !P0 ;  /* 0x0000000412007c0c */ /* 0x004fe2000c781270 */
[----:B------:R-:W-:Y:S01]  /*24e40*/  ULDC UR4, c[0x0][0x22c] ;  /* 0x00008b0000047ab9 */ /* 0x000fe20000000800 */
[----:B------:R-:W-:Y:S01]  /*24e50*/  PRMT R15, R9, 0x7771, RZ ;  /* 0x00007771090f7816 */ /* 0x000fe200000000ff */
[----:B------:R-:W1:Y:S01]  /*24e60*/  LDC R18, c[0x0][0x248] ;  /* 0x00009200ff127b82 */ /* 0x000e620000000800 */
[----:B------:R-:W-:-:S03]  /*24e70*/  IADD3 R14, P6, R3, R2, RZ ;  /* 0x00000002030e7210 */ /* 0x000fc60007fde0ff */
[----:B------:R2:W-:Y:S04]  /*24e80*/  @P3 STG.E.U8 desc[UR6][R12.64], R15 ;  /* 0x0000000f0c003986 */ /* 0x0005e8000c101106 */
[----:B------:R-:W0:Y:S01]  /*24e90*/  LDC R16, c[0x0][0x248] ;  /* 0x00009200ff107b82 */ /* 0x000e220000000800 */
[----:B---3--:R-:W-:Y:S01]  /*24ea0*/  ISETP.LT.AND P5, PT, R21, UR4, !P0 ;  /* 0x0000000415007c0c */ /* 0x008fe2000c7a1270 */
[----:B--2---:R-:W-:Y:S01]  /*24eb0*/  IMAD R13, R29, 0x2, R3 ;  /* 0x000000021d0d7824 */ /* 0x004fe200078e0203 */
[----:B------:R-:W2:Y:S01]  /*24ec0*/  LDL.LU R21, [R1+0xa54] ;  /* 0x000a540001157983 */ /* 0x000ea20000300800 */
[----:B------:R-:W-:Y:S01]  /*24ed0*/  LEA.HI.X.SX32 R15, R3, R0, 0x1, P6 ;  /* 0x00000000030f7211 */ /* 0x000fe200030f0eff */
[----:B------:R-:W-:Y:S01]  /*24ee0*/  ULDC UR4, c[0x0][0x22c] ;  /* 0x00008b0000047ab9 */ /* 0x000fe20000000800 */
[----:B------:R-:W-:-:S02]  /*24ef0*/  PRMT R3, R10, 0x7771, RZ ;  /* 0x000077710a037816 */ /* 0x000fc400000000ff */
[----:B------:R-:W-:-:S03]  /*24f00*/  IADD3 R12, P6, R13, R2, RZ ;  /* 0x000000020d0c7210 */ /* 0x000fc60007fde0ff */
[----:B------:R3:W-:Y:S02]  /*24f10*/  @P2 STG.E.U8 desc[UR6][R14.64], R3 ;  /* 0x000000030e002986 */ /* 0x0007e4000c101106 */
[----:B---3--:R-:W-:Y:S01]  /*24f20*/  IMAD R3, R29, 0x2, R13 ;  /* 0x000000021d037824 */ /* 0x008fe200078e020d */
[----:B------:R-:W-:Y:S02]  /*24f30*/  LEA.HI.X.SX32 R13, R13, R0, 0x1, P6 ;  /* 0x000000000d0d7211 */ /* 0x000fe400030f0eff */
[----:B------:R-:W-:-:S05]  /*24f40*/  PRMT R15, R11, 0x7771, RZ ;  /* 0x000077710b0f7816 */ /* 0x000fca00000000ff */
[----:B------:R1:W-:Y:S01]  /*24f50*/  @P4 STG.E.U8 desc[UR6][R12.64], R15 ;  /* 0x0000000f0c004986 */ /* 0x0003e2000c101106 */
[----:B----4-:R-:W-:Y:S01]  /*24f60*/  ISETP.LT.AND P3, PT, R19, UR4, !P0 ;  /* 0x0000000413007c0c */ /* 0x010fe2000c761270 */
[----:B------:R-:W-:Y:S02]  /*24f70*/  ULDC UR4, c[0x0][0x22c] ;  /* 0x00008b0000047ab9 */ /* 0x000fe40000000800 */
[----:B------:R-:W3:Y:S01]  /*24f80*/  LDL.LU R19, [R1+0xa5c] ;  /* 0x000a5c0001137983 */ /* 0x000ee20000300800 */
[----:B------:R-:W-:Y:S01]  /*24f90*/  ISETP.LT.AND P2, PT, R22, UR4, !P0 ;  /* 0x0000000416007c0c */ /* 0x000fe2000c741270 */
[----:B------:R-:W-:Y:S02]  /*24fa0*/  ULDC UR4, c[0x0][0x22c] ;  /* 0x00008b0000047ab9 */ /* 0x000fe40000000800 */
[----:B------:R-:W4:Y:S04]  /*24fb0*/  LDL.LU R25, [R1+0xa58] ;  /* 0x000a580001197983 */ /* 0x000f280000300800 */
[----:B------:R-:W4:Y:S01]  /*24fc0*/  LDL.LU R24, [R1+0xa64] ;  /* 0x000a640001187983 */ /* 0x000f220000300800 */
[----:B-----5:R-:W-:-:S02]  /*24fd0*/  ISETP.LT.AND P4, PT, R20, UR4, !P0 ;  /* 0x0000000414007c0c */ /* 0x020fc4000c781270 */
[C---:B------:R-:W-:Y:S01]  /*24fe0*/  IADD3 R14, P6, R3.reuse, R2, RZ ;  /* 0x00000002030e7210 */ /* 0x040fe20007fde0ff */
[----:B------:R-:W5:Y:S01]  /*24ff0*/  LDL.LU R20, [R1+0xa60] ;  /* 0x000a600001147983 */ /* 0x000f620000300800 */
[----:B-1----:R-:W-:Y:S01]  /*25000*/  IMAD R13, R18, 0x2, R3 ;  /* 0x00000002120d7824 */ /* 0x002fe200078e0203 */
[----:B------:R-:W-:Y:S01]  /*25010*/  ULDC UR4, c[0x0][0x22c] ;  /* 0x00008b0000047ab9 */ /* 0x000fe20000000800 */
[----:B------:R-:W-:Y:S01]  /*25020*/  LEA.HI.X.SX32 R15, R3, R0, 0x1, P6 ;  /* 0x00000000030f7211 */ /* 0x000fe200030f0eff */
[----:B------:R-:W5:Y:S01]  /*25030*/  LDL.LU R22, [R1+0xa48] ;  /* 0x000a480001167983 */ /* 0x000f620000300800 */
[----:B------:R-:W-:Y:S01]  /*25040*/  PRMT R3, R4, 0x7772, RZ ;  /* 0x0000777204037816 */ /* 0x000fe200000000ff */
[----:B------:R-:W1:Y:S01]  /*25050*/  LDC R18, c[0x0][0x248] ;  /* 0x00009200ff127b82 */ /* 0x000e620000000800 */
[----:B------:R-:W-:Y:S01]  /*25060*/  IADD3 R12, P6, R13, R2, RZ ;  /* 0x000000020d0c7210 */ /* 0x000fe20007fde0ff */
[----:B------:R-:W5:Y:S04]  /*25070*/  LDL.LU R28, [R1+0xa00] ;  /* 0x000a0000011c7983 */ /* 0x000f680000300800 */
[----:B------:R0:W-:Y:S01]  /*25080*/  @P5 STG.E.U8 desc[UR6][R14.64], R3 ;  /* 0x000000030e005986 */ /* 0x0001e2000c101106 */
[----:B------:R-:W-:Y:S01]  /*25090*/  PRMT R23, R6, 0x7772, RZ ;  /* 0x0000777206177816 */ /* 0x000fe200000000ff */
[----:B0-----:R-:W-:Y:S01]  /*250a0*/  IMAD R3, R17, 0x2, R13 ;  /* 0x0000000211037824 */ /* 0x001fe200078e020d */
[----:B------:R-:W-:Y:S01]  /*250b0*/  LEA.HI.X.SX32 R13, R13, R0, 0x1, P6 ;  /* 0x000000000d0d7211 */ /* 0x000fe200030f0eff */
[----:B------:R-:W0:Y:S01]  /*250c0*/  LDC R17, c[0x0][0x248] ;  /* 0x00009200ff117b82 */ /* 0x000e220000000800 */
[----:B------:R-:W-:-:S02]  /*250d0*/  PRMT R15, R5, 0x7772, RZ ;  /* 0x00007772050f7816 */ /* 0x000fc400000000ff */
[----:B------:R-:W-:-:S03]  /*250e0*/  IADD3 R14, P6, R3, R2, RZ ;  /* 0x00000002030e7210 */ /* 0x000fc60007fde0ff */
[----:B------:R2:W-:Y:S02]  /*250f0*/  @P3 STG.E.U8 desc[UR6][R12.64], R15 ;  /* 0x0000000f0c003986 */ /* 0x0005e4000c101106 */
[----:B--2---:R-:W-:Y:S02]  /*25100*/  LEA.HI.X.SX32 R15, R3, R0, 0x1, P6 ;  /* 0x00000000030f7211 */ /* 0x004fe400030f0eff */
[----:B------:R-:W-:Y:S01]  /*25110*/  ISETP.LT.AND P5, PT, R21, UR4, !P0 ;  /* 0x0000000415007c0c */ /* 0x000fe2000c7a1270 */
[----:B------:R-:W-:Y:S02]  /*25120*/  IMAD R21, R16, 0x2, R3 ;  /* 0x0000000210157824 */ /* 0x000fe400078e0203 */
[----:B------:R2:W-:Y:S01]  /*25130*/  @P2 STG.E.U8 desc[UR6][R14.64], R23 ;  /* 0x000000170e002986 */ /* 0x0005e2000c101106 */
[----:B------:R-:W-:Y:S01]  /*25140*/  ULDC UR4, c[0x0][0x22c] ;  /* 0x00008b0000047ab9 */ /* 0x000fe20000000800 */
[----:B------:R-:W-:Y:S01]  /*25150*/  PRMT R27, R8, 0x7772, RZ ;  /* 0x00007772081b7816 */ /* 0x000fe200000000ff */
[----:B------:R-:W0:Y:S01]  /*25160*/  LDC R3, c[0x0][0x248] ;  /* 0x00009200ff037b82 */ /* 0x000e220000000800 */
[----:B------:R-:W-:-:S04]  /*25170*/  IADD3 R12, P2, R21, R2, RZ ;  /* 0x00000002150c7210 */ /* 0x000fc80007f5e0ff */
[----:B------:R-:W-:-:S03]  /*25180*/  LEA.HI.X.SX32 R13, R21, R0, 0x1, P2 ;  /* 0x00000000150d7211 */ /* 0x000fc600010f0eff */
[----:B------:R-:W0:Y:S01]  /*25190*/  LDC R16, c[0x0][0x248] ;  /* 0x00009200ff107b82 */ /* 0x000e220000000800 */
[----:B---3--:R-:W-:Y:S01]  /*251a0*/  ISETP.LT.AND P3, PT, R19, UR4, !P0 ;  /* 0x0000000413007c0c */ /* 0x008fe2000c761270 */
[----:B-1----:R-:W-:Y:S01]  /*251b0*/  IMAD R19, R18, 0x2, R21 ;  /* 0x0000000212137824 */ /* 0x002fe200078e0215 */
[----:B------:R-:W-:Y:S01]  /*251c0*/  PRMT R21, R7, 0x7772, RZ ;  /* 0x0000777207157816 */ /* 0x000fe200000000ff */
[----:B------:R-:W-:-:S04]  /*251d0*/  ULDC UR4, c[0x0][0x22c] ;  /* 0x00008b0000047ab9 */ /* 0x000fc80000000800 */
[----:B------:R-:W1:Y:S01]  /*251e0*/  LDC R18, c[0x0][0x248] ;  /* 0x00009200ff127b82 */ /* 0x000e620000000800 */
[----:B----4-:R-:W-:Y:S01]  /*251f0*/  ISETP.LT.AND P2, PT, R25, UR4, !P0 ;  /* 0x0000000419007c0c */ /* 0x010fe2000c741270 */
[----:B------:R-:W-:Y:S01]  /*25200*/  ULDC UR4, c[0x0][0x22c] ;  /* 0x00008b0000047ab9 */ /* 0x000fe20000000800 */
[C---:B--2---:R-:W-:Y:S01]  /*25210*/  IADD3 R14, P6, R19.reuse, R2, RZ ;  /* 0x00000002130e7210 */ /* 0x044fe20007fde0ff */
[----:B------:R2:W-:Y:S01]  /*25220*/  @P4 STG.E.U8 desc[UR6][R12.64], R21 ;  /* 0x000000150c004986 */ /* 0x0005e2000c101106 */
[----:B------:R-:W-:Y:S01]  /*25230*/  ISETP.LT.AND P4, PT, R24, UR4, !P0 ;  /* 0x0000000418007c0c */ /* 0x000fe2000c781270 */
[----:B------:R-:W-:Y:S01]  /*25240*/  ULDC UR4, c[0x0][0x22c] ;  /* 0x00008b0000047ab9 */ /* 0x000fe20000000800 */
[----:B------:R-:W-:Y:S02]  /*25250*/  LEA.HI.X.SX32 R15, R19, R0, 0x1, P6 ;  /* 0x00000000130f7211 */ /* 0x000fe400030f0eff */
[----:B-----5:R-:W-:Y:S01]  /*25260*/  ISETP.LT.AND P6, PT, R20, UR4, !P0 ;  /* 0x0000000414007c0c */ /* 0x020fe2000c7c1270 */
[----:B0-----:R-:W-:Y:S01]  /*25270*/  IMAD R17, R17, 0x2, R19 ;  /* 0x0000000211117824 */ /* 0x001fe200078e0213 */
[----:B------:R-:W3:Y:S01]  /*25280*/  LDL.LU R20, [R1+0x9fc] ;  /* 0x0009fc0001147983 */ /* 0x000ee20000300800 */
[----:B------:R-:W-:Y:S01]  /*25290*/  PRMT R25, R9, 0x7772, RZ ;  /* 0x0000777209197816 */ /* 0x000fe200000000ff */
[----:B------:R-:W-:-:S02]  /*252a0*/  ULDC UR4, c[0x0][0x22c] ;  /* 0x00008b0000047ab9 */ /* 0x000fc40000000800 */
[----:B------:R0:W-:Y:S01]  /*252b0*/  @P5 STG.E.U8 desc[UR6][R14.64], R27 ;  /* 0x0000001b0e005986 */ /* 0x0001e2000c101106 */
[----:B--2---:R-:W-:-:S03]  /*252c0*/  IADD3 R12, P5, R17, R2, RZ ;  /* 0x00000002110c7210 */ /* 0x004fc60007fbe0ff */
[----:B------:R-:W2:Y:S01]  /*252d0*/  LDL.LU R26, [R1+0x9f8] ;  /* 0x0009f800011a7983 */ /* 0x000ea20000300800 */
[----:B------:R-:W-:-:S03]  /*252e0*/  LEA.HI.X.SX32 R13, R17, R0, 0x1, P5 ;  /* 0x00000000110d7211 */ /* 0x000fc600028f0eff */
[----:B------:R-:W4:Y:S04]  /*252f0*/  LDL.LU R24, [R1+0x9f4] ;  /* 0x0009f40001187983 */ /* 0x000f280000300800 */
[----:B------:R5:W-:Y:S01]  /*25300*/  @P3 STG.E.U8 desc[UR6][R12.64], R25 ;  /* 0x000000190c003986 */ /* 0x000be2000c101106 */
[----:B------:R-:W-:Y:S01]  /*25310*/  ISETP.LT.AND P3, PT, R22, UR4, !P0 ;  /* 0x0000000416007c0c */ /* 0x000fe2000c761270 */
[----:B------:R-:W-:Y:S01]  /*25320*/  IMAD R19, R3, 0x2, R17 ;  /* 0x0000000203137824 */ /* 0x000fe200078e0211 */
[----:B------:R-:W-:Y:S01]  /*25330*/  PRMT R23, R10, 0x7772, RZ ;  /* 0x000077720a177816 */ /* 0x000fe200000000ff */
[----:B------:R-:W4:Y:S01]  /*25340*/  LDL.LU R22, [R1+0x9f0] ;  /* 0x0009f00001167983 */ /* 0x000f220000300800 */
[----:B------:R-:W5:Y:S01]  /*25350*/  LDC R3, c[0x0][0x248] ;  /* 0x00009200ff037b82 */ /* 0x000f620000000800 */
[----:B------:R-:W-:Y:S01]  /*25360*/  IMAD R21, R16, 0x2, R19 ;  /* 0x0000000210157824 */ /* 0x000fe200078e0213 */
[----:B0-----:R-:W-:Y:S01]  /*25370*/  IADD3 R14, P5, R19, R2, RZ ;  /* 0x00000002130e7210 */ /* 0x001fe20007fbe0ff */
[----:B------:R-:W-:-:S03]  /*25380*/  ULDC UR4, c[0x0][0x22c] ;  /* 0x00008b0000047ab9 */ /* 0x000fc60000000800 */
[----:B------:R-:W-:Y:S02]  /*25390*/  LEA.HI.X.SX32 R15, R19, R0, 0x1, P5 ;  /* 0x00000000130f7211 */ /* 0x000fe400028f0eff */
[----:B------:R-:W-:Y:S01]  /*253a0*/  IADD3 R16, P5, R21, R2, RZ ;  /* 0x0000000215107210 */ /* 0x000fe20007fbe0ff */
[----:B------:R-:W0:Y:S01]  /*253b0*/  LDC R19, c[0x0][0x248] ;  /* 0x00009200ff137b82 */ /* 0x000e220000000800 */
[----:B------:R-:W-:Y:S02]  /*253c0*/  PRMT R27, R11, 0x7772, RZ ;  /* 0x000077720b1b7816 */ /* 0x000fe400000000ff */
[----:B------:R-:W-:Y:S01]  /*253d0*/  LEA.HI.X.SX32 R17, R21, R0, 0x1, P5 ;  /* 0x0000000015117211 */ /* 0x000fe200028f0eff */
[----:B-1----:R-:W-:Y:S01]  /*253e0*/  IMAD R21, R18, 0x2, R21 ;  /* 0x0000000212157824 */ /* 0x002fe200078e0215 */
[----:B------:R1:W-:Y:S01]  /*253f0*/  @P2 STG.E.U8 desc[UR6][R14.64], R23 ;  /* 0x000000170e002986 */ /* 0x0003e2000c101106 */
[----:B------:R-:W-:Y:S01]  /*25400*/  ISETP.LT.AND P2, PT, R28, UR4, !P0 ;  /* 0x000000041c007c0c */ /* 0x000fe2000c741270 */
[----:B------:R-:W-:Y:S01]  /*25410*/  ULDC UR4, c[0x0][0x22c] ;  /* 0x00008b0000047ab9 */ /* 0x000fe20000000800 */
[----:B------:R-:W0:Y:S01]  /*25420*/  LDC R18, c[0x0][0x248] ;  /* 0x00009200ff127b82 */ /* 0x000e220000000800 */
[----:B------:R0:W-:Y:S01]  /*25430*/  @P4 STG.E.U8 desc[UR6][R16.64], R27 ;  /* 0x0000001b10004986 */ /* 0x0001e2000c101106 */
[----:B-----5:R-:W-:-:S04]  /*25440*/  IADD3 R12, P4, R21, R2, RZ ;  /* 0x00000002150c7210 */ /* 0x020fc80007f9e0ff */
[----:B------:R-:W-:Y:S01]  /*25450*/  LEA.HI.X.SX32 R13, R21, R0, 0x1, P4 ;  /* 0x00000000150d7211 */ /* 0x000fe200020f0eff */
[----:B-1----:R-:W-:Y:S02]  /*25460*/  IMAD R23, R3, 0x2, R21 ;  /* 0x0000000203177824 */ /* 0x002fe400078e0215 */
[----:B------:R-:W1:Y:S01]  /*25470*/  LDC R3, c[0x0][0x248] ;  /* 0x00009200ff037b82 */ /* 0x000e620000000800 */
[----:B------:R-:W-:Y:S01]  /*25480*/  PRMT R25, R4, 0x7773, RZ ;  /* 0x0000777304197816 */ /* 0x000fe200000000ff */
[----:B0-----:R-:W-:-:S06]  /*25490*/  IMAD R19, R19, 0x2, R23 ;  /* 0x0000000213137824 */ /* 0x001fcc00078e0217 */
[----:B------:R-:W0:Y:S01]  /*254a0*/  LDC R16, c[0x0][0x248] ;  /* 0x00009200ff107b82 */ /* 0x000e220000000800 */
[----:B------:R5:W-:Y:S01]  /*254b0*/  @P6 STG.E.U8 desc[UR6][R12.64], R25 ;  /* 0x000000190c006986 */ /* 0x000be2000c101106 */
[-C--:B------:R-:W-:Y:S02]  /*254c0*/  IADD3 R4, P6, R19, R2.reuse, RZ ;  /* 0x0000000213047210 */ /* 0x080fe40007fde0ff */
[----:B------:R-:W-:Y:S02]  /*254d0*/  IADD3 R14, P5, R23, R2, RZ ;  /* 0x00000002170e7210 */ /* 0x000fe40007fbe0ff */
[----:B------:R-:W-:Y:S02]  /*254e0*/  PRMT R21, R5, 0x7773, RZ ;  /* 0x0000777305157816 */ /* 0x000fe400000000ff */
[-C--:B------:R-:W-:Y:S01]  /*254f0*/  LEA.HI.X.SX32 R5, R19, R0.reuse, 0x1, P6 ;  /* 0x0000000013057211 */ /* 0x080fe200030f0eff */
[----:B------:R-:W-:Y:S01]  /*25500*/  IMAD R19, R18, 0x2, R19 ;  /* 0x0000000212137824 */ /* 0x000fe200078e0213 */
[----:B-----5:R-:W5:Y:S01]  /*25510*/  LDC R12, c[0x0][0x248] ;  /* 0x00009200ff0c7b82 */ /* 0x020f620000000800 */
[----:B------:R-:W-:-:S02]  /*25520*/  LEA.HI.X.SX32 R15, R23, R0, 0x1, P5 ;  /* 0x00000000170f7211 */ /* 0x000fc400028f0eff */
[----:B------:R-:W-:Y:S02]  /*25530*/  PRMT R17, R6, 0x7773, RZ ;  /* 0x0000777306117816 */ /* 0x000fe400000000ff */
[----:B------:R-:W-:Y:S01]  /*25540*/  PRMT R13, R7, 0x7773, RZ ;  /* 0x00007773070d7816 */ /* 0x000fe200000000ff */
[----:B------:R1:W-:Y:S01]  /*25550*/  @P3 STG.E.U8 desc[UR6][R14.64], R21 ;  /* 0x000000150e003986 */ /* 0x0003e2000c101106 */
[----:B------:R-:W-:-:S03]  /*25560*/  PRMT R25, R8, 0x7773, RZ ;  /* 0x0000777308197816 */ /* 0x000fc600000000ff */
[----:B------:R0:W-:Y:S01]  /*25570*/  @P2 STG.E.U8 desc[UR6][R4.64], R17 ;  /* 0x0000001104002986 */ /* 0x0001e2000c101106 */
[----:B------:R-:W-:Y:S02]  /*25580*/  IADD3 R8, P2, R19, R2, RZ ;  /* 0x0000000213087210 */ /* 0x000fe40007f5e0ff */
[----:B------:R-:W-:Y:S02]  /*25590*/  PRMT R23, R9, 0x7773, RZ ;  /* 0x0000777309177816 */ /* 0x000fe400000000ff */
[----:B------:R-:W-:Y:S02]  /*255a0*/  LEA.HI.X.SX32 R9, R19, R0, 0x1, P2 ;  /* 0x0000000013097211 */ /* 0x000fe400010f0eff */
[----:B-1----:R-:W-:Y:S02]  /*255b0*/  PRMT R15, R11, 0x7773, RZ ;  /* 0x000077730b0f7816 */ /* 0x002fe400000000ff */
[----:B------:R-:W-:Y:S02]  /*255c0*/  PRMT R21, R10, 0x7773, RZ ;  /* 0x000077730a157816 */ /* 0x000fe400000000ff */
[----:B---3--:R-:W-:Y:S01]  /*255d0*/  ISETP.LT.AND P4, PT, R20, UR4, !P0 ;  /* 0x0000000414007c0c */ /* 0x008fe2000c781270 */
[----:B------:R-:W-:Y:S01]  /*255e0*/  ULDC UR4, c[0x0][0x22c] ;  /* 0x00008b0000047ab9 */ /* 0x000fe20000000800 */
[----:B------:R-:W1:Y:S01]  /*255f0*/  LDC R20, c[0x0][0x248] ;  /* 0x00009200ff147b82 */ /* 0x000e620000000800 */
[----:B--2---:R-:W-:Y:S01]  /*25600*/  ISETP.LT.AND P5, PT, R26, UR4, !P0 ;  /* 0x000000041a007c0c */ /* 0x004fe2000c7a1270 */
[----:B------:R-:W-:-:S02]  /*25610*/  ULDC UR4, c[0x0][0x22c] ;  /* 0x00008b0000047ab9 */ /* 0x000fc40000000800 */
[----:B----4-:R-:W-:Y:S01]  /*25620*/  ISETP.LT.AND P3, PT, R24, UR4, !P0 ;  /* 0x0000000418007c0c */ /* 0x010fe2000c761270 */
[----:B------:R-:W-:-:S06]  /*25630*/  ULDC UR4, c[0x0][0x22c] ;  /* 0x00008b0000047ab9 */ /* 0x000fcc0000000800 */
[----:B------:R2:W-:Y:S01]  /*25640*/  @P4 STG.E.U8 desc[UR6][R8.64], R13 ;  /* 0x0000000d08004986 */ /* 0x0005e2000c101106 */
[----:B-1----:R-:W-:-:S04]  /*25650*/  IMAD R7, R20, 0x2, R19 ;  /* 0x0000000214077824 */ /* 0x002fc800078e0213 */
[----:B------:R-:W-:Y:S01]  /*25660*/  IMAD R3, R3, 0x2, R7 ;  /* 0x0000000203037824 */ /* 0x000fe200078e0207 */
[----:B------:R-:W-:-:S03]  /*25670*/  ISETP.LT.AND P0, PT, R22, UR4, !P0 ;  /* 0x0000000416007c0c */ /* 0x000fc6000c701270 */
[----:B0-----:R-:W-:Y:S01]  /*25680*/  IMAD R11, R16, 0x2, R3 ;  /* 0x00000002100b7824 */ /* 0x001fe200078e0203 */
[-C--:B------:R-:W-:Y:S02]  /*25690*/  IADD3 R6, P6, R7, R2.reuse, RZ ;  /* 0x0000000207067210 */ /* 0x080fe40007fde0ff */
[-C--:B------:R-:W-:Y:S02]  /*256a0*/  IADD3 R4, P2, R3, R2.reuse, RZ ;  /* 0x0000000203047210 */ /* 0x080fe40007f5e0ff */
[----:B------:R-:W-:Y:S02]  /*256b0*/  IADD3 R10, P4, R11, R2, RZ ;  /* 0x000000020b0a7210 */ /* 0x000fe40007f9e0ff */
[-C--:B------:R-:W-:Y:S02]  /*256c0*/  LEA.HI.X.SX32 R7, R7, R0.reuse, 0x1, P6 ;  /* 0x0000000007077211 */ /* 0x080fe400030f0eff */
[-C--:B------:R-:W-:Y:S01]  /*256d0*/  LEA.HI.X.SX32 R5, R3, R0.reuse, 0x1, P2 ;  /* 0x0000000003057211 */ /* 0x080fe200010f0eff */
[----:B-----5:R-:W-:Y:S01]  /*256e0*/  IMAD R3, R12, 0x2, R11 ;  /* 0x000000020c037824 */ /* 0x020fe200078e020b */
[----:B------:R-:W-:Y:S01]  /*256f0*/  LEA.HI.X.SX32 R11, R11, R0, 0x1, P4 ;  /* 0x000000000b0b7211 */ /* 0x000fe200020f0eff */
[----:B------:R2:W-:Y:S03]  /*25700*/  @P5 STG.E.U8 desc[UR6][R6.64], R25 ;  /* 0x0000001906005986 */ /* 0x0005e6000c101106 */
[C---:B------:R-:W-:Y:S01]  /*25710*/  IADD3 R2, P2, R3.reuse, R2, RZ ;  /* 0x0000000203027210 */ /* 0x040fe20007f5e0ff */
[----:B------:R2:W-:Y:S04]  /*25720*/  @P3 STG.E.U8 desc[UR6][R4.64], R23 ;  /* 0x0000001704003986 */ /* 0x0005e8000c101106 */
[----:B------:R2:W-:Y:S01]  /*25730*/  @P0 STG.E.U8 desc[UR6][R10.64], R21 ;  /* 0x000000150a000986 */ /* 0x0005e2000c101106 */
[----:B------:R-:W-:Y:S01]  /*25740*/  LEA.HI.X.SX32 R3, R3, R0, 0x1, P2 ;  /* 0x0000000003037211 */ /* 0x000fe200010f0eff */
[----:B------:R-:W-:Y:S06]  /*25750*/  @!P1 EXIT ;  /* 0x000000000000994d */ /* 0x000fec0003800000 */
[----:B------:R-:W-:Y:S01]  /*25760*/  STG.E.U8 desc[UR6][R2.64], R15 ;  /* 0x0000000f02007986 */ /* 0x000fe2000c101106 */
[----:B------:R-:W-:Y:S05]  /*25770*/  EXIT ;  /* 0x000000000000794d */ /* 0x000fea0003800000 */
.L_x_2:
[----:B------:R-:W-:-:S00]  /*25780*/  BRA `(.L_x_2) ;  /* 0xfffffffc00fc7947 */ /* 0x000fc0000383ffff */
[----:B------:R-:W-:-:S00]  /*25790*/  NOP ;  /* 0x0000000000007918 */ /* 0x000fc00000000000 */
        /* <DEDUP_REMOVED lines=14> */
.L_x_3:


//--------------------- .nv.shared.matmul_kernel  --------------------------
	.section	.nv.shared.matmul_kernel,"aw",@nobits
	.sectionflags	@""
	.align	16
	.zero		1024


//--------------------- .nv.shared.reserved.0     --------------------------
	.section	.nv.shared.reserved.0,"aw",@nobits
	.weak		__nv_reservedSMEM_offset_0_alias
	.size		__nv_reservedSMEM_offset_0_alias, 0, 0
	.other		__nv_reservedSMEM_offset_0_alias,@"STO_CUDA_RESERVED_SHARED STV_DEFAULT"
__nv_reservedSMEM_offset_0_alias:
	.zero		0


//--------------------- .nv.constant0.matmul_kernel --------------------------
	.section	.nv.constant0.matmul_kernel,"a",@progbits
	.sectionflags	@""
	.align	4
.nv.constant0.matmul_kernel:
	.zero		608


//--------------------- SYMBOLS --------------------------

	.type		.nv.reservedSmem.offset0,@object
	.size		.nv.reservedSmem.offset0,0x4
